def matmul_kernel(
    a_ptr,
    b_ptr,
    c_ptr,
    M,
    N,
    K,
    stride_am,
    stride_ak,
    stride_bk,
    stride_bn,
    stride_cm,
    stride_cn,
    BLOCK_M: tl.constexpr,
    BLOCK_N: tl.constexpr,
    BLOCK_K: tl.constexpr,
    GROUP_M: tl.constexpr,
):
    pid = tl.program_id(axis=0)
    num_pid_m = tl.cdiv(M, BLOCK_M)
    num_pid_n = tl.cdiv(N, BLOCK_N)
    num_pid_in_group = GROUP_M * num_pid_n
    group_id = pid // num_pid_in_group
    first_pid_m = group_id * GROUP_M
    group_size_m = min(num_pid_m - first_pid_m, GROUP_M)
    pid_m = first_pid_m + ((pid % num_pid_in_group) % group_size_m)
    pid_n = (pid % num_pid_in_group) // group_size_m

    offs_am = (pid_m * BLOCK_M + tl.arange(0, BLOCK_M)) % M
    offs_bn = (pid_n * BLOCK_N + tl.arange(0, BLOCK_N)) % N
    offs_k = tl.arange(0, BLOCK_K)
    a_ptrs = a_ptr + offs_am[:, None] * stride_am + offs_k[None, :] * stride_ak
    b_ptrs = b_ptr + offs_k[:, None] * stride_bk + offs_bn[None, :] * stride_bn

    acc = tl.zeros((BLOCK_M, BLOCK_N), dtype=tl.float32)
    for kk in range(0, tl.cdiv(K, BLOCK_K)):
        a = tl.load(a_ptrs, mask=offs_k[None, :] < K - kk * BLOCK_K, other=0.0)
        b = tl.load(b_ptrs, mask=offs_k[:, None] < K - kk * BLOCK_K, other=0.0)
        acc = tl.dot(a, b, acc)
        a_ptrs += BLOCK_K * stride_ak
        b_ptrs += BLOCK_K * stride_bk

    c = acc.to(c_ptr.dtype.element_ty)
    offs_cm = pid_m * BLOCK_M + tl.arange(0, BLOCK_M)
    offs_cn = pid_n * BLOCK_N + tl.arange(0, BLOCK_N)
    c_ptrs = c_ptr + offs_cm[:, None] * stride_cm + offs_cn[None, :] * stride_cn
    mask = (offs_cm[:, None] < M) & (offs_cn[None, :] < N)
    tl.store(c_ptrs, c, mask=mask)

# config = {"BLOCK_K": 32, "BLOCK_M": 64, "BLOCK_N": 256, "GROUP_M": 8, "arch": "sm_100", "dtype": "fp32", "num_ctas": 1, "num_stages": 3, "num_warps": 1}
# arch = sm_100


// ===== COMPILED SASS (sm_100a) =====

	.target	sm_100a

	.elftype	@"ET_EXEC"


//--------------------- .note.nv.tkinfo           --------------------------
	.section	.note.nv.tkinfo,"",@"SHT_NOTE"
	.sectionflags	@"SHF_NOTE_NV_TKINFO"
	.tkinfo
        /*0018*/ 	.word	0x00000081
        /*0030*/ 	.string	""
        /*0030*/ 	.string	"ptxas-blackwell"
        /*0030*/ 	.string	"Cuda compilation tools, release 12.9, V12.9.86"
        /*0030*/ 	.string	"Build cuda_12.9.r12.9/compiler.36037853_0"
        /*0030*/ 	.string	"-v  -suppress-debug-info  -lineinfo  -arch sm_100a "



//--------------------- .note.nv.cuver            --------------------------
	.section	.note.nv.cuver,"",@"SHT_NOTE"
	.sectionflags	@"SHF_NOTE_NV_CUVER"
        /*0018*/ 	.short	0x0001
        /*001a*/ 	.short	0x0064
        /*001c*/ 	.short	0x0001
        /*001e*/ 	.short	0x0000
        /*0020*/ 	.short	0x0001
        /*0022*/ 	.short	0x0000


//--------------------- .nv.info                  --------------------------
	.section	.nv.info,"",@"SHT_CUDA_INFO"
	.align	4


	//----- nvinfo : EIATTR_REGCOUNT
	.align		4
        /*0000*/ 	.byte	0x04, 0x2f
        /*0002*/ 	.short	(.L_1 - .L_0)
	.align		4
.L_0:
        /*0004*/ 	.word	index@(matmul_kernel)
        /*0008*/ 	.word	0x000000ff


	//----- nvinfo : EIATTR_FRAME_SIZE
	.align		4
.L_1:
        /*000c*/ 	.byte	0x04, 0x11
        /*000e*/ 	.short	(.L_3 - .L_2)
	.align		4
.L_2:
        /*0010*/ 	.word	index@(matmul_kernel)
        /*0014*/ 	.word	0x00001838


	//----- nvinfo : EIATTR_MIN_STACK_SIZE
	.align		4
.L_3:
        /*0018*/ 	.byte	0x04, 0x12
        /*001a*/ 	.short	(.L_5 - .L_4)
	.align		4
.L_4:
        /*001c*/ 	.word	index@(matmul_kernel)
        /*0020*/ 	.word	0x00001838
.L_5:


//--------------------- .nv.info.matmul_kernel    --------------------------
	.section	.nv.info.matmul_kernel,"",@"SHT_CUDA_INFO"
	.sectionflags	@""
	.align	4


	//----- nvinfo : EIATTR_CUDA_API_VERSION
	.align		4
        /*0000*/ 	.byte	0x04, 0x37
        /*0002*/ 	.short	(.L_7 - .L_6)
.L_6:
        /*0004*/ 	.word	0x00000081


	//----- nvinfo : EIATTR_KPARAM_INFO
	.align		4
.L_7:
        /*0008*/ 	.byte	0x04, 0x17
        /*000a*/ 	.short	(.L_9 - .L_8)
.L_8:
        /*000c*/ 	.word	0x00000000
        /*0010*/ 	.short	0x000d
        /*0012*/ 	.short	0x0048
        /*0014*/ 	.byte	0x00, 0xf4, 0x21, 0x00


	//----- nvinfo : EIATTR_KPARAM_INFO
	.align		4
.L_9:
        /*0018*/ 	.byte	0x04, 0x17
        /*001a*/ 	.short	(.L_11 - .L_10)
.L_10:
        /*001c*/ 	.word	0x00000000
        /*0020*/ 	.short	0x000c
        /*0022*/ 	.short	0x0040
        /*0024*/ 	.byte	0x00, 0xf4, 0x21, 0x00


	//----- nvinfo : EIATTR_KPARAM_INFO
	.align		4
.L_11:
        /*0028*/ 	.byte	0x04, 0x17
        /*002a*/ 	.short	(.L_13 - .L_12)
.L_12:
        /*002c*/ 	.word	0x00000000
        /*0030*/ 	.short	0x000b
        /*0032*/ 	.short	0x0038
        /*0034*/ 	.byte	0x00, 0xf0, 0x11, 0x00


	//----- nvinfo : EIATTR_KPARAM_INFO
	.align		4
.L_13:
        /*0038*/ 	.byte	0x04, 0x17
        /*003a*/ 	.short	(.L_15 - .L_14)
.L_14:
        /*003c*/ 	.word	0x00000000
        /*0040*/ 	.short	0x000a
        /*0042*/ 	.short	0x0034
        /*0044*/ 	.byte	0x00, 0xf0, 0x11, 0x00


	//----- nvinfo : EIATTR_KPARAM_INFO
	.align		4
.L_15:
        /*0048*/ 	.byte	0x04, 0x17
        /*004a*/ 	.short	(.L_17 - .L_16)
.L_16:
        /*004c*/ 	.word	0x00000000
        /*0050*/ 	.short	0x0009
        /*0052*/ 	.short	0x0030
        /*0054*/ 	.byte	0x00, 0xf0, 0x11, 0x00


	//----- nvinfo : EIATTR_KPARAM_INFO
	.align		4
.L_17:
        /*0058*/ 	.byte	0x04, 0x17
        /*005a*/ 	.short	(.L_19 - .L_18)
.L_18:
        /*005c*/ 	.word	0x00000000
        /*0060*/ 	.short	0x0008
        /*0062*/ 	.short	0x002c
        /*0064*/ 	.byte	0x00, 0xf0, 0x11, 0x00


	//----- nvinfo : EIATTR_KPARAM_INFO
	.align		4
.L_19:
        /*0068*/ 	.byte	0x04, 0x17
        /*006a*/ 	.short	(.L_21 - .L_20)
.L_20:
        /*006c*/ 	.word	0x00000000
        /*0070*/ 	.short	0x0007
        /*0072*/ 	.short	0x0028
        /*0074*/ 	.byte	0x00, 0xf0, 0x11, 0x00


	//----- nvinfo : EIATTR_KPARAM_INFO
	.align		4
.L_21:
        /*0078*/ 	.byte	0x04, 0x17
        /*007a*/ 	.short	(.L_23 - .L_22)
.L_22:
        /*007c*/ 	.word	0x00000000
        /*0080*/ 	.short	0x0006
        /*0082*/ 	.short	0x0024
        /*0084*/ 	.byte	0x00, 0xf0, 0x11, 0x00


	//----- nvinfo : EIATTR_KPARAM_INFO
	.align		4
.L_23:
        /*0088*/ 	.byte	0x04, 0x17
        /*008a*/ 	.short	(.L_25 - .L_24)
.L_24:
        /*008c*/ 	.word	0x00000000
        /*0090*/ 	.short	0x0005
        /*0092*/ 	.short	0x0020
        /*0094*/ 	.byte	0x00, 0xf0, 0x11, 0x00


	//----- nvinfo : EIATTR_KPARAM_INFO
	.align		4
.L_25:
        /*0098*/ 	.byte	0x04, 0x17
        /*009a*/ 	.short	(.L_27 - .L_26)
.L_26:
        /*009c*/ 	.word	0x00000000
        /*00a0*/ 	.short	0x0004
        /*00a2*/ 	.short	0x001c
        /*00a4*/ 	.byte	0x00, 0xf0, 0x11, 0x00


	//----- nvinfo : EIATTR_KPARAM_INFO
	.align		4
.L_27:
        /*00a8*/ 	.byte	0x04, 0x17
        /*00aa*/ 	.short	(.L_29 - .L_28)
.L_28:
        /*00ac*/ 	.word	0x00000000
        /*00b0*/ 	.short	0x0003
        /*00b2*/ 	.short	0x0018
        /*00b4*/ 	.byte	0x00, 0xf0, 0x11, 0x00


	//----- nvinfo : EIATTR_KPARAM_INFO
	.align		4
.L_29:
        /*00b8*/ 	.byte	0x04, 0x17
        /*00ba*/ 	.short	(.L_31 - .L_30)
.L_30:
        /*00bc*/ 	.word	0x00000000
        /*00c0*/ 	.short	0x0002
        /*00c2*/ 	.short	0x0010
        /*00c4*/ 	.byte	0x00, 0xf4, 0x21, 0x00


	//----- nvinfo : EIATTR_KPARAM_INFO
	.align		4
.L_31:
        /*00c8*/ 	.byte	0x04, 0x17
        /*00ca*/ 	.short	(.L_33 - .L_32)
.L_32:
        /*00cc*/ 	.word	0x00000000
        /*00d0*/ 	.short	0x0001
        /*00d2*/ 	.short	0x0008
        /*00d4*/ 	.byte	0x00, 0xf4, 0x21, 0x00


	//----- nvinfo : EIATTR_KPARAM_INFO
	.align		4
.L_33:
        /*00d8*/ 	.byte	0x04, 0x17
        /*00da*/ 	.short	(.L_35 - .L_34)
.L_34:
        /*00dc*/ 	.word	0x00000000
        /*00e0*/ 	.short	0x0000
        /*00e2*/ 	.short	0x0000
        /*00e4*/ 	.byte	0x00, 0xf4, 0x21, 0x00


	//----- nvinfo : EIATTR_SPARSE_MMA_MASK
	.align		4
.L_35:
        /*00e8*/ 	.byte	0x03, 0x50
        /*00ea*/ 	.short	0x0000


	//----- nvinfo : EIATTR_MAXREG_COUNT
	.align		4
        /*00ec*/ 	.byte	0x03, 0x1b
        /*00ee*/ 	.short	0x00ff


	//----- nvinfo : EIATTR_NUM_BARRIERS
	.align		4
        /*00f0*/ 	.byte	0x02, 0x4c
        /*00f2*/ 	.byte	0x01
	.zero		1


	//----- nvinfo : EIATTR_ANNOTATIONS
	.align		4
        /*00f4*/ 	.byte	0x04, 0x55
        /*00f6*/ 	.short	(.L_37 - .L_36)


	//   ....[0]....
.L_36:
        /*00f8*/ 	.word	0x00000001
        /*00fc*/ 	.byte	0xc0, 0x00, 0x00, 0x00, 0x01, 0x00, 0x00, 0x00, 0x00, 0x09, 0x00, 0x00, 0x01, 0x00, 0x00, 0x00
        /* <DEDUP_REMOVED lines=3625> */
        /*e39c*/ 	.byte	0xa0, 0xc2, 0x04, 0x00


	//----- nvinfo : EIATTR_COOP_GROUP_MASK_REGIDS
	.align		4
.L_37:
        /*e3a0*/ 	.byte	0x04, 0x29
        /*e3a2*/ 	.short	(.L_39 - .L_38)


	//   ....[0]....
.L_38:
        /*e3a4*/ 	.word	0xffffffff


	//   ....[1]....
        /*e3a8*/ 	.word	0xffffffff


	//   ....[2]....
        /*e3ac*/ 	.word	0xffffffff


	//   ....[3]....
        /*e3b0*/ 	.word	0xffffffff


	//   ....[4]....
        /*e3b4*/ 	.word	0xffffffff


	//   ....[5]....
        /*e3b8*/ 	.word	0xffffffff


	//   ....[6]....
        /*e3bc*/ 	.word	0xffffffff


	//   ....[7]....
        /*e3c0*/ 	.word	0xffffffff


	//   ....[8]....
        /*e3c4*/ 	.word	0xffffffff


	//   ....[9]....
        /*e3c8*/ 	.word	0xffffffff


	//   ....[10]....
        /*e3cc*/ 	.word	0xffffffff


	//   ....[11]....
        /*e3d0*/ 	.word	0xffffffff


	//   ....[12]....
        /*e3d4*/ 	.word	0xffffffff


	//   ....[13]....
        /*e3d8*/ 	.word	0xffffffff


	//   ....[14]....
        /*e3dc*/ 	.word	0xffffffff


	//   ....[15]....
        /*e3e0*/ 	.word	0xffffffff


	//   ....[16]....
        /*e3e4*/ 	.word	0xffffffff


	//   ....[17]....
        /*e3e8*/ 	.word	0xffffffff


	//   ....[18]....
        /*e3ec*/ 	.word	0xffffffff


	//   ....[19]....
        /*e3f0*/ 	.word	0xffffffff


	//   ....[20]....
        /*e3f4*/ 	.word	0xffffffff


	//   ....[21]....
        /*e3f8*/ 	.word	0xffffffff


	//   ....[22]....
        /*e3fc*/ 	.word	0xffffffff


	//   ....[23]....
        /*e400*/ 	.word	0xffffffff


	//   ....[24]....
        /*e404*/ 	.word	0xffffffff


	//   ....[25]....
        /*e408*/ 	.word	0xffffffff


	//   ....[26]....
        /*e40c*/ 	.word	0xffffffff


	//   ....[27]....
        /*e410*/ 	.word	0xffffffff


	//   ....[28]....
        /*e414*/ 	.word	0xffffffff


	//   ....[29]....
        /*e418*/ 	.word	0xffffffff


	//   ....[30]....
        /*e41c*/ 	.word	0xffffffff


	//   ....[31]....
        /*e420*/ 	.word	0xffffffff


	//   ....[32]....
        /*e424*/ 	.word	0xffffffff


	//   ....[33]....
        /*e428*/ 	.word	0xffffffff


	//   ....[34]....
        /*e42c*/ 	.word	0xffffffff


	//   ....[35]....
        /*e430*/ 	.word	0xffffffff


	//   ....[36]....
        /*e434*/ 	.word	0xffffffff


	//   ....[37]....
        /*e438*/ 	.word	0xffffffff


	//   ....[38]....
        /*e43c*/ 	.word	0xffffffff


	//   ....[39]....
        /*e440*/ 	.word	0xffffffff


	//   ....[40]....
        /*e444*/ 	.word	0xffffffff


	//   ....[41]....
        /*e448*/ 	.word	0xffffffff


	//   ....[42]....
        /*e44c*/ 	.word	0xffffffff


	//   ....[43]....
        /*e450*/ 	.word	0xffffffff


	//   ....[44]....
        /*e454*/ 	.word	0xffffffff


	//   ....[45]....
        /*e458*/ 	.word	0xffffffff


	//   ....[46]....
        /*e45c*/ 	.word	0xffffffff


	//   ....[47]....
        /*e460*/ 	.word	0xffffffff


	//   ....[48]....
        /*e464*/ 	.word	0xffffffff


	//   ....[49]....
        /*e468*/ 	.word	0xffffffff


	//   ....[50]....
        /*e46c*/ 	.word	0xffffffff


	//   ....[51]....
        /*e470*/ 	.word	0xffffffff


	//   ....[52]....
        /*e474*/ 	.word	0xffffffff


	//   ....[53]....
        /*e478*/ 	.word	0xffffffff


	//   ....[54]....
        /*e47c*/ 	.word	0xffffffff


	//   ....[55]....
        /*e480*/ 	.word	0xffffffff


	//   ....[56]....
        /*e484*/ 	.word	0xffffffff


	//   ....[57]....
        /*e488*/ 	.word	0xffffffff


	//   ....[58]....
        /*e48c*/ 	.word	0xffffffff


	//   ....[59]....
        /*e490*/ 	.word	0xffffffff


	//   ....[60]....
        /*e494*/ 	.word	0xffffffff


	//   ....[61]....
        /*e498*/ 	.word	0xffffffff


	//   ....[62]....
        /*e49c*/ 	.word	0xffffffff


	//   ....[63]....
        /*e4a0*/ 	.word	0xffffffff


	//   ....[64]....
        /*e4a4*/ 	.word	0xffffffff


	//   ....[65]....
        /*e4a8*/ 	.word	0xffffffff


	//   ....[66]....
        /*e4ac*/ 	.word	0xffffffff


	//   ....[67]....
        /*e4b0*/ 	.word	0xffffffff


	//   ....[68]....
        /*e4b4*/ 	.word	0xffffffff


	//   ....[69]....
        /*e4b8*/ 	.word	0xffffffff


	//   ....[70]....
        /*e4bc*/ 	.word	0xffffffff


	//   ....[71]....
        /*e4c0*/ 	.word	0xffffffff


	//   ....[72]....
        /*e4c4*/ 	.word	0xffffffff


	//   ....[73]....
        /*e4c8*/ 	.word	0xffffffff


	//   ....[74]....
        /*e4cc*/ 	.word	0xffffffff


	//   ....[75]....
        /*e4d0*/ 	.word	0xffffffff


	//   ....[76]....
        /*e4d4*/ 	.word	0xffffffff


	//   ....[77]....
        /*e4d8*/ 	.word	0xffffffff


	//   ....[78]....
        /*e4dc*/ 	.word	0xffffffff


	//   ....[79]....
        /*e4e0*/ 	.word	0xffffffff


	//   ....[80]....
        /*e4e4*/ 	.word	0xffffffff


	//   ....[81]....
        /*e4e8*/ 	.word	0xffffffff


	//   ....[82]....
        /*e4ec*/ 	.word	0xffffffff


	//   ....[83]....
        /*e4f0*/ 	.word	0xffffffff


	//   ....[84]....
        /*e4f4*/ 	.word	0xffffffff


	//   ....[85]....
        /*e4f8*/ 	.word	0xffffffff


	//   ....[86]....
        /*e4fc*/ 	.word	0xffffffff


	//   ....[87]....
        /*e500*/ 	.word	0xffffffff


	//   ....[88]....
        /*e504*/ 	.word	0xffffffff


	//   ....[89]....
        /*e508*/ 	.word	0xffffffff


	//   ....[90]....
        /*e50c*/ 	.word	0xffffffff


	//   ....[91]....
        /*e510*/ 	.word	0xffffffff


	//   ....[92]....
        /*e514*/ 	.word	0xffffffff


	//   ....[93]....
        /*e518*/ 	.word	0xffffffff


	//   ....[94]....
        /*e51c*/ 	.word	0xffffffff


	//   ....[95]....
        /*e520*/ 	.word	0xffffffff


	//   ....[96]....
        /*e524*/ 	.word	0xffffffff


	//   ....[97]....
        /*e528*/ 	.word	0xffffffff


	//   ....[98]....
        /*e52c*/ 	.word	0xffffffff


	//   ....[99]....
        /*e530*/ 	.word	0xffffffff


	//   ....[100]....
        /*e534*/ 	.word	0xffffffff


	//   ....[101]....
        /*e538*/ 	.word	0xffffffff


	//   ....[102]....
        /*e53c*/ 	.word	0xffffffff


	//   ....[103]....
        /*e540*/ 	.word	0xffffffff


	//   ....[104]....
        /*e544*/ 	.word	0xffffffff


	//   ....[105]....
        /*e548*/ 	.word	0xffffffff


	//   ....[106]....
        /*e54c*/ 	.word	0xffffffff


	//   ....[107]....
        /*e550*/ 	.word	0xffffffff


	//   ....[108]....
        /*e554*/ 	.word	0xffffffff


	//   ....[109]....
        /*e558*/ 	.word	0xffffffff


	//   ....[110]....
        /*e55c*/ 	.word	0xffffffff


	//   ....[111]....
        /*e560*/ 	.word	0xffffffff


	//   ....[112]....
        /*e564*/ 	.word	0xffffffff


	//   ....[113]....
        /*e568*/ 	.word	0xffffffff


	//   ....[114]....
        /*e56c*/ 	.word	0xffffffff


	//   ....[115]....
        /*e570*/ 	.word	0xffffffff


	//   ....[116]....
        /*e574*/ 	.word	0xffffffff


	//   ....[117]....
        /*e578*/ 	.word	0xffffffff


	//   ....[118]....
        /*e57c*/ 	.word	0xffffffff


	//   ....[119]....
        /*e580*/ 	.word	0xffffffff


	//   ....[120]....
        /*e584*/ 	.word	0xffffffff


	//   ....[121]....
        /*e588*/ 	.word	0xffffffff


	//   ....[122]....
        /*e58c*/ 	.word	0xffffffff


	//   ....[123]....
        /*e590*/ 	.word	0xffffffff


	//   ....[124]....
        /*e594*/ 	.word	0xffffffff


	//   ....[125]....
        /*e598*/ 	.word	0xffffffff


	//   ....[126]....
        /*e59c*/ 	.word	0xffffffff


	//   ....[127]....
        /*e5a0*/ 	.word	0xffffffff


	//   ....[128]....
        /*e5a4*/ 	.word	0xffffffff


	//   ....[129]....
        /*e5a8*/ 	.word	0xffffffff


	//   ....[130]....
        /*e5ac*/ 	.word	0xffffffff


	//   ....[131]....
        /*e5b0*/ 	.word	0xffffffff


	//   ....[132]....
        /*e5b4*/ 	.word	0xffffffff


	//   ....[133]....
        /*e5b8*/ 	.word	0xffffffff


	//   ....[134]....
        /*e5bc*/ 	.word	0xffffffff


	//   ....[135]....
        /*e5c0*/ 	.word	0xffffffff


	//   ....[136]....
        /*e5c4*/ 	.word	0xffffffff


	//   ....[137]....
        /*e5c8*/ 	.word	0xffffffff


	//   ....[138]....
        /*e5cc*/ 	.word	0xffffffff


	//   ....[139]....
        /*e5d0*/ 	.word	0xffffffff


	//   ....[140]....
        /*e5d4*/ 	.word	0xffffffff


	//   ....[141]....
        /*e5d8*/ 	.word	0xffffffff


	//   ....[142]....
        /*e5dc*/ 	.word	0xffffffff


	//   ....[143]....
        /*e5e0*/ 	.word	0xffffffff


	//   ....[144]....
        /*e5e4*/ 	.word	0xffffffff


	//   ....[145]....
        /*e5e8*/ 	.word	0xffffffff


	//   ....[146]....
        /*e5ec*/ 	.word	0xffffffff


	//   ....[147]....
        /*e5f0*/ 	.word	0xffffffff


	//   ....[148]....
        /*e5f4*/ 	.word	0xffffffff


	//   ....[149]....
        /*e5f8*/ 	.word	0xffffffff


	//   ....[150]....
        /*e5fc*/ 	.word	0xffffffff


	//   ....[151]....
        /*e600*/ 	.word	0xffffffff


	//   ....[152]....
        /*e604*/ 	.word	0xffffffff


	//   ....[153]....
        /*e608*/ 	.word	0xffffffff


	//   ....[154]....
        /*e60c*/ 	.word	0xffffffff


	//   ....[155]....
        /*e610*/ 	.word	0xffffffff


	//   ....[156]....
        /*e614*/ 	.word	0xffffffff


	//   ....[157]....
        /*e618*/ 	.word	0xffffffff


	//   ....[158]....
        /*e61c*/ 	.word	0xffffffff


	//   ....[159]....
        /*e620*/ 	.word	0xffffffff


	//   ....[160]....
        /*e624*/ 	.word	0xffffffff


	//   ....[161]....
        /*e628*/ 	.word	0xffffffff


	//   ....[162]....
        /*e62c*/ 	.word	0xffffffff


	//   ....[163]....
        /*e630*/ 	.word	0xffffffff


	//   ....[164]....
        /*e634*/ 	.word	0xffffffff


	//   ....[165]....
        /*e638*/ 	.word	0xffffffff


	//   ....[166]....
        /*e63c*/ 	.word	0xffffffff


	//   ....[167]....
        /*e640*/ 	.word	0xffffffff


	//   ....[168]....
        /*e644*/ 	.word	0xffffffff


	//   ....[169]....
        /*e648*/ 	.word	0xffffffff


	//   ....[170]....
        /*e64c*/ 	.word	0xffffffff


	//   ....[171]....
        /*e650*/ 	.word	0xffffffff


	//   ....[172]....
        /*e654*/ 	.word	0xffffffff


	//   ....[173]....
        /*e658*/ 	.word	0xffffffff


	//   ....[174]....
        /*e65c*/ 	.word	0xffffffff


	//   ....[175]....
        /*e660*/ 	.word	0xffffffff


	//   ....[176]....
        /*e664*/ 	.word	0xffffffff


	//   ....[177]....
        /*e668*/ 	.word	0xffffffff


	//   ....[178]....
        /*e66c*/ 	.word	0xffffffff


	//   ....[179]....
        /*e670*/ 	.word	0xffffffff


	//   ....[180]....
        /*e674*/ 	.word	0xffffffff


	//   ....[181]....
        /*e678*/ 	.word	0xffffffff


	//   ....[182]....
        /*e67c*/ 	.word	0xffffffff


	//   ....[183]....
        /*e680*/ 	.word	0xffffffff


	//   ....[184]....
        /*e684*/ 	.word	0xffffffff


	//   ....[185]....
        /*e688*/ 	.word	0xffffffff


	//   ....[186]....
        /*e68c*/ 	.word	0xffffffff


	//   ....[187]....
        /*e690*/ 	.word	0xffffffff


	//   ....[188]....
        /*e694*/ 	.word	0xffffffff


	//   ....[189]....
        /*e698*/ 	.word	0xffffffff


	//   ....[190]....
        /*e69c*/ 	.word	0xffffffff


	//   ....[191]....
        /*e6a0*/ 	.word	0xffffffff


	//   ....[192]....
        /*e6a4*/ 	.word	0xffffffff


	//   ....[193]....
        /*e6a8*/ 	.word	0xffffffff


	//   ....[194]....
        /*e6ac*/ 	.word	0xffffffff


	//   ....[195]....
        /*e6b0*/ 	.word	0xffffffff


	//   ....[196]....
        /*e6b4*/ 	.word	0xffffffff


	//   ....[197]....
        /*e6b8*/ 	.word	0xffffffff


	//   ....[198]....
        /*e6bc*/ 	.word	0xffffffff


	//   ....[199]....
        /*e6c0*/ 	.word	0xffffffff


	//   ....[200]....
        /*e6c4*/ 	.word	0xffffffff


	//   ....[201]....
        /*e6c8*/ 	.word	0xffffffff


	//   ....[202]....
        /*e6cc*/ 	.word	0xffffffff


	//   ....[203]....
        /*e6d0*/ 	.word	0xffffffff


	//   ....[204]....
        /*e6d4*/ 	.word	0xffffffff


	//   ....[205]....
        /*e6d8*/ 	.word	0xffffffff


	//   ....[206]....
        /*e6dc*/ 	.word	0xffffffff


	//   ....[207]....
        /*e6e0*/ 	.word	0xffffffff


	//   ....[208]....
        /*e6e4*/ 	.word	0xffffffff


	//   ....[209]....
        /*e6e8*/ 	.word	0xffffffff


	//   ....[210]....
        /*e6ec*/ 	.word	0xffffffff


	//   ....[211]....
        /*e6f0*/ 	.word	0xffffffff


	//   ....[212]....
        /*e6f4*/ 	.word	0xffffffff


	//   ....[213]....
        /*e6f8*/ 	.word	0xffffffff


	//   ....[214]....
        /*e6fc*/ 	.word	0xffffffff


	//   ....[215]....
        /*e700*/ 	.word	0xffffffff


	//   ....[216]....
        /*e704*/ 	.word	0xffffffff


	//   ....[217]....
        /*e708*/ 	.word	0xffffffff


	//   ....[218]....
        /*e70c*/ 	.word	0xffffffff


	//   ....[219]....
        /*e710*/ 	.word	0xffffffff


	//   ....[220]....
        /*e714*/ 	.word	0xffffffff


	//   ....[221]....
        /*e718*/ 	.word	0xffffffff


	//   ....[222]....
        /*e71c*/ 	.word	0xffffffff


	//   ....[223]....
        /*e720*/ 	.word	0xffffffff


	//   ....[224]....
        /*e724*/ 	.word	0xffffffff


	//   ....[225]....
        /*e728*/ 	.word	0xffffffff


	//   ....[226]....
        /*e72c*/ 	.word	0xffffffff


	//   ....[227]....
        /*e730*/ 	.word	0xffffffff


	//   ....[228]....
        /*e734*/ 	.word	0xffffffff


	//   ....[229]....
        /*e738*/ 	.word	0xffffffff


	//   ....[230]....
        /*e73c*/ 	.word	0xffffffff


	//   ....[231]....
        /*e740*/ 	.word	0xffffffff


	//   ....[232]....
        /*e744*/ 	.word	0xffffffff


	//   ....[233]....
        /*e748*/ 	.word	0xffffffff


	//   ....[234]....
        /*e74c*/ 	.word	0xffffffff


	//   ....[235]....
        /*e750*/ 	.word	0xffffffff


	//   ....[236]....
        /*e754*/ 	.word	0xffffffff


	//   ....[237]....
        /*e758*/ 	.word	0xffffffff


	//   ....[238]....
        /*e75c*/ 	.word	0xffffffff


	//   ....[239]....
        /*e760*/ 	.word	0xffffffff


	//   ....[240]....
        /*e764*/ 	.word	0xffffffff


	//   ....[241]....
        /*e768*/ 	.word	0xffffffff


	//   ....[242]....
        /*e76c*/ 	.word	0xffffffff


	//   ....[243]....
        /*e770*/ 	.word	0xffffffff


	//   ....[244]....
        /*e774*/ 	.word	0xffffffff


	//   ....[245]....
        /*e778*/ 	.word	0xffffffff


	//   ....[246]....
        /*e77c*/ 	.word	0xffffffff


	//   ....[247]....
        /*e780*/ 	.word	0xffffffff


	//   ....[248]....
        /*e784*/ 	.word	0xffffffff


	//   ....[249]....
        /*e788*/ 	.word	0xffffffff


	//   ....[250]....
        /*e78c*/ 	.word	0xffffffff


	//   ....[251]....
        /*e790*/ 	.word	0xffffffff


	//   ....[252]....
        /*e794*/ 	.word	0xffffffff


	//   ....[253]....
        /*e798*/ 	.word	0xffffffff


	//   ....[254]....
        /*e79c*/ 	.word	0xffffffff


	//----- nvinfo : EIATTR_COOP_GROUP_INSTR_OFFSETS
	.align		4
.L_39:
        /*e7a0*/ 	.byte	0x04, 0x28
        /*e7a2*/ 	.short	(.L_41 - .L_40)


	//   ....[0]....
.L_40:
        /*e7a4*/ 	.word	0x00039ec0


	//   ....[1]....
        /*e7a8*/ 	.word	0x00039f30


	//   ....[2]....
        /*e7ac*/ 	.word	0x00039f80


	//   ....[3]....
        /*e7b0*/ 	.word	0x00039fe0


	//   ....[4]....
        /*e7b4*/ 	.word	0x0003a020


	//   ....[5]....
        /*e7b8*/ 	.word	0x0003a080


	//   ....[6]....
        /*e7bc*/ 	.word	0x0003a0d0


	//   ....[7]....
        /*e7c0*/ 	.word	0x0003a130


	//   ....[8]....
        /*e7c4*/ 	.word	0x0003a190


	//   ....[9]....
        /*e7c8*/ 	.word	0x0003a1f0


	//   ....[10]....
        /*e7cc*/ 	.word	0x0003a230


	//   ....[11]....
        /*e7d0*/ 	.word	0x0003a290


	//   ....[12]....
        /*e7d4*/ 	.word	0x0003a2d0


	//   ....[13]....
        /*e7d8*/ 	.word	0x0003a330


	//   ....[14]....
        /*e7dc*/ 	.word	0x0003a370


	//   ....[15]....
        /*e7e0*/ 	.word	0x0003a3d0


	//   ....[16]....
        /*e7e4*/ 	.word	0x0003a410


	//   ....[17]....
        /*e7e8*/ 	.word	0x0003a470


	//   ....[18]....
        /*e7ec*/ 	.word	0x0003a4b0


	//   ....[19]....
        /*e7f0*/ 	.word	0x0003a510


	//   ....[20]....
        /*e7f4*/ 	.word	0x0003a550


	//   ....[21]....
        /*e7f8*/ 	.word	0x0003a5b0


	//   ....[22]....
        /*e7fc*/ 	.word	0x0003a5f0


	//   ....[23]....
        /*e800*/ 	.word	0x0003a650


	//   ....[24]....
        /*e804*/ 	.word	0x0003a690


	//   ....[25]....
        /*e808*/ 	.word	0x0003a6f0


	//   ....[26]....
        /*e80c*/ 	.word	0x0003a730


	//   ....[27]....
        /*e810*/ 	.word	0x0003a790


	//   ....[28]....
        /*e814*/ 	.word	0x0003a7d0


	//   ....[29]....
        /*e818*/ 	.word	0x0003a830


	//   ....[30]....
        /*e81c*/ 	.word	0x0003a870


	//   ....[31]....
        /*e820*/ 	.word	0x0003a8d0


	//   ....[32]....
        /*e824*/ 	.word	0x0003a910


	//   ....[33]....
        /*e828*/ 	.word	0x0003a970


	//   ....[34]....
        /*e82c*/ 	.word	0x0003a9b0


	//   ....[35]....
        /*e830*/ 	.word	0x0003aa10


	//   ....[36]....
        /*e834*/ 	.word	0x0003aa50


	//   ....[37]....
        /*e838*/ 	.word	0x0003aab0


	//   ....[38]....
        /*e83c*/ 	.word	0x0003aaf0


	//   ....[39]....
        /*e840*/ 	.word	0x0003ab50


	//   ....[40]....
        /*e844*/ 	.word	0x0003ab90


	//   ....[41]....
        /*e848*/ 	.word	0x0003abf0


	//   ....[42]....
        /*e84c*/ 	.word	0x0003ac30


	//   ....[43]....
        /*e850*/ 	.word	0x0003ac90


	//   ....[44]....
        /*e854*/ 	.word	0x0003acd0


	//   ....[45]....
        /*e858*/ 	.word	0x0003ad30


	//   ....[46]....
        /*e85c*/ 	.word	0x0003ad70


	//   ....[47]....
        /*e860*/ 	.word	0x0003add0


	//   ....[48]....
        /*e864*/ 	.word	0x0003ae10


	//   ....[49]....
        /*e868*/ 	.word	0x0003ae70


	//   ....[50]....
        /*e86c*/ 	.word	0x0003aeb0


	//   ....[51]....
        /*e870*/ 	.word	0x0003af10


	//   ....[52]....
        /*e874*/ 	.word	0x0003af50


	//   ....[53]....
        /*e878*/ 	.word	0x0003afb0


	//   ....[54]....
        /*e87c*/ 	.word	0x0003aff0


	//   ....[55]....
        /*e880*/ 	.word	0x0003b050


	//   ....[56]....
        /*e884*/ 	.word	0x0003b090


	//   ....[57]....
        /*e888*/ 	.word	0x0003b0f0


	//   ....[58]....
        /*e88c*/ 	.word	0x0003b130


	//   ....[59]....
        /*e890*/ 	.word	0x0003b190


	//   ....[60]....
        /*e894*/ 	.word	0x0003b1d0


	//   ....[61]....
        /*e898*/ 	.word	0x0003b230


	//   ....[62]....
        /*e89c*/ 	.word	0x0003b270


	//   ....[63]....
        /*e8a0*/ 	.word	0x0003b2d0


	//   ....[64]....
        /*e8a4*/ 	.word	0x0003b310


	//   ....[65]....
        /*e8a8*/ 	.word	0x0003b370


	//   ....[66]....
        /*e8ac*/ 	.word	0x0003b3b0


	//   ....[67]....
        /*e8b0*/ 	.word	0x0003b410


	//   ....[68]....
        /*e8b4*/ 	.word	0x0003b450


	//   ....[69]....
        /*e8b8*/ 	.word	0x0003b4b0


	//   ....[70]....
        /*e8bc*/ 	.word	0x0003b4f0


	//   ....[71]....
        /*e8c0*/ 	.word	0x0003b550


	//   ....[72]....
        /*e8c4*/ 	.word	0x0003b590


	//   ....[73]....
        /*e8c8*/ 	.word	0x0003b5f0


	//   ....[74]....
        /*e8cc*/ 	.word	0x0003b630


	//   ....[75]....
        /*e8d0*/ 	.word	0x0003b690


	//   ....[76]....
        /*e8d4*/ 	.word	0x0003b6d0


	//   ....[77]....
        /*e8d8*/ 	.word	0x0003b730


	//   ....[78]....
        /*e8dc*/ 	.word	0x0003b770


	//   ....[79]....
        /*e8e0*/ 	.word	0x0003b7d0


	//   ....[80]....
        /*e8e4*/ 	.word	0x0003b810


	//   ....[81]....
        /*e8e8*/ 	.word	0x0003b870


	//   ....[82]....
        /*e8ec*/ 	.word	0x0003b8b0


	//   ....[83]....
        /*e8f0*/ 	.word	0x0003b910


	//   ....[84]....
        /*e8f4*/ 	.word	0x0003b950


	//   ....[85]....
        /*e8f8*/ 	.word	0x0003b9b0


	//   ....[86]....
        /*e8fc*/ 	.word	0x0003b9f0


	//   ....[87]....
        /*e900*/ 	.word	0x0003ba50


	//   ....[88]....
        /*e904*/ 	.word	0x0003ba90


	//   ....[89]....
        /*e908*/ 	.word	0x0003baf0


	//   ....[90]....
        /*e90c*/ 	.word	0x0003bb30


	//   ....[91]....
        /*e910*/ 	.word	0x0003bb90


	//   ....[92]....
        /*e914*/ 	.word	0x0003bbd0


	//   ....[93]....
        /*e918*/ 	.word	0x0003bc30


	//   ....[94]....
        /*e91c*/ 	.word	0x0003bc70


	//   ....[95]....
        /*e920*/ 	.word	0x0003bcd0


	//   ....[96]....
        /*e924*/ 	.word	0x0003bd10


	//   ....[97]....
        /*e928*/ 	.word	0x0003bd70


	//   ....[98]....
        /*e92c*/ 	.word	0x0003bdb0


	//   ....[99]....
        /*e930*/ 	.word	0x0003be10


	//   ....[100]....
        /*e934*/ 	.word	0x0003be50


	//   ....[101]....
        /*e938*/ 	.word	0x0003beb0


	//   ....[102]....
        /*e93c*/ 	.word	0x0003bef0


	//   ....[103]....
        /*e940*/ 	.word	0x0003bf50


	//   ....[104]....
        /*e944*/ 	.word	0x0003bf90


	//   ....[105]....
        /*e948*/ 	.word	0x0003bff0


	//   ....[106]....
        /*e94c*/ 	.word	0x0003c030


	//   ....[107]....
        /*e950*/ 	.word	0x0003c090


	//   ....[108]....
        /*e954*/ 	.word	0x0003c0d0


	//   ....[109]....
        /*e958*/ 	.word	0x0003c130


	//   ....[110]....
        /*e95c*/ 	.word	0x0003c170


	//   ....[111]....
        /*e960*/ 	.word	0x0003c1d0


	//   ....[112]....
        /*e964*/ 	.word	0x0003c210


	//   ....[113]....
        /*e968*/ 	.word	0x0003c270


	//   ....[114]....
        /*e96c*/ 	.word	0x0003c2b0


	//   ....[115]....
        /*e970*/ 	.word	0x0003c310


	//   ....[116]....
        /*e974*/ 	.word	0x0003c350


	//   ....[117]....
        /*e978*/ 	.word	0x0003c3b0


	//   ....[118]....
        /*e97c*/ 	.word	0x0003c3f0


	//   ....[119]....
        /*e980*/ 	.word	0x0003c450


	//   ....[120]....
        /*e984*/ 	.word	0x0003c490


	//   ....[121]....
        /*e988*/ 	.word	0x0003c4f0


	//   ....[122]....
        /*e98c*/ 	.word	0x0003c530


	//   ....[123]....
        /*e990*/ 	.word	0x0003c590


	//   ....[124]....
        /*e994*/ 	.word	0x0003c5d0


	//   ....[125]....
        /*e998*/ 	.word	0x0003c630


	//   ....[126]....
        /*e99c*/ 	.word	0x0003c670


	//   ....[127]....
        /*e9a0*/ 	.word	0x0003c6d0


	//   ....[128]....
        /*e9a4*/ 	.word	0x0003c710


	//   ....[129]....
        /*e9a8*/ 	.word	0x0003c770


	//   ....[130]....
        /*e9ac*/ 	.word	0x0003c7b0


	//   ....[131]....
        /*e9b0*/ 	.word	0x0003c810


	//   ....[132]....
        /*e9b4*/ 	.word	0x0003c850


	//   ....[133]....
        /*e9b8*/ 	.word	0x0003c8b0


	//   ....[134]....
        /*e9bc*/ 	.word	0x0003c8f0


	//   ....[135]....
        /*e9c0*/ 	.word	0x0003c950


	//   ....[136]....
        /*e9c4*/ 	.word	0x0003c990


	//   ....[137]....
        /*e9c8*/ 	.word	0x0003c9f0


	//   ....[138]....
        /*e9cc*/ 	.word	0x0003ca30


	//   ....[139]....
        /*e9d0*/ 	.word	0x0003ca90


	//   ....[140]....
        /*e9d4*/ 	.word	0x0003caf0


	//   ....[141]....
        /*e9d8*/ 	.word	0x0003cb50


	//   ....[142]....
        /*e9dc*/ 	.word	0x0003cbf0


	//   ....[143]....
        /*e9e0*/ 	.word	0x0003cc10


	//   ....[144]....
        /*e9e4*/ 	.word	0x0003cce0


	//   ....[145]....
        /*e9e8*/ 	.word	0x0003cd00


	//   ....[146]....
        /*e9ec*/ 	.word	0x0003cd20


	//   ....[147]....
        /*e9f0*/ 	.word	0x0003cd40


	//   ....[148]....
        /*e9f4*/ 	.word	0x0003cd60


	//   ....[149]....
        /*e9f8*/ 	.word	0x0003cdc0


	//   ....[150]....
        /*e9fc*/ 	.word	0x0003cea0


	//   ....[151]....
        /*ea00*/ 	.word	0x0003cec0


	//   ....[152]....
        /*ea04*/ 	.word	0x0003cee0


	//   ....[153]....
        /*ea08*/ 	.word	0x0003cf00


	//   ....[154]....
        /*ea0c*/ 	.word	0x0003cf20


	//   ....[155]....
        /*ea10*/ 	.word	0x0003cf40


	//   ....[156]....
        /*ea14*/ 	.word	0x0003cf60


	//   ....[157]....
        /*ea18*/ 	.word	0x0003cfc0


	//   ....[158]....
        /*ea1c*/ 	.word	0x0003d0a0


	//   ....[159]....
        /*ea20*/ 	.word	0x0003d0c0


	//   ....[160]....
        /*ea24*/ 	.word	0x0003d0e0


	//   ....[161]....
        /*ea28*/ 	.word	0x0003d100


	//   ....[162]....
        /*ea2c*/ 	.word	0x0003d120


	//   ....[163]....
        /*ea30*/ 	.word	0x0003d140


	//   ....[164]....
        /*ea34*/ 	.word	0x0003d160


	//   ....[165]....
        /*ea38*/ 	.word	0x0003d1c0


	//   ....[166]....
        /*ea3c*/ 	.word	0x0003d260


	//   ....[167]....
        /*ea40*/ 	.word	0x0003d280


	//   ....[168]....
        /*ea44*/ 	.word	0x0003d2a0


	//   ....[169]....
        /*ea48*/ 	.word	0x0003d2c0


	//   ....[170]....
        /*ea4c*/ 	.word	0x0003d320


	//   ....[171]....
        /*ea50*/ 	.word	0x0003d340


	//   ....[172]....
        /*ea54*/ 	.word	0x0003d360


	//   ....[173]....
        /*ea58*/ 	.word	0x0003d3c0


	//   ....[174]....
        /*ea5c*/ 	.word	0x0003d460


	//   ....[175]....
        /*ea60*/ 	.word	0x0003d480


	//   ....[176]....
        /*ea64*/ 	.word	0x0003d4a0


	//   ....[177]....
        /*ea68*/ 	.word	0x0003d4c0


	//   ....[178]....
        /*ea6c*/ 	.word	0x0003d520


	//   ....[179]....
        /*ea70*/ 	.word	0x0003d540


	//   ....[180]....
        /*ea74*/ 	.word	0x0003d560


	//   ....[181]....
        /*ea78*/ 	.word	0x0003d5c0


	//   ....[182]....
        /*ea7c*/ 	.word	0x0003d660


	//   ....[183]....
        /*ea80*/ 	.word	0x0003d680


	//   ....[184]....
        /*ea84*/ 	.word	0x0003d6a0


	//   ....[185]....
        /*ea88*/ 	.word	0x0003d6c0


	//   ....[186]....
        /*ea8c*/ 	.word	0x0003d720


	//   ....[187]....
        /*ea90*/ 	.word	0x0003d740


	//   ....[188]....
        /*ea94*/ 	.word	0x0003d760


	//   ....[189]....
        /*ea98*/ 	.word	0x0003d7c0


	//   ....[190]....
        /*ea9c*/ 	.word	0x0003d860


	//   ....[191]....
        /*eaa0*/ 	.word	0x0003d880


	//   ....[192]....
        /*eaa4*/ 	.word	0x0003d8a0


	//   ....[193]....
        /*eaa8*/ 	.word	0x0003d8c0


	//   ....[194]....
        /*eaac*/ 	.word	0x0003d920


	//   ....[195]....
        /*eab0*/ 	.word	0x0003d940


	//   ....[196]....
        /*eab4*/ 	.word	0x0003d960


	//   ....[197]....
        /*eab8*/ 	.word	0x0003d9c0


	//   ....[198]....
        /*eabc*/ 	.word	0x0003da60


	//   ....[199]....
        /*eac0*/ 	.word	0x0003da80


	//   ....[200]....
        /*eac4*/ 	.word	0x0003daa0


	//   ....[201]....
        /*eac8*/ 	.word	0x0003dac0


	//   ....[202]....
        /*eacc*/ 	.word	0x0003db20


	//   ....[203]....
        /*ead0*/ 	.word	0x0003db40


	//   ....[204]....
        /*ead4*/ 	.word	0x0003db60


	//   ....[205]....
        /*ead8*/ 	.word	0x0003dbc0


	//   ....[206]....
        /*eadc*/ 	.word	0x0003dc60


	//   ....[207]....
        /*eae0*/ 	.word	0x0003dc80


	//   ....[208]....
        /*eae4*/ 	.word	0x0003dca0


	//   ....[209]....
        /*eae8*/ 	.word	0x0003dcc0


	//   ....[210]....
        /*eaec*/ 	.word	0x0003dd20


	//   ....[211]....
        /*eaf0*/ 	.word	0x0003dd40


	//   ....[212]....
        /*eaf4*/ 	.word	0x0003dd60


	//   ....[213]....
        /*eaf8*/ 	.word	0x0003ddc0


	//   ....[214]....
        /*eafc*/ 	.word	0x0003de60


	//   ....[215]....
        /*eb00*/ 	.word	0x0003de80


	//   ....[216]....
        /*eb04*/ 	.word	0x0003dea0


	//   ....[217]....
        /*eb08*/ 	.word	0x0003dec0


	//   ....[218]....
        /*eb0c*/ 	.word	0x0003df20


	//   ....[219]....
        /*eb10*/ 	.word	0x0003df40


	//   ....[220]....
        /*eb14*/ 	.word	0x0003df60


	//   ....[221]....
        /*eb18*/ 	.word	0x0003dfc0


	//   ....[222]....
        /*eb1c*/ 	.word	0x0003e060


	//   ....[223]....
        /*eb20*/ 	.word	0x0003e080


	//   ....[224]....
        /*eb24*/ 	.word	0x0003e0a0


	//   ....[225]....
        /*eb28*/ 	.word	0x0003e0c0


	//   ....[226]....
        /*eb2c*/ 	.word	0x0003e120


	//   ....[227]....
        /*eb30*/ 	.word	0x0003e140


	//   ....[228]....
        /*eb34*/ 	.word	0x0003e160


	//   ....[229]....
        /*eb38*/ 	.word	0x0003e1c0


	//   ....[230]....
        /*eb3c*/ 	.word	0x0003e260


	//   ....[231]....
        /*eb40*/ 	.word	0x0003e280


	//   ....[232]....
        /*eb44*/ 	.word	0x0003e2a0


	//   ....[233]....
        /*eb48*/ 	.word	0x0003e2c0


	//   ....[234]....
        /*eb4c*/ 	.word	0x0003e320


	//   ....[235]....
        /*eb50*/ 	.word	0x0003e340


	//   ....[236]....
        /*eb54*/ 	.word	0x0003e360


	//   ....[237]....
        /*eb58*/ 	.word	0x0003e3c0


	//   ....[238]....
        /*eb5c*/ 	.word	0x0003e460


	//   ....[239]....
        /*eb60*/ 	.word	0x0003e480


	//   ....[240]....
        /*eb64*/ 	.word	0x0003e4a0


	//   ....[241]....
        /*eb68*/ 	.word	0x0003e4c0


	//   ....[242]....
        /*eb6c*/ 	.word	0x0003e5a0


	//   ....[243]....
        /*eb70*/ 	.word	0x0003e5c0


	//   ....[244]....
        /*eb74*/ 	.word	0x0003e5e0


	//   ....[245]....
        /*eb78*/ 	.word	0x0003e600


	//   ....[246]....
        /*eb7c*/ 	.word	0x0003e620


	//   ....[247]....
        /*eb80*/ 	.word	0x0003e640


	//   ....[248]....
        /*eb84*/ 	.word	0x0003e6a0


	//   ....[249]....
        /*eb88*/ 	.word	0x0003e6c0


	//   ....[250]....
        /*eb8c*/ 	.word	0x0003e700


	//   ....[251]....
        /*eb90*/ 	.word	0x0003e760


	//   ....[252]....
        /*eb94*/ 	.word	0x0003e790


	//   ....[253]....
        /*eb98*/ 	.word	0x0003e870


	//   ....[254]....
        /*eb9c*/ 	.word	0x0003e950


	//----- nvinfo : EIATTR_VRC_CTA_INIT_COUNT
	.align		4
.L_41:
        /*eba0*/ 	.byte	0x02, 0x4a
	.zero		1
	.zero		1


	//----- nvinfo : EIATTR_EXIT_INSTR_OFFSETS
	.align		4
        /*eba4*/ 	.byte	0x04, 0x1c
        /*eba6*/ 	.short	(.L_43 - .L_42)


	//   ....[0]....
.L_42:
        /*eba8*/ 	.word	0x0004c3b0


	//   ....[1]....
        /*ebac*/ 	.word	0x0004c3d0


	//----- nvinfo : EIATTR_REQNTID
	.align		4
.L_43:
        /*ebb0*/ 	.byte	0x04, 0x10
        /*ebb2*/ 	.short	(.L_45 - .L_44)
.L_44:
        /*ebb4*/ 	.word	0x00000020
        /*ebb8*/ 	.word	0x00000001
        /*ebbc*/ 	.word	0x00000001


	//----- nvinfo : EIATTR_CBANK_PARAM_SIZE
	.align		4
.L_45:
        /*ebc0*/ 	.byte	0x03, 0x19
        /*ebc2*/ 	.short	0x0050


	//----- nvinfo : EIATTR_PARAM_CBANK
	.align		4
        /*ebc4*/ 	.byte	0x04, 0x0a
        /*ebc6*/ 	.short	(.L_47 - .L_46)
	.align		4
.L_46:
        /*ebc8*/ 	.word	index@(.nv.constant0.matmul_kernel)
        /*ebcc*/ 	.short	0x0380
        /*ebce*/ 	.short	0x0050


	//----- nvinfo : EIATTR_SW_WAR
	.align		4
.L_47:
        /*ebd0*/ 	.byte	0x04, 0x36
        /*ebd2*/ 	.short	(.L_49 - .L_48)
.L_48:
        /*ebd4*/ 	.word	0x00000008
.L_49:


//--------------------- .nv.compat                --------------------------
	.section	.nv.compat,"",@"SHT_CUDA_COMPAT_INFO"
	.align	4
        /*0000*/ 	.byte	0x02, 0x02, 0x01, 0x00, 0x02, 0x05, 0x05, 0x00, 0x02, 0x03, 0x00, 0x00, 0x02, 0x06, 0x01, 0x00


//--------------------- .nv.callgraph             --------------------------
	.section	.nv.callgraph,"",@"SHT_CUDA_CALLGRAPH"
	.align	4
	.sectionentsize	8
	.align		4
        /*0000*/ 	.word	0x00000000
	.align		4
        /*0004*/ 	.word	0xffffffff
	.align		4
        /*0008*/ 	.word	0x00000000
	.align		4
        /*000c*/ 	.word	0xfffffffe
	.align		4
        /*0010*/ 	.word	0x00000000
	.align		4
        /*0014*/ 	.word	0xfffffffd
	.align		4
        /*0018*/ 	.word	0x00000000
	.align		4
        /*001c*/ 	.word	0xfffffffc


//--------------------- .text.matmul_kernel       --------------------------
	.section	.text.matmul_kernel,"ax",@progbits
	.align	128
        .global         matmul_kernel
        .type           matmul_kernel,@function
        .size           matmul_kernel,(.L_x_3 - matmul_kernel)
        .other          matmul_kernel,@"STO_CUDA_ENTRY STV_DEFAULT"
matmul_kernel:
.text.matmul_kernel:
[----:B------:R-:W1:Y:S08]  /*0000*/  LDC R1, c[0x0][0x37c] ;  /* 0x0000df00ff017b82 */ /* 0x000e700000000800 */
[----:B------:R-:W2:Y:S01]  /*0010*/  LDC.64 R2, c[0x0][0x398] ;  /* 0x0000e600ff027b82 */ /* 0x000ea20000000a00 */
[----:B-1----:R-:W-:Y:S01]  /*0020*/  VIADD R1, R1, 0xffffe7c8 ;  /* 0xffffe7c801017836 */ /* 0x002fe20000000000 */
[----:B------:R-:W1:Y:S01]  /*0030*/  S2R R5, SR_CTAID.X ;  /* 0x0000000000057919 */ /* 0x000e620000002500 */
[----:B------:R-:W3:Y:S01]  /*0040*/  LDCU UR8, c[0x0][0x3a4] ;  /* 0x00007480ff0877ac */ /* 0x000ee20008000800 */
[----:B------:R-:W4:Y:S01]  /*0050*/  S2R R13, SR_TID.X ;  /* 0x00000000000d7919 */ /* 0x000f220000002100 */
[----:B------:R-:W1:Y:S01]  /*0060*/  LDCU.128 UR4, c[0x0][0x380] ;  /* 0x00007000ff0477ac */ /* 0x000e620008000c00 */
[----:B------:R-:W1:Y:S01]  /*0070*/  LDCU UR9, c[0x0][0x3b0] ;  /* 0x00007600ff0977ac */ /* 0x000e620008000800 */
[----:B------:R-:W1:Y:S01]  /*0080*/  LDCU UR10, c[0x0][0x3b0] ;  /* 0x00007600ff0a77ac */ /* 0x000e620008000800 */
[----:B------:R-:W1:Y:S01]  /*0090*/  LDCU UR11, c[0x0][0x3b0] ;  /* 0x00007600ff0b77ac */ /* 0x000e620008000800 */
[----:B------:R-:W1:Y:S01]  /*00a0*/  LDCU UR12, c[0x0][0x3b0] ;  /* 0x00007600ff0c77ac */ /* 0x000e620008000800 */
[----:B--2---:R-:W-:Y:S01]  /*00b0*/  IMAD.MOV.U32 R12, RZ, RZ, R3 ;  /* 0x000000ffff0c7224 */ /* 0x004fe200078e0003 */
[----:B------:R2:W-:Y:S01]  /*00c0*/  STL.64 [R1+0x1240], R2 ;  /* 0x0012400201007387 */ /* 0x0005e20000100a00 */
[----:B------:R-:W-:Y:S01]  /*00d0*/  IMAD.MOV.U32 R19, RZ, RZ, R2 ;  /* 0x000000ffff137224 */ /* 0x000fe200078e0002 */
[----:B------:R-:W1:Y:S01]  /*00e0*/  LDCU UR13, c[0x0][0x3b0] ;  /* 0x00007600ff0d77ac */ /* 0x000e620008000800 */
[----:B------:R-:W-:Y:S01]  /*00f0*/  VIADD R0, R12, 0xff ;  /* 0x000000ff0c007836 */ /* 0x000fe20000000000 */
[----:B------:R-:W1:Y:S02]  /*0100*/  LDCU UR14, c[0x0][0x3b0] ;  /* 0x00007600ff0e77ac */ /* 0x000e640008000800 */
[----:B-1----:R-:W-:Y:S01]  /*0110*/  IABS R8, R5 ;  /* 0x0000000500087213 */ /* 0x002fe20000000000 */
[----:B------:R-:W1:Y:S01]  /*0120*/  LDCU UR15, c[0x0][0x3b0] ;  /* 0x00007600ff0f77ac */ /* 0x000e620008000800 */
[----:B--2---:R-:W-:-:S02]  /*0130*/  SHF.R.S32.HI R3, RZ, 0x1f, R0 ;  /* 0x0000001fff037819 */ /* 0x004fc40000011400 */
[----:B----4-:R-:W-:Y:S01]  /*0140*/  LOP3.LUT R13, R13, 0x1f, RZ, 0xc0, !PT ;  /* 0x0000001f0d0d7812 */ /* 0x010fe200078ec0ff */
[----:B------:R-:W2:Y:S01]  /*0150*/  LDCU UR16, c[0x0][0x3b0] ;  /* 0x00007600ff1077ac */ /* 0x000ea20008000800 */
[----:B------:R-:W-:Y:S01]  /*0160*/  LEA.HI R3, R3, R0, RZ, 0x8 ;  /* 0x0000000003037211 */ /* 0x000fe200078f40ff */
[----:B------:R-:W4:Y:S03]  /*0170*/  LDCU UR17, c[0x0][0x3b0] ;  /* 0x00007600ff1177ac */ /* 0x000f260008000800 */
[----:B------:R-:W-:Y:S01]  /*0180*/  SHF.R.S32.HI R3, RZ, 0x8, R3 ;  /* 0x00000008ff037819 */ /* 0x000fe20000011403 */
[----:B------:R-:W1:Y:S03]  /*0190*/  LDCU UR18, c[0x0][0x3b0] ;  /* 0x00007600ff1277ac */ /* 0x000e660008000800 */
[----:B------:R-:W-:Y:S01]  /*01a0*/  SHF.L.U32 R4, R3, 0x3, RZ ;  /* 0x0000000303047819 */ /* 0x000fe200000006ff */
[----:B------:R-:W1:Y:S03]  /*01b0*/  LDCU UR19, c[0x0][0x3b0] ;  /* 0x00007600ff1377ac */ /* 0x000e660008000800 */
[----:B------:R-:W-:-:S02]  /*01c0*/  IABS R7, R4 ;  /* 0x0000000400077213 */ /* 0x000fc40000000000 */
[----:B------:R-:W-:Y:S01]  /*01d0*/  IABS R10, R4 ;  /* 0x00000004000a7213 */ /* 0x000fe20000000000 */
[----:B------:R-:W1:Y:S01]  /*01e0*/  LDCU UR20, c[0x0][0x3b0] ;  /* 0x00007600ff1477ac */ /* 0x000e620008000800 */
[----:B------:R-:W2:Y:S01]  /*01f0*/  I2F.RP R0, R7 ;  /* 0x0000000700007306 */ /* 0x000ea20000209400 */
[----:B------:R-:W1:Y:S01]  /*0200*/  LDCU UR21, c[0x0][0x3b0] ;  /* 0x00007600ff1577ac */ /* 0x000e620008000800 */
[----:B------:R-:W1:Y:S01]  /*0210*/  LDCU UR22, c[0x0][0x3b0] ;  /* 0x00007600ff1677ac */ /* 0x000e620008000800 */
[----:B------:R-:W1:Y:S05]  /*0220*/  LDCU UR23, c[0x0][0x3b0] ;  /* 0x00007600ff1777ac */ /* 0x000e6a0008000800 */
[----:B--2---:R-:W2:Y:S01]  /*0230*/  MUFU.RCP R0, R0 ;  /* 0x0000000000007308 */ /* 0x004ea20000001000 */
[----:B------:R-:W1:Y:S01]  /*0240*/  LDCU UR24, c[0x0][0x3b0] ;  /* 0x00007600ff1877ac */ /* 0x000e620008000800 */
[----:B------:R-:W1:Y:S01]  /*0250*/  LDCU UR25, c[0x0][0x3b0] ;  /* 0x00007600ff1977ac */ /* 0x000e620008000800 */
[----:B------:R-:W1:Y:S01]  /*0260*/  LDCU UR26, c[0x0][0x3b0] ;  /* 0x00007600ff1a77ac */ /* 0x000e620008000800 */
[----:B------:R-:W1:Y:S01]  /*0270*/  LDCU UR27, c[0x0][0x3b0] ;  /* 0x00007600ff1b77ac */ /* 0x000e620008000800 */
[----:B--2---:R-:W-:Y:S01]  /*0280*/  VIADD R2, R0, 0xffffffe ;  /* 0x0ffffffe00027836 */ /* 0x004fe20000000000 */
[----:B------:R-:W-:Y:S01]  /*0290*/  IADD3 R0, PT, PT, RZ, -R10, RZ ;  /* 0x8000000aff007210 */ /* 0x000fe20007ffe0ff */
[----:B------:R-:W2:Y:S01]  /*02a0*/  LDCU UR28, c[0x0][0x3b0] ;  /* 0x00007600ff1c77ac */ /* 0x000ea20008000800 */
[----:B------:R-:W-:Y:S01]  /*02b0*/  IABS R10, R12 ;  /* 0x0000000c000a7213 */ /* 0x000fe20000000000 */
[----:B------:R1:W3:Y:S01]  /*02c0*/  F2I.FTZ.U32.TRUNC.NTZ R3, R2 ;  /* 0x0000000200037305 */ /* 0x0002e2000021f000 */
[----:B------:R-:W-:Y:S01]  /*02d0*/  IABS R12, R19 ;  /* 0x00000013000c7213 */ /* 0x000fe20000000000 */
[----:B------:R-:W2:Y:S01]  /*02e0*/  LDCU UR29, c[0x0][0x3b0] ;  /* 0x00007600ff1d77ac */ /* 0x000ea20008000800 */
[----:B------:R-:W2:Y:S01]  /*02f0*/  LDCU UR30, c[0x0][0x3b0] ;  /* 0x00007600ff1e77ac */ /* 0x000ea20008000800 */
[----:B-1----:R-:W-:Y:S01]  /*0300*/  IMAD.MOV.U32 R2, RZ, RZ, RZ ;  /* 0x000000ffff027224 */ /* 0x002fe200078e00ff */
[----:B------:R-:W1:Y:S01]  /*0310*/  LDCU UR31, c[0x0][0x3b0] ;  /* 0x00007600ff1f77ac */ /* 0x000e620008000800 */
[----:B------:R-:W1:Y:S01]  /*0320*/  LDCU UR32, c[0x0][0x3b0] ;  /* 0x00007600ff2077ac */ /* 0x000e620008000800 */
[----:B---3--:R-:W-:Y:S01]  /*0330*/  IMAD.MOV R6, RZ, RZ, -R3 ;  /* 0x000000ffff067224 */ /* 0x008fe200078e0a03 */
[----:B------:R-:W3:Y:S03]  /*0340*/  LDCU UR33, c[0x0][0x3b0] ;  /* 0x00007600ff2177ac */ /* 0x000ee60008000800 */
[----:B------:R-:W-:-:S02]  /*0350*/  IMAD R9, R6, R7, RZ ;  /* 0x0000000706097224 */ /* 0x000fc400078e02ff */
[----:B------:R-:W-:Y:S01]  /*0360*/  IMAD.MOV.U32 R6, RZ, RZ, R8 ;  /* 0x000000ffff067224 */ /* 0x000fe200078e0008 */
[----:B------:R-:W1:Y:S01]  /*0370*/  LDCU UR34, c[0x0][0x3b0] ;  /* 0x00007600ff2277ac */ /* 0x000e620008000800 */
[----:B------:R-:W-:Y:S01]  /*0380*/  IMAD.HI.U32 R3, R3, R9, R2 ;  /* 0x0000000903037227 */ /* 0x000fe200078e0002 */
[----:B------:R-:W1:Y:S05]  /*0390*/  LDCU UR35, c[0x0][0x3b0] ;  /* 0x00007600ff2377ac */ /* 0x000e6a0008000800 */
[----:B------:R-:W-:Y:S01]  /*03a0*/  IMAD.HI.U32 R3, R3, R6, RZ ;  /* 0x0000000603037227 */ /* 0x000fe200078e00ff */
[----:B------:R-:W1:Y:S03]  /*03b0*/  LDCU UR36, c[0x0][0x3b0] ;  /* 0x00007600ff2477ac */ /* 0x000e660008000800 */
[----:B------:R-:W-:Y:S01]  /*03c0*/  IMAD R0, R3, R0, R6 ;  /* 0x0000000003007224 */ /* 0x000fe200078e0206 */
[----:B------:R-:W1:Y:S04]  /*03d0*/  LDCU UR37, c[0x0][0x3b0] ;  /* 0x00007600ff2577ac */ /* 0x000e680008000800 */
[----:B------:R-:W-:Y:S01]  /*03e0*/  ISETP.GT.U32.AND P1, PT, R7, R0, PT ;  /* 0x000000000700720c */ /* 0x000fe20003f24070 */
[----:B------:R-:W1:Y:S01]  /*03f0*/  LDCU UR38, c[0x0][0x3b0] ;  /* 0x00007600ff2677ac */ /* 0x000e620008000800 */
[----:B------:R-:W1:Y:S11]  /*0400*/  LDCU UR39, c[0x0][0x3b0] ;  /* 0x00007600ff2777ac */ /* 0x000e760008000800 */
[----:B------:R-:W-:-:S02]  /*0410*/  @!P1 IMAD.IADD R0, R0, 0x1, -R7 ;  /* 0x0000000100009824 */ /* 0x000fc400078e0a07 */
[----:B------:R-:W-:Y:S01]  /*0420*/  @!P1 VIADD R3, R3, 0x1 ;  /* 0x0000000103039836 */ /* 0x000fe20000000000 */
[----:B------:R-:W-:Y:S02]  /*0430*/  ISETP.NE.AND P1, PT, R4, RZ, PT ;  /* 0x000000ff0400720c */ /* 0x000fe40003f25270 */
[----:B------:R-:W-:Y:S02]  /*0440*/  ISETP.GE.U32.AND P0, PT, R0, R7, PT ;  /* 0x000000070000720c */ /* 0x000fe40003f06070 */
[----:B------:R-:W-:-:S04]  /*0450*/  LOP3.LUT R0, R5, R4, RZ, 0x3c, !PT ;  /* 0x0000000405007212 */ /* 0x000fc800078e3cff */
[----:B------:R-:W-:Y:S02]  /*0460*/  ISETP.GE.AND P2, PT, R0, RZ, PT ;  /* 0x000000ff0000720c */ /* 0x000fe40003f46270 */
[----:B------:R-:W-:-:S05]  /*0470*/  IADD3 R0, PT, PT, R19, 0x3f, RZ ;  /* 0x0000003f13007810 */ /* 0x000fca0007ffe0ff */
[----:B------:R-:W-:-:S04]  /*0480*/  @P0 VIADD R3, R3, 0x1 ;  /* 0x0000000103030836 */ /* 0x000fc80000000000 */
[----:B------:R-:W-:Y:S01]  /*0490*/  IMAD.MOV.U32 R2, RZ, RZ, R3 ;  /* 0x000000ffff027224 */ /* 0x000fe200078e0003 */
[----:B------:R-:W-:-:S03]  /*04a0*/  SHF.R.S32.HI R3, RZ, 0x1f, R0 ;  /* 0x0000001fff037819 */ /* 0x000fc60000011400 */
[----:B------:R-:W-:Y:S01]  /*04b0*/  @!P2 IMAD.MOV R2, RZ, RZ, -R2 ;  /* 0x000000ffff02a224 */ /* 0x000fe200078e0a02 */
[----:B------:R-:W-:Y:S02]  /*04c0*/  @!P1 LOP3.LUT R2, RZ, R4, RZ, 0x33, !PT ;  /* 0x00000004ff029212 */ /* 0x000fe400078e33ff */
[----:B------:R-:W-:-:S03]  /*04d0*/  LEA.HI R3, R3, R0, RZ, 0x6 ;  /* 0x0000000003037211 */ /* 0x000fc600078f30ff */
[----:B------:R-:W-:Y:S02]  /*04e0*/  IMAD.SHL.U32 R8, R2, 0x8, RZ ;  /* 0x0000000802087824 */ /* 0x000fe400078e00ff */
[----:B------:R-:W-:-:S03]  /*04f0*/  IMAD.MOV R2, RZ, RZ, -R2 ;  /* 0x000000ffff027224 */ /* 0x000fc600078e0a02 */
[----:B------:R-:W-:Y:S01]  /*0500*/  LEA.HI.SX32 R3, R3, -R8, 0x1a ;  /* 0x8000000803037211 */ /* 0x000fe200078fd2ff */
[----:B------:R-:W-:-:S03]  /*0510*/  IMAD R14, R4, R2, R5 ;  /* 0x00000002040e7224 */ /* 0x000fc600078e0205 */
[----:B------:R-:W-:Y:S02]  /*0520*/  VIMNMX R11, PT, PT, R3, 0x8, PT ;  /* 0x00000008030b7848 */ /* 0x000fe40003fe0100 */
[----:B------:R-:W-:Y:S02]  /*0530*/  IABS R9, R14 ;  /* 0x0000000e00097213 */ /* 0x000fe40000000000 */
[-C--:B------:R-:W-:Y:S02]  /*0540*/  IABS R7, R11.reuse ;  /* 0x0000000b00077213 */ /* 0x080fe40000000000 */
[----:B------:R-:W-:Y:S02]  /*0550*/  IABS R4, R11 ;  /* 0x0000000b00047213 */ /* 0x000fe40000000000 */
[----:B------:R-:W1:Y:S08]  /*0560*/  I2F.RP R0, R7 ;  /* 0x0000000700007306 */ /* 0x000e700000209400 */
[----:B-1----:R-:W1:Y:S02]  /*0570*/  MUFU.RCP R0, R0 ;  /* 0x0000000000007308 */ /* 0x002e640000001000 */
[----:B-1----:R-:W-:-:S02]  /*0580*/  VIADD R3, R0, 0xffffffe ;  /* 0x0ffffffe00037836 */ /* 0x002fc40000000000 */
[----:B------:R-:W-:-:S04]  /*0590*/  IMAD.MOV R0, RZ, RZ, -R4 ;  /* 0x000000ffff007224 */ /* 0x000fc800078e0a04 */
[----:B------:R-:W1:Y:S08]  /*05a0*/  I2F.RP R4, R10 ;  /* 0x0000000a00047306 */ /* 0x000e700000209400 */
[----:B------:R-:W2:Y:S08]  /*05b0*/  F2I.FTZ.U32.TRUNC.NTZ R3, R3 ;  /* 0x0000000300037305 */ /* 0x000eb0000021f000 */
[----:B-1----:R-:W1:Y:S01]  /*05c0*/  MUFU.RCP R4, R4 ;  /* 0x0000000400047308 */ /* 0x002e620000001000 */
[----:B--2---:R-:W-:-:S05]  /*05d0*/  IADD3 R6, PT, PT, RZ, -R3, RZ ;  /* 0x80000003ff067210 */ /* 0x004fca0007ffe0ff */
[----:B------:R-:W-:-:S04]  /*05e0*/  IMAD.MOV.U32 R2, RZ, RZ, R6 ;  /* 0x000000ffff027224 */ /* 0x000fc800078e0006 */
[----:B------:R-:W-:Y:S02]  /*05f0*/  IMAD R5, R2, R7, RZ ;  /* 0x0000000702057224 */ /* 0x000fe400078e02ff */
[----:B------:R-:W-:-:S04]  /*0600*/  IMAD.MOV.U32 R2, RZ, RZ, RZ ;  /* 0x000000ffff027224 */ /* 0x000fc800078e00ff */
[----:B------:R-:W-:Y:S02]  /*0610*/  IMAD.HI.U32 R2, R3, R5, R2 ;  /* 0x0000000503027227 */ /* 0x000fe400078e0002 */
[----:B------:R-:W2:Y:S02]  /*0620*/  I2F.RP R3, R12 ;  /* 0x0000000c00037306 */ /* 0x000ea40000209400 */
[----:B-1----:R-:W-:Y:S02]  /*0630*/  VIADD R5, R4, 0xffffffe ;  /* 0x0ffffffe04057836 */ /* 0x002fe40000000000 */
[----:B------:R-:W-:-:S04]  /*0640*/  IMAD.HI.U32 R2, R2, R9, RZ ;  /* 0x0000000902027227 */ /* 0x000fc800078e00ff */
[----:B------:R-:W-:Y:S01]  /*0650*/  IMAD R0, R2, R0, R9 ;  /* 0x0000000002007224 */ /* 0x000fe200078e0209 */
[----:B------:R-:W-:Y:S01]  /*0660*/  F2I.FTZ.U32.TRUNC.NTZ R5, R5 ;  /* 0x0000000500057305 */ /* 0x000fe2000021f000 */
[----:B------:R-:W-:-:S03]  /*0670*/  IMAD.MOV.U32 R4, RZ, RZ, RZ ;  /* 0x000000ffff047224 */ /* 0x000fc600078e00ff */
[----:B------:R-:W-:-:S04]  /*0680*/  ISETP.GT.U32.AND P1, PT, R7, R0, PT ;  /* 0x000000000700720c */ /* 0x000fc80003f24070 */
[----:B--2---:R-:W1:Y:S09]  /*0690*/  MUFU.RCP R3, R3 ;  /* 0x0000000300037308 */ /* 0x004e720000001000 */
[----:B------:R-:W-:Y:S01]  /*06a0*/  @!P1 IMAD.IADD R0, R0, 0x1, -R7 ;  /* 0x0000000100009824 */ /* 0x000fe200078e0a07 */
[----:B------:R-:W-:-:S02]  /*06b0*/  @!P1 IADD3 R2, PT, PT, R2, 0x1, RZ ;  /* 0x0000000102029810 */ /* 0x000fc40007ffe0ff */
[----:B------:R-:W-:Y:S02]  /*06c0*/  ISETP.NE.AND P1, PT, R11, RZ, PT ;  /* 0x000000ff0b00720c */ /* 0x000fe40003f25270 */
[----:B------:R-:W-:Y:S02]  /*06d0*/  ISETP.GE.U32.AND P0, PT, R0, R7, PT ;  /* 0x000000070000720c */ /* 0x000fe40003f06070 */
[----:B------:R-:W-:Y:S01]  /*06e0*/  LOP3.LUT R0, R14, R11, RZ, 0x3c, !PT ;  /* 0x0000000b0e007212 */ /* 0x000fe200078e3cff */
[----:B-1----:R-:W-:Y:S02]  /*06f0*/  VIADD R6, R3, 0xffffffe ;  /* 0x0ffffffe03067836 */ /* 0x002fe40000000000 */
[----:B------:R-:W-:Y:S01]  /*0700*/  IMAD.MOV R3, RZ, RZ, -R5 ;  /* 0x000000ffff037224 */ /* 0x000fe200078e0a05 */
[----:B------:R-:W-:Y:S01]  /*0710*/  ISETP.GE.AND P2, PT, R0, RZ, PT ;  /* 0x000000ff0000720c */ /* 0x000fe20003f46270 */
[----:B------:R1:W2:Y:S02]  /*0720*/  F2I.FTZ.U32.TRUNC.NTZ R7, R6 ;  /* 0x0000000600077305 */ /* 0x0002a4000021f000 */
[----:B------:R-:W-:-:S04]  /*0730*/  IMAD R3, R3, R10, RZ ;  /* 0x0000000a03037224 */ /* 0x000fc800078e02ff */
[----:B------:R-:W-:Y:S02]  /*0740*/  @P0 VIADD R2, R2, 0x1 ;  /* 0x0000000102020836 */ /* 0x000fe40000000000 */
[----:B------:R-:W-:-:S04]  /*0750*/  IMAD.HI.U32 R4, R5, R3, R4 ;  /* 0x0000000305047227 */ /* 0x000fc800078e0004 */
[----:B------:R-:W-:Y:S01]  /*0760*/  @!P2 IMAD.MOV R2, RZ, RZ, -R2 ;  /* 0x000000ffff02a224 */ /* 0x000fe200078e0a02 */
[----:B------:R-:W-:Y:S01]  /*0770*/  @!P1 LOP3.LUT R2, RZ, R11, RZ, 0x33, !PT ;  /* 0x0000000bff029212 */ /* 0x000fe200078e33ff */
[----:B-1----:R-:W-:Y:S02]  /*0780*/  IMAD.MOV.U32 R6, RZ, RZ, RZ ;  /* 0x000000ffff067224 */ /* 0x002fe400078e00ff */
[--C-:B--2---:R-:W-:Y:S01]  /*0790*/  IMAD.MOV R9, RZ, RZ, -R7.reuse ;  /* 0x000000ffff097224 */ /* 0x104fe200078e0a07 */
[C---:B------:R-:W-:Y:S02]  /*07a0*/  IADD3 R0, PT, PT, -R2.reuse, RZ, RZ ;  /* 0x000000ff02007210 */ /* 0x040fe40007ffe1ff */
[----:B------:R-:W-:Y:S01]  /*07b0*/  SHF.L.U32 R2, R2, 0x8, RZ ;  /* 0x0000000802027819 */ /* 0x000fe200000006ff */
[----:B------:R-:W-:Y:S02]  /*07c0*/  IMAD R3, R9, R12, RZ ;  /* 0x0000000c09037224 */ /* 0x000fe400078e02ff */
[----:B------:R-:W-:Y:S01]  /*07d0*/  IMAD R0, R11, R0, R14 ;  /* 0x000000000b007224 */ /* 0x000fe200078e020e */
[C---:B------:R-:W-:Y:S01]  /*07e0*/  IADD3 R14, PT, PT, R2.reuse, 0x1, RZ ;  /* 0x00000001020e7810 */ /* 0x040fe20007ffe0ff */
[----:B------:R-:W-:Y:S01]  /*07f0*/  IMAD.HI.U32 R6, R7, R3, R6 ;  /* 0x0000000307067227 */ /* 0x000fe200078e0006 */
[----:B------:R-:W-:-:S02]  /*0800*/  IADD3 R18, PT, PT, R2, 0x3, RZ ;  /* 0x0000000302127810 */ /* 0x000fc40007ffe0ff */
[----:B------:R-:W-:Y:S01]  /*0810*/  IABS R9, R14 ;  /* 0x0000000e00097213 */ /* 0x000fe20000000000 */
[----:B------:R-:W-:Y:S01]  /*0820*/  IMAD.IADD R0, R8, 0x1, R0 ;  /* 0x0000000108007824 */ /* 0x000fe200078e0200 */
[----:B------:R-:W-:Y:S01]  /*0830*/  IABS R15, R18 ;  /* 0x00000012000f7213 */ /* 0x000fe20000000000 */
[----:B------:R-:W-:Y:S01]  /*0840*/  VIADD R8, R2, 0xff ;  /* 0x000000ff02087836 */ /* 0x000fe20000000000 */
[----:B------:R-:W-:Y:S01]  /*0850*/  ISETP.GE.AND P5, PT, R14, RZ, PT ;  /* 0x000000ff0e00720c */ /* 0x000fe20003fa6270 */
[----:B------:R-:W-:Y:S01]  /*0860*/  IMAD R252, R0, 0x40, R13 ;  /* 0x0000004000fc7824 */ /* 0x000fe200078e020d */
[C---:B------:R-:W-:Y:S01]  /*0870*/  IADD3 R22, PT, PT, R2.reuse, 0x10, RZ ;  /* 0x0000001002167810 */ /* 0x040fe20007ffe0ff */
[----:B------:R-:W-:Y:S01]  /*0880*/  VIADD R16, R2, 0x2 ;  /* 0x0000000202107836 */ /* 0x000fe20000000000 */
[----:B------:R-:W-:Y:S01]  /*0890*/  IABS R11, R8 ;  /* 0x00000008000b7213 */ /* 0x000fe20000000000 */
[----:B------:R-:W-:Y:S01]  /*08a0*/  VIADD R21, R252, 0x20 ;  /* 0x00000020fc157836 */ /* 0x000fe20000000000 */
[----:B------:R-:W-:Y:S01]  /*08b0*/  IABS R5, R252 ;  /* 0x000000fc00057213 */ /* 0x000fe20000000000 */
[----:B------:R-:W-:Y:S01]  /*08c0*/  VIADD R20, R2, 0x4 ;  /* 0x0000000402147836 */ /* 0x000fe20000000000 */
[----:B------:R-:W-:Y:S01]  /*08d0*/  IABS R13, R16 ;  /* 0x00000010000d7213 */ /* 0x000fe20000000000 */
[----:B------:R-:W-:Y:S01]  /*08e0*/  IMAD.HI.U32 R3, R4, R11, RZ ;  /* 0x0000000b04037227 */ /* 0x000fe200078e00ff */
[----:B------:R-:W-:Y:S01]  /*08f0*/  IABS R7, R21 ;  /* 0x0000001500077213 */ /* 0x000fe20000000000 */
[----:B------:R1:W-:Y:S01]  /*0900*/  STL [R1+0x820], R21 ;  /* 0x0008201501007387 */ /* 0x0003e20000100800 */
[----:B------:R-:W-:Y:S01]  /*0910*/  IABS R17, R20 ;  /* 0x0000001400117213 */ /* 0x000fe20000000000 */
[----:B------:R-:W-:Y:S01]  /*0920*/  IMAD.HI.U32 R0, R6, R5, RZ ;  /* 0x0000000506007227 */ /* 0x000fe200078e00ff */
[----:B------:R-:W-:Y:S01]  /*0930*/  ISETP.GE.AND P0, PT, R8, RZ, PT ;  /* 0x000000ff0800720c */ /* 0x000fe20003f06270 */
[----:B------:R-:W-:Y:S01]  /*0940*/  STL [R1+0x1298], R252 ;  /* 0x001298fc01007387 */ /* 0x000fe20000100800 */
[----:B------:R-:W-:Y:S01]  /*0950*/  ISETP.GE.AND P6, PT, R16, RZ, PT ;  /* 0x000000ff1000720c */ /* 0x000fe20003fc6270 */
[----:B------:R-:W-:Y:S01]  /*0960*/  IMAD.HI.U32 R6, R6, R7, RZ ;  /* 0x0000000706067227 */ /* 0x000fe200078e00ff */
[----:B------:R-:W-:-:S02]  /*0970*/  IADD3 R37, PT, PT, R2, 0x23, RZ ;  /* 0x0000002302257810 */ /* 0x000fc40007ffe0ff */
[C---:B------:R-:W-:Y:S01]  /*0980*/  IADD3 R48, PT, PT, R2.reuse, 0x2d, RZ ;  /* 0x0000002d02307810 */ /* 0x040fe20007ffe0ff */
[----:B------:R-:W-:Y:S01]  /*0990*/  IMAD.MOV R0, RZ, RZ, -R0 ;  /* 0x000000ffff007224 */ /* 0x000fe200078e0a00 */
[C---:B------:R-:W-:Y:S01]  /*09a0*/  IADD3 R66, PT, PT, R2.reuse, 0x3f, RZ ;  /* 0x0000003f02427810 */ /* 0x040fe20007ffe0ff */
[----:B------:R-:W-:Y:S01]  /*09b0*/  IMAD.MOV R6, RZ, RZ, -R6 ;  /* 0x000000ffff067224 */ /* 0x000fe200078e0a06 */
[C---:B------:R-:W-:Y:S01]  /*09c0*/  IADD3 R81, PT, PT, R2.reuse, 0x4b, RZ ;  /* 0x0000004b02517810 */ /* 0x040fe20007ffe0ff */
[----:B------:R-:W-:Y:S01]  /*09d0*/  IMAD.MOV R3, RZ, RZ, -R3 ;  /* 0x000000ffff037224 */ /* 0x000fe200078e0a03 */
[----:B------:R-:W-:Y:S01]  /*09e0*/  IADD3 R88, PT, PT, R2, 0x56, RZ ;  /* 0x0000005602587810 */ /* 0x000fe20007ffe0ff */
[----:B------:R-:W-:Y:S01]  /*09f0*/  IMAD R0, R12, R0, R5 ;  /* 0x000000000c007224 */ /* 0x000fe200078e0205 */
[----:B------:R-:W-:Y:S01]  /*0a00*/  IADD3 R164, PT, PT, R2, 0xa0, RZ ;  /* 0x000000a002a47810 */ /* 0x000fe20007ffe0ff */
[----:B------:R-:W-:Y:S01]  /*0a10*/  IMAD R5, R12, R6, R7 ;  /* 0x000000060c057224 */ /* 0x000fe200078e0207 */
[----:B------:R-:W-:Y:S01]  /*0a20*/  IABS R87, R88 ;  /* 0x0000005800577213 */ /* 0x000fe20000000000 */
[----:B------:R-:W-:Y:S01]  /*0a30*/  IMAD R11, R10, R3, R11 ;  /* 0x000000030a0b7224 */ /* 0x000fe200078e020b */
[----:B------:R-:W-:Y:S01]  /*0a40*/  ISETP.GT.U32.AND P1, PT, R12, R0, PT ;  /* 0x000000000c00720c */ /* 0x000fe20003f24070 */
[----:B------:R-:W-:Y:S01]  /*0a50*/  IMAD.HI.U32 R3, R4, R9, RZ ;  /* 0x0000000904037227 */ /* 0x000fe200078e00ff */
[----:B------:R-:W-:-:S02]  /*0a60*/  ISETP.GT.U32.AND P2, PT, R12, R5, PT ;  /* 0x000000050c00720c */ /* 0x000fc40003f44070 */
[----:B------:R-:W-:Y:S01]  /*0a70*/  ISETP.GT.U32.AND P3, PT, R10, R11, PT ;  /* 0x0000000b0a00720c */ /* 0x000fe20003f64070 */
[----:B------:R-:W-:Y:S01]  /*0a80*/  IMAD.MOV R3, RZ, RZ, -R3 ;  /* 0x000000ffff037224 */ /* 0x000fe200078e0a03 */
[----:B------:R-:W-:Y:S01]  /*0a90*/  IABS R161, R164 ;  /* 0x000000a400a17213 */ /* 0x000fe20000000000 */
[----:B------:R-:W-:Y:S01]  /*0aa0*/  IMAD.HI.U32 R6, R4, R15, RZ ;  /* 0x0000000f04067227 */ /* 0x000fe200078e00ff */
[C---:B------:R-:W-:Y:S02]  /*0ab0*/  IADD3 R194, PT, PT, R2.reuse, 0xbd, RZ ;  /* 0x000000bd02c27810 */ /* 0x040fe40007ffe0ff */
[----:B------:R-:W-:Y:S01]  /*0ac0*/  IADD3 R222, PT, PT, R2, 0xdc, RZ ;  /* 0x000000dc02de7810 */ /* 0x000fe20007ffe0ff */
[----:B------:R-:W-:Y:S02]  /*0ad0*/  IMAD R7, R10, R3, R9 ;  /* 0x000000030a077224 */ /* 0x000fe400078e0209 */
[--C-:B------:R-:W-:Y:S02]  /*0ae0*/  @!P1 IMAD.IADD R0, R0, 0x1, -R12.reuse ;  /* 0x0000000100009824 */ /* 0x100fe400078e0a0c */
[----:B------:R-:W-:Y:S01]  /*0af0*/  @!P2 IMAD.IADD R5, R5, 0x1, -R12 ;  /* 0x000000010505a824 */ /* 0x000fe200078e0a0c */
[----:B------:R-:W-:Y:S01]  /*0b00*/  ISETP.GT.U32.AND P2, PT, R10, R7, PT ;  /* 0x000000070a00720c */ /* 0x000fe20003f44070 */
[----:B------:R-:W-:Y:S01]  /*0b10*/  IMAD.HI.U32 R3, R4, R13, RZ ;  /* 0x0000000d04037227 */ /* 0x000fe200078e00ff */
[----:B------:R-:W-:-:S02]  /*0b20*/  @!P3 IADD3 R11, PT, PT, R11, -R10, RZ ;  /* 0x8000000a0b0bb210 */ /* 0x000fc40007ffe0ff */
[C---:B------:R-:W-:Y:S01]  /*0b30*/  ISETP.GT.U32.AND P3, PT, R12.reuse, R0, PT ;  /* 0x000000000c00720c */ /* 0x040fe20003f64070 */
[----:B------:R-:W-:Y:S01]  /*0b40*/  IMAD.MOV R3, RZ, RZ, -R3 ;  /* 0x000000ffff037224 */ /* 0x000fe200078e0a03 */
[----:B------:R-:W-:Y:S01]  /*0b50*/  ISETP.GT.U32.AND P4, PT, R12, R5, PT ;  /* 0x000000050c00720c */ /* 0x000fe20003f84070 */
[----:B------:R-:W-:Y:S01]  /*0b60*/  IMAD.MOV R6, RZ, RZ, -R6 ;  /* 0x000000ffff067224 */ /* 0x000fe200078e0a06 */
[C---:B------:R-:W-:Y:S01]  /*0b70*/  ISETP.GT.U32.AND P1, PT, R10.reuse, R11, PT ;  /* 0x0000000b0a00720c */ /* 0x040fe20003f24070 */
[----:B------:R-:W-:Y:S01]  /*0b80*/  IMAD R9, R10, R3, R13 ;  /* 0x000000030a097224 */ /* 0x000fe200078e020d */
[----:B------:R-:W-:Y:S01]  /*0b90*/  LOP3.LUT R3, RZ, R19, RZ, 0x33, !PT ;  /* 0x00000013ff037212 */ /* 0x000fe200078e33ff */
[----:B------:R-:W-:-:S04]  /*0ba0*/  IMAD.HI.U32 R8, R4, R17, RZ ;  /* 0x0000001104087227 */ /* 0x000fc800078e00ff */
[----:B------:R-:W-:Y:S01]  /*0bb0*/  @!P2 IMAD.IADD R7, R7, 0x1, -R10 ;  /* 0x000000010707a824 */ /* 0x000fe200078e0a0a */
[----:B------:R-:W-:Y:S01]  /*0bc0*/  ISETP.NE.AND P2, PT, R19, RZ, PT ;  /* 0x000000ff1300720c */ /* 0x000fe20003f45270 */
[----:B------:R-:W-:Y:S01]  /*0bd0*/  @!P3 IMAD.IADD R0, R0, 0x1, -R12 ;  /* 0x000000010000b824 */ /* 0x000fe200078e0a0c */
[C---:B------:R-:W-:Y:S01]  /*0be0*/  ISETP.GT.U32.AND P3, PT, R10.reuse, R9, PT ;  /* 0x000000090a00720c */ /* 0x040fe20003f64070 */
[----:B------:R-:W-:Y:S01]  /*0bf0*/  IMAD R13, R10, R6, R15 ;  /* 0x000000060a0d7224 */ /* 0x000fe200078e020f */
[----:B------:R-:W-:Y:S01]  /*0c00*/  @!P4 IADD3 R5, PT, PT, R5, -R12, RZ ;  /* 0x8000000c0505c210 */ /* 0x000fe20007ffe0ff */
[----:B------:R-:W-:Y:S01]  /*0c10*/  @!P1 IMAD.IADD R11, R11, 0x1, -R10 ;  /* 0x000000010b0b9824 */ /* 0x000fe200078e0a0a */
[----:B------:R-:W-:Y:S01]  /*0c20*/  ISETP.GE.AND P4, PT, R252, RZ, PT ;  /* 0x000000fffc00720c */ /* 0x000fe20003f86270 */
[----:B------:R-:W-:Y:S01]  /*0c30*/  IMAD.MOV R8, RZ, RZ, -R8 ;  /* 0x000000ffff087224 */ /* 0x000fe200078e0a08 */
[----:B------:R-:W-:Y:S01]  /*0c40*/  ISETP.GE.AND P1, PT, R21, RZ, PT ;  /* 0x000000ff1500720c */ /* 0x000fe20003f26270 */
[----:B------:R-:W-:-:S02]  /*0c50*/  VIADD R6, R2, 0x5 ;  /* 0x0000000502067836 */ /* 0x000fc40000000000 */
[----:B------:R-:W-:Y:S02]  /*0c60*/  IMAD R15, R10, R8, R17 ;  /* 0x000000080a0f7224 */ /* 0x000fe400078e0211 */
[C---:B------:R-:W-:Y:S01]  /*0c70*/  VIADD R8, R2.reuse, 0x6 ;  /* 0x0000000602087836 */ /* 0x040fe20000000000 */
[----:B------:R-:W-:Y:S01]  /*0c80*/  IABS R17, R6 ;  /* 0x0000000600117213 */ /* 0x000fe20000000000 */
[----:B------:R-:W-:Y:S01]  /*0c90*/  @!P0 IMAD.MOV R11, RZ, RZ, -R11 ;  /* 0x000000ffff0b8224 */ /* 0x000fe200078e0a0b */
[----:B------:R-:W-:Y:S01]  /*0ca0*/  @!P3 IADD3 R9, PT, PT, R9, -R10, RZ ;  /* 0x8000000a0909b210 */ /* 0x000fe20007ffe0ff */
[----:B-1----:R-:W-:Y:S01]  /*0cb0*/  VIADD R21, R2, 0xf ;  /* 0x0000000f02157836 */ /* 0x002fe20000000000 */
[C---:B------:R-:W-:Y:S01]  /*0cc0*/  ISETP.GT.U32.AND P3, PT, R10.reuse, R7, PT ;  /* 0x000000070a00720c */ /* 0x040fe20003f64070 */
[----:B------:R-:W-:Y:S01]  /*0cd0*/  @!P4 IMAD.MOV R0, RZ, RZ, -R0 ;  /* 0x000000ffff00c224 */ /* 0x000fe200078e0a00 */
[----:B------:R-:W-:Y:S01]  /*0ce0*/  ISETP.GT.U32.AND P4, PT, R10, R9, PT ;  /* 0x000000090a00720c */ /* 0x000fe20003f84070 */
[----:B------:R-:W-:Y:S01]  /*0cf0*/  @!P1 IMAD.MOV R5, RZ, RZ, -R5 ;  /* 0x000000ffff059224 */ /* 0x000fe200078e0a05 */
[----:B------:R-:W-:Y:S01]  /*0d00*/  IABS R19, R8 ;  /* 0x0000000800137213 */ /* 0x000fe20000000000 */
[----:B------:R-:W-:Y:S01]  /*0d10*/  VIADD R23, R2, 0x11 ;  /* 0x0000001102177836 */ /* 0x000fe20000000000 */
[C---:B------:R-:W-:Y:S01]  /*0d20*/  SEL R12, R3.reuse, R0, !P2 ;  /* 0x00000000030c7207 */ /* 0x040fe20005000000 */
[----:B------:R-:W-:Y:S01]  /*0d30*/  IMAD.HI.U32 R0, R4, R17, RZ ;  /* 0x0000001104007227 */ /* 0x000fe200078e00ff */
[----:B------:R-:W-:-:S02]  /*0d40*/  SEL R5, R3, R5, !P2 ;  /* 0x0000000503057207 */ /* 0x000fc40005000000 */
[----:B------:R-:W-:Y:S01]  /*0d50*/  ISETP.GT.U32.AND P2, PT, R10, R15, PT ;  /* 0x0000000f0a00720c */ /* 0x000fe20003f44070 */
[----:B------:R-:W-:Y:S01]  /*0d60*/  IMAD.HI.U32 R3, R4, R19, RZ ;  /* 0x0000001304037227 */ /* 0x000fe200078e00ff */
[----:B------:R-:W-:Y:S01]  /*0d70*/  IADD3 R0, PT, PT, -R0, RZ, RZ ;  /* 0x000000ff00007210 */ /* 0x000fe20007ffe1ff */
[----:B------:R-:W-:Y:S01]  /*0d80*/  STL [R1+0xc8], R12 ;  /* 0x0000c80c01007387 */ /* 0x000fe20000100800 */
[----:B------:R-:W-:Y:S01]  /*0d90*/  ISETP.GT.U32.AND P1, PT, R10, R13, PT ;  /* 0x0000000d0a00720c */ /* 0x000fe20003f24070 */
[--C-:B------:R-:W-:Y:S01]  /*0da0*/  @!P3 IMAD.IADD R7, R7, 0x1, -R10.reuse ;  /* 0x000000010707b824 */ /* 0x100fe200078e0a0a */
[----:B------:R-:W-:Y:S01]  /*0db0*/  ISETP.GE.AND P0, PT, R18, RZ, PT ;  /* 0x000000ff1200720c */ /* 0x000fe20003f06270 */
[----:B------:R1:W-:Y:S01]  /*0dc0*/  STL [R1+0xcc], R5 ;  /* 0x0000cc0501007387 */ /* 0x0003e20000100800 */
[----:B------:R-:W-:Y:S01]  /*0dd0*/  @!P4 IMAD.IADD R9, R9, 0x1, -R10 ;  /* 0x000000010909c824 */ /* 0x000fe200078e0a0a */
[----:B------:R-:W-:Y:S01]  /*0de0*/  ISETP.GE.AND P4, PT, R6, RZ, PT ;  /* 0x000000ff0600720c */ /* 0x000fe20003f86270 */
[----:B------:R-:W-:Y:S01]  /*0df0*/  IMAD.MOV.U32 R16, RZ, RZ, R7 ;  /* 0x000000ffff107224 */ /* 0x000fe200078e0007 */
[----:B------:R-:W-:Y:S01]  /*0e00*/  STL [R1+0x12b4], R11 ;  /* 0x0012b40b01007387 */ /* 0x000fe20000100800 */
[----:B------:R-:W-:Y:S01]  /*0e10*/  IMAD.MOV.U32 R14, RZ, RZ, R9 ;  /* 0x000000ffff0e7224 */ /* 0x000fe200078e0009 */
[----:B------:R-:W-:Y:S01]  /*0e20*/  @!P2 IADD3 R15, PT, PT, R15, -R10, RZ ;  /* 0x8000000a0f0fa210 */ /* 0x000fe20007ffe0ff */
[----:B------:R-:W-:Y:S01]  /*0e30*/  @!P5 IMAD.MOV R16, RZ, RZ, -R16 ;  /* 0x000000ffff10d224 */ /* 0x000fe200078e0a10 */
[----:B------:R-:W-:Y:S01]  /*0e40*/  ISETP.GE.AND P3, PT, R20, RZ, PT ;  /* 0x000000ff1400720c */ /* 0x000fe20003f66270 */
[----:B------:R-:W-:Y:S01]  /*0e50*/  VIADD R6, R2, 0x7 ;  /* 0x0000000702067836 */ /* 0x000fe20000000000 */
[----:B------:R-:W-:Y:S01]  /*0e60*/  @!P6 IADD3 R14, PT, PT, -R14, RZ, RZ ;  /* 0x000000ff0e0ee210 */ /* 0x000fe20007ffe1ff */
[----:B-1----:R-:W-:Y:S01]  /*0e70*/  IMAD.MOV R5, RZ, RZ, -R3 ;  /* 0x000000ffff057224 */ /* 0x002fe200078e0a03 */
[C---:B------:R-:W-:Y:S01]  /*0e80*/  ISETP.GT.U32.AND P2, PT, R10.reuse, R15, PT ;  /* 0x0000000f0a00720c */ /* 0x040fe20003f44070 */
[C---:B------:R-:W-:Y:S01]  /*0e90*/  IMAD R3, R10.reuse, R0, R17 ;  /* 0x000000000a037224 */ /* 0x040fe200078e0211 */
[----:B------:R-:W-:Y:S01]  /*0ea0*/  IABS R7, R6 ;  /* 0x0000000600077213 */ /* 0x000fe20000000000 */
[C---:B------:R-:W-:Y:S01]  /*0eb0*/  IMAD R5, R10.reuse, R5, R19 ;  /* 0x000000050a057224 */ /* 0x040fe200078e0213 */
[----:B------:R1:W-:Y:S01]  /*0ec0*/  STL [R1+0x20], R16 ;  /* 0x0000201001007387 */ /* 0x0003e20000100800 */
[--C-:B------:R-:W-:Y:S01]  /*0ed0*/  @!P1 IMAD.IADD R13, R13, 0x1, -R10.reuse ;  /* 0x000000010d0d9824 */ /* 0x100fe200078e0a0a */
[----:B------:R-:W-:Y:S01]  /*0ee0*/  ISETP.GT.U32.AND P5, PT, R10, R3, PT ;  /* 0x000000030a00720c */ /* 0x000fe20003fa4070 */
[----:B------:R-:W-:Y:S01]  /*0ef0*/  VIADD R12, R2, 0x8 ;  /* 0x00000008020c7836 */ /* 0x000fe20000000000 */
[----:B------:R-:W-:Y:S01]  /*0f00*/  ISETP.GT.U32.AND P6, PT, R10, R5, PT ;  /* 0x000000050a00720c */ /* 0x000fe20003fc4070 */
[----:B------:R-:W-:Y:S01]  /*0f10*/  IMAD.HI.U32 R0, R4, R7, RZ ;  /* 0x0000000704007227 */ /* 0x000fe200078e00ff */
[----:B------:R-:W-:Y:S01]  /*0f20*/  ISETP.GT.U32.AND P1, PT, R10, R13, PT ;  /* 0x0000000d0a00720c */ /* 0x000fe20003f24070 */
[----:B------:R2:W-:Y:S01]  /*0f30*/  STL [R1+0x1c], R14 ;  /* 0x00001c0e01007387 */ /* 0x0005e20000100800 */
[----:B------:R-:W-:Y:S01]  /*0f40*/  IABS R9, R12 ;  /* 0x0000000c00097213 */ /* 0x000fe20000000000 */
[----:B------:R-:W-:Y:S01]  /*0f50*/  @!P2 IMAD.IADD R15, R15, 0x1, -R10 ;  /* 0x000000010f0fa824 */ /* 0x000fe200078e0a0a */
[----:B------:R-:W-:Y:S01]  /*0f60*/  ISETP.GE.AND P2, PT, R6, RZ, PT ;  /* 0x000000ff0600720c */ /* 0x000fe20003f46270 */
[----:B-1----:R-:W-:Y:S01]  /*0f70*/  VIADD R16, R2, 0xa ;  /* 0x0000000a02107836 */ /* 0x002fe20000000000 */
[----:B------:R-:W-:Y:S01]  /*0f80*/  IADD3 R0, PT, PT, -R0, RZ, RZ ;  /* 0x000000ff00007210 */ /* 0x000fe20007ffe1ff */
[----:B------:R-:W-:-:S03]  /*0f90*/  IMAD.HI.U32 R6, R4, R9, RZ ;  /* 0x0000000904067227 */ /* 0x000fc600078e00ff */
[----:B------:R-:W-:Y:S01]  /*0fa0*/  IABS R251, R16 ;  /* 0x0000001000fb7213 */ /* 0x000fe20000000000 */
[--C-:B------:R-:W-:Y:S02]  /*0fb0*/  @!P5 IMAD.IADD R3, R3, 0x1, -R10.reuse ;  /* 0x000000010303d824 */ /* 0x100fe400078e0a0a */
[--C-:B------:R-:W-:Y:S02]  /*0fc0*/  @!P6 IMAD.IADD R5, R5, 0x1, -R10.reuse ;  /* 0x000000010505e824 */ /* 0x100fe400078e0a0a */
[----:B--2---:R-:W-:Y:S01]  /*0fd0*/  VIADD R14, R2, 0x9 ;  /* 0x00000009020e7836 */ /* 0x004fe20000000000 */
[C---:B------:R-:W-:Y:S01]  /*0fe0*/  ISETP.GT.U32.AND P5, PT, R10.reuse, R3, PT ;  /* 0x000000030a00720c */ /* 0x040fe20003fa4070 */
[----:B------:R-:W-:Y:S01]  /*0ff0*/  @!P1 IMAD.IADD R13, R13, 0x1, -R10 ;  /* 0x000000010d0d9824 */ /* 0x000fe200078e0a0a */
[----:B------:R-:W-:Y:S01]  /*1000*/  ISETP.GT.U32.AND P6, PT, R10, R5, PT ;  /* 0x000000050a00720c */ /* 0x000fe20003fc4070 */
[----:B------:R-:W-:Y:S01]  /*1010*/  IMAD.MOV R6, RZ, RZ, -R6 ;  /* 0x000000ffff067224 */ /* 0x000fe200078e0a06 */
[----:B------:R-:W-:Y:S01]  /*1020*/  ISETP.GE.AND P1, PT, R8, RZ, PT ;  /* 0x000000ff0800720c */ /* 0x000fe20003f26270 */
[----:B------:R-:W-:Y:S01]  /*1030*/  IMAD R7, R10, R0, R7 ;  /* 0x000000000a077224 */ /* 0x000fe200078e0207 */
[----:B------:R-:W-:Y:S01]  /*1040*/  IABS R8, R14 ;  /* 0x0000000e00087213 */ /* 0x000fe20000000000 */
[----:B------:R-:W-:-:S02]  /*1050*/  IMAD.MOV.U32 R11, RZ, RZ, R13 ;  /* 0x000000ffff0b7224 */ /* 0x000fc400078e000d */
[----:B------:R-:W-:Y:S01]  /*1060*/  IMAD R9, R10, R6, R9 ;  /* 0x000000060a097224 */ /* 0x000fe200078e0209 */
[----:B------:R-:W-:Y:S01]  /*1070*/  MOV R13, R8 ;  /* 0x00000008000d7202 */ /* 0x000fe20000000f00 */
[----:B------:R-:W-:Y:S02]  /*1080*/  VIADD R18, R2, 0xb ;  /* 0x0000000b02127836 */ /* 0x000fe40000000000 */
[--C-:B------:R-:W-:Y:S01]  /*1090*/  @!P5 IMAD.IADD R3, R3, 0x1, -R10.reuse ;  /* 0x000000010303d824 */ /* 0x100fe200078e0a0a */
[C---:B------:R-:W-:Y:S01]  /*10a0*/  ISETP.GT.U32.AND P5, PT, R10.reuse, R7, PT ;  /* 0x000000070a00720c */ /* 0x040fe20003fa4070 */
[--C-:B------:R-:W-:Y:S01]  /*10b0*/  @!P6 IMAD.IADD R5, R5, 0x1, -R10.reuse ;  /* 0x000000010505e824 */ /* 0x100fe200078e0a0a */
[----:B------:R-:W-:Y:S01]  /*10c0*/  ISETP.GT.U32.AND P6, PT, R10, R9, PT ;  /* 0x000000090a00720c */ /* 0x000fe20003fc4070 */
[----:B------:R-:W-:Y:S01]  /*10d0*/  IMAD.HI.U32 R0, R4, R13, RZ ;  /* 0x0000000d04007227 */ /* 0x000fe200078e00ff */
[----:B------:R-:W-:Y:S02]  /*10e0*/  IABS R17, R18 ;  /* 0x0000001200117213 */ /* 0x000fe40000000000 */
[----:B------:R-:W-:Y:S01]  /*10f0*/  @!P1 IADD3 R5, PT, PT, -R5, RZ, RZ ;  /* 0x000000ff05059210 */ /* 0x000fe20007ffe1ff */
[----:B------:R-:W-:Y:S01]  /*1100*/  @!P0 IMAD.MOV R11, RZ, RZ, -R11 ;  /* 0x000000ffff0b8224 */ /* 0x000fe200078e0a0b */
[----:B------:R-:W-:Y:S01]  /*1110*/  IADD3 R0, PT, PT, -R0, RZ, RZ ;  /* 0x000000ff00007210 */ /* 0x000fe20007ffe1ff */
[----:B------:R-:W-:Y:S01]  /*1120*/  VIADD R19, R2, 0xc ;  /* 0x0000000c02137836 */ /* 0x000fe20000000000 */
[----:B------:R-:W-:Y:S01]  /*1130*/  ISETP.GE.AND P0, PT, R12, RZ, PT ;  /* 0x000000ff0c00720c */ /* 0x000fe20003f06270 */
[----:B------:R-:W-:Y:S01]  /*1140*/  VIADD R20, R2, 0xd ;  /* 0x0000000d02147836 */ /* 0x000fe20000000000 */
[----:B------:R1:W-:Y:S01]  /*1150*/  STL [R1+0x18], R11 ;  /* 0x0000180b01007387 */ /* 0x0003e20000100800 */
[----:B------:R-:W-:Y:S01]  /*1160*/  @!P5 IMAD.IADD R7, R7, 0x1, -R10 ;  /* 0x000000010707d824 */ /* 0x000fe200078e0a0a */
[----:B------:R-:W-:Y:S01]  /*1170*/  IABS R8, R19 ;  /* 0x0000001300087213 */ /* 0x000fe20000000000 */
[----:B------:R-:W-:Y:S01]  /*1180*/  IMAD R13, R10, R0, R13 ;  /* 0x000000000a0d7224 */ /* 0x000fe200078e020d */
[----:B------:R-:W-:Y:S01]  /*1190*/  ISETP.GE.AND P1, PT, R16, RZ, PT ;  /* 0x000000ff1000720c */ /* 0x000fe20003f26270 */
[----:B------:R-:W-:-:S03]  /*11a0*/  IMAD.HI.U32 R0, R4, R251, RZ ;  /* 0x000000fb04007227 */ /* 0x000fc600078e00ff */
[C---:B------:R-:W-:Y:S01]  /*11b0*/  ISETP.GT.U32.AND P5, PT, R10.reuse, R13, PT ;  /* 0x0000000d0a00720c */ /* 0x040fe20003fa4070 */
[----:B------:R-:W-:Y:S01]  /*11c0*/  @!P6 IMAD.IADD R9, R9, 0x1, -R10 ;  /* 0x000000010909e824 */ /* 0x000fe200078e0a0a */
[----:B------:R-:W-:Y:S01]  /*11d0*/  ISETP.GT.U32.AND P6, PT, R10, R7, PT ;  /* 0x000000070a00720c */ /* 0x000fe20003fc4070 */
[----:B------:R-:W-:Y:S01]  /*11e0*/  IMAD.HI.U32 R6, R4, R17, RZ ;  /* 0x0000001104067227 */ /* 0x000fe200078e00ff */
[----:B------:R-:W-:-:S03]  /*11f0*/  IADD3 R0, PT, PT, -R0, RZ, RZ ;  /* 0x000000ff00007210 */ /* 0x000fc60007ffe1ff */
[----:B-1----:R-:W-:Y:S02]  /*1200*/  IMAD.MOV.U32 R11, RZ, RZ, R15 ;  /* 0x000000ffff0b7224 */ /* 0x002fe400078e000f */
[----:B------:R-:W-:Y:S02]  /*1210*/  IMAD.MOV R6, RZ, RZ, -R6 ;  /* 0x000000ffff067224 */ /* 0x000fe400078e0a06 */
[----:B------:R-:W-:Y:S01]  /*1220*/  IMAD R251, R10, R0, R251 ;  /* 0x000000000afb7224 */ /* 0x000fe200078e02fb */
[----:B------:R-:W-:Y:S01]  /*1230*/  IABS R0, R20 ;  /* 0x0000001400007213 */ /* 0x000fe20000000000 */
[----:B------:R-:W-:Y:S01]  /*1240*/  @!P3 IMAD.MOV R11, RZ, RZ, -R11 ;  /* 0x000000ffff0bb224 */ /* 0x000fe200078e0a0b */
[----:B------:R-:W-:Y:S01]  /*1250*/  ISETP.GE.AND P3, PT, R14, RZ, PT ;  /* 0x000000ff0e00720c */ /* 0x000fe20003f66270 */
[----:B------:R-:W-:Y:S02]  /*1260*/  IMAD.MOV.U32 R15, RZ, RZ, R8 ;  /* 0x000000ffff0f7224 */ /* 0x000fe400078e0008 */
[C---:B------:R-:W-:Y:S01]  /*1270*/  IMAD R12, R10.reuse, R6, R17 ;  /* 0x000000060a0c7224 */ /* 0x040fe200078e0211 */
[----:B------:R-:W-:Y:S01]  /*1280*/  MOV R17, R0 ;  /* 0x0000000000117202 */ /* 0x000fe20000000f00 */
[----:B------:R-:W-:Y:S01]  /*1290*/  @!P4 IMAD.MOV R3, RZ, RZ, -R3 ;  /* 0x000000ffff03c224 */ /* 0x000fe200078e0a03 */
[----:B------:R-:W-:Y:S01]  /*12a0*/  STL [R1+0x14], R11 ;  /* 0x0000140b01007387 */ /* 0x000fe20000100800 */
[----:B------:R-:W-:Y:S01]  /*12b0*/  @!P6 IMAD.IADD R7, R7, 0x1, -R10 ;  /* 0x000000010707e824 */ /* 0x000fe200078e0a0a */
[----:B------:R-:W-:Y:S01]  /*12c0*/  ISETP.GT.U32.AND P6, PT, R10, R251, PT ;  /* 0x000000fb0a00720c */ /* 0x000fe20003fc4070 */
[----:B------:R-:W-:Y:S01]  /*12d0*/  IMAD.HI.U32 R0, R4, R15, RZ ;  /* 0x0000000f04007227 */ /* 0x000fe200078e00ff */
[----:B------:R1:W-:Y:S01]  /*12e0*/  STL [R1+0x10], R3 ;  /* 0x0000100301007387 */ /* 0x0003e20000100800 */
[----:B------:R-:W-:-:S02]  /*12f0*/  ISETP.GT.U32.AND P4, PT, R10, R9, PT ;  /* 0x000000090a00720c */ /* 0x000fc40003f84070 */
[----:B------:R-:W-:Y:S01]  /*1300*/  IMAD.MOV R0, RZ, RZ, -R0 ;  /* 0x000000ffff007224 */ /* 0x000fe200078e0a00 */
[----:B------:R2:W-:Y:S01]  /*1310*/  STL [R1+0xc], R5 ;  /* 0x00000c0501007387 */ /* 0x0005e20000100800 */
[----:B------:R-:W-:Y:S02]  /*1320*/  VIADD R8, R2, 0xe ;  /* 0x0000000e02087836 */ /* 0x000fe40000000000 */
[----:B------:R-:W-:Y:S01]  /*1330*/  IMAD.MOV.U32 R6, RZ, RZ, R7 ;  /* 0x000000ffff067224 */ /* 0x000fe200078e0007 */
[----:B------:R-:W-:Y:S01]  /*1340*/  IABS R7, R21 ;  /* 0x0000001500077213 */ /* 0x000fe20000000000 */
[----:B------:R-:W-:Y:S02]  /*1350*/  @!P5 IMAD.IADD R13, R13, 0x1, -R10 ;  /* 0x000000010d0dd824 */ /* 0x000fe400078e0a0a */
[----:B-1----:R-:W-:-:S03]  /*1360*/  IMAD.HI.U32 R3, R4, R17, RZ ;  /* 0x0000001104037227 */ /* 0x002fc600078e00ff */
[C---:B------:R-:W-:Y:S01]  /*1370*/  ISETP.GT.U32.AND P5, PT, R10.reuse, R13, PT ;  /* 0x0000000d0a00720c */ /* 0x040fe20003fa4070 */
[----:B------:R-:W-:Y:S02]  /*1380*/  IMAD.MOV R14, RZ, RZ, -R3 ;  /* 0x000000ffff0e7224 */ /* 0x000fe400078e0a03 */
[C---:B------:R-:W-:Y:S01]  /*1390*/  IMAD R3, R10.reuse, R0, R15 ;  /* 0x000000000a037224 */ /* 0x040fe200078e020f */
[----:B------:R-:W-:Y:S01]  /*13a0*/  IABS R15, R8 ;  /* 0x00000008000f7213 */ /* 0x000fe20000000000 */
[--C-:B------:R-:W-:Y:S02]  /*13b0*/  @!P6 IMAD.IADD R251, R251, 0x1, -R10.reuse ;  /* 0x00000001fbfbe824 */ /* 0x100fe400078e0a0a */
[----:B------:R-:W-:Y:S01]  /*13c0*/  @!P4 IMAD.IADD R9, R9, 0x1, -R10 ;  /* 0x000000010909c824 */ /* 0x000fe200078e0a0a */
[----:B------:R-:W-:Y:S01]  /*13d0*/  ISETP.GT.U32.AND P6, PT, R10, R3, PT ;  /* 0x000000030a00720c */ /* 0x000fe20003fc4070 */
[----:B------:R-:W-:Y:S01]  /*13e0*/  IMAD.HI.U32 R0, R4, R15, RZ ;  /* 0x0000000f04007227 */ /* 0x000fe200078e00ff */
[----:B------:R-:W-:-:S03]  /*13f0*/  ISETP.GE.AND P4, PT, R18, RZ, PT ;  /* 0x000000ff1200720c */ /* 0x000fc60003f86270 */
[----:B--2---:R-:W-:Y:S01]  /*1400*/  IMAD.MOV.U32 R5, RZ, RZ, R9 ;  /* 0x000000ffff057224 */ /* 0x004fe200078e0009 */
[----:B------:R-:W-:Y:S01]  /*1410*/  IADD3 R0, PT, PT, -R0, RZ, RZ ;  /* 0x000000ff00007210 */ /* 0x000fe20007ffe1ff */
[----:B------:R-:W-:Y:S01]  /*1420*/  @!P2 IMAD.MOV R6, RZ, RZ, -R6 ;  /* 0x000000ffff06a224 */ /* 0x000fe200078e0a06 */
[C---:B------:R-:W-:Y:S01]  /*1430*/  ISETP.GT.U32.AND P2, PT, R10.reuse, R12, PT ;  /* 0x0000000c0a00720c */ /* 0x040fe20003f44070 */
[----:B------:R-:W-:Y:S01]  /*1440*/  @!P0 IMAD.MOV R5, RZ, RZ, -R5 ;  /* 0x000000ffff058224 */ /* 0x000fe200078e0a05 */
[C---:B------:R-:W-:Y:S01]  /*1450*/  ISETP.GT.U32.AND P0, PT, R10.reuse, R251, PT ;  /* 0x000000fb0a00720c */ /* 0x040fe20003f04070 */
[C---:B------:R-:W-:Y:S01]  /*1460*/  IMAD R14, R10.reuse, R14, R17 ;  /* 0x0000000e0a0e7224 */ /* 0x040fe200078e0211 */
[----:B------:R-:W-:Y:S01]  /*1470*/  IABS R17, R22 ;  /* 0x0000001600117213 */ /* 0x000fe20000000000 */
[----:B------:R-:W-:Y:S01]  /*1480*/  @!P6 IMAD.IADD R3, R3, 0x1, -R10 ;  /* 0x000000010303e824 */ /* 0x000fe200078e0a0a */
[----:B------:R-:W-:Y:S01]  /*1490*/  IABS R9, R23 ;  /* 0x0000001700097213 */ /* 0x000fe20000000000 */
[----:B------:R-:W-:Y:S01]  /*14a0*/  IMAD R15, R10, R0, R15 ;  /* 0x000000000a0f7224 */ /* 0x000fe200078e020f */
[----:B------:R1:W-:Y:S01]  /*14b0*/  STL [R1+0x8], R6 ;  /* 0x0000080601007387 */ /* 0x0003e20000100800 */
[----:B------:R-:W-:Y:S01]  /*14c0*/  IMAD.HI.U32 R0, R4, R7, RZ ;  /* 0x0000000704007227 */ /* 0x000fe200078e00ff */
[----:B------:R-:W-:-:S02]  /*14d0*/  ISETP.GT.U32.AND P6, PT, R10, R3, PT ;  /* 0x000000030a00720c */ /* 0x000fc40003fc4070 */
[----:B------:R2:W-:Y:S01]  /*14e0*/  STL [R1+0x4], R5 ;  /* 0x0000040501007387 */ /* 0x0005e20000100800 */
[--C-:B------:R-:W-:Y:S01]  /*14f0*/  @!P2 IMAD.IADD R12, R12, 0x1, -R10.reuse ;  /* 0x000000010c0ca824 */ /* 0x100fe200078e0a0a */
[----:B------:R-:W-:Y:S01]  /*1500*/  @!P5 IADD3 R13, PT, PT, R13, -R10, RZ ;  /* 0x8000000a0d0dd210 */ /* 0x000fe20007ffe0ff */
[----:B------:R-:W-:Y:S01]  /*1510*/  @!P0 IMAD.IADD R251, R251, 0x1, -R10 ;  /* 0x00000001fbfb8824 */ /* 0x000fe200078e0a0a */
[C---:B------:R-:W-:Y:S01]  /*1520*/  ISETP.GT.U32.AND P0, PT, R10.reuse, R14, PT ;  /* 0x0000000e0a00720c */ /* 0x040fe20003f04070 */
[----:B------:R-:W-:Y:S01]  /*1530*/  IMAD.MOV R0, RZ, RZ, -R0 ;  /* 0x000000ffff007224 */ /* 0x000fe200078e0a00 */
[----:B------:R-:W-:Y:S01]  /*1540*/  ISETP.GT.U32.AND P2, PT, R10, R12, PT ;  /* 0x0000000c0a00720c */ /* 0x000fe20003f44070 */
[----:B-1----:R-:W-:Y:S01]  /*1550*/  IMAD.HI.U32 R6, R4, R9, RZ ;  /* 0x0000000904067227 */ /* 0x002fe200078e00ff */
[----:B------:R-:W-:Y:S02]  /*1560*/  MOV R252, R13 ;  /* 0x0000000d00fc7202 */ /* 0x000fe40000000f00 */
[----:B------:R-:W-:Y:S01]  /*1570*/  ISETP.GE.AND P5, PT, R19, RZ, PT ;  /* 0x000000ff1300720c */ /* 0x000fe20003fa6270 */
[----:B------:R-:W-:Y:S01]  /*1580*/  @!P6 IMAD.IADD R3, R3, 0x1, -R10 ;  /* 0x000000010303e824 */ /* 0x000fe200078e0a0a */
[----:B------:R-:W-:Y:S01]  /*1590*/  ISETP.GT.U32.AND P6, PT, R10, R15, PT ;  /* 0x0000000f0a00720c */ /* 0x000fe20003fc4070 */
[----:B--2---:R-:W-:-:S04]  /*15a0*/  IMAD.HI.U32 R5, R4, R17, RZ ;  /* 0x0000001104057227 */ /* 0x004fc800078e00ff */
[----:B------:R-:W-:Y:S01]  /*15b0*/  @!P0 IMAD.IADD R14, R14, 0x1, -R10 ;  /* 0x000000010e0e8824 */ /* 0x000fe200078e0a0a */
[----:B------:R-:W-:Y:S01]  /*15c0*/  IADD3 R5, PT, PT, -R5, RZ, RZ ;  /* 0x000000ff05057210 */ /* 0x000fe20007ffe1ff */
[----:B------:R-:W-:Y:S01]  /*15d0*/  IMAD.MOV R6, RZ, RZ, -R6 ;  /* 0x000000ffff067224 */ /* 0x000fe200078e0a06 */
[----:B------:R-:W-:Y:S01]  /*15e0*/  ISETP.GE.AND P0, PT, R8, RZ, PT ;  /* 0x000000ff0800720c */ /* 0x000fe20003f06270 */
[--C-:B------:R-:W-:Y:S01]  /*15f0*/  @!P2 IMAD.IADD R12, R12, 0x1, -R10.reuse ;  /* 0x000000010c0ca824 */ /* 0x100fe200078e0a0a */
[----:B------:R-:W-:Y:S01]  /*1600*/  ISETP.GE.AND P2, PT, R20, RZ, PT ;  /* 0x000000ff1400720c */ /* 0x000fe20003f46270 */
[----:B------:R-:W-:Y:S01]  /*1610*/  IMAD R16, R10, R0, R7 ;  /* 0x000000000a107224 */ /* 0x000fe200078e0207 */
[----:B------:R-:W-:Y:S01]  /*1620*/  IADD3 R8, PT, PT, R2, 0x14, RZ ;  /* 0x0000001402087810 */ /* 0x000fe20007ffe0ff */
[----:B------:R-:W-:Y:S01]  /*1630*/  @!P6 IMAD.IADD R15, R15, 0x1, -R10 ;  /* 0x000000010f0fe824 */ /* 0x000fe200078e0a0a */
[C---:B------:R-:W-:Y:S01]  /*1640*/  ISETP.GT.U32.AND P6, PT, R10.reuse, R14, PT ;  /* 0x0000000e0a00720c */ /* 0x040fe20003fc4070 */
[----:B------:R-:W-:Y:S01]  /*1650*/  IMAD R18, R10, R6, R9 ;  /* 0x000000060a127224 */ /* 0x000fe200078e0209 */
[----:B------:R-:W-:Y:S01]  /*1660*/  @!P4 IADD3 R12, PT, PT, -R12, RZ, RZ ;  /* 0x000000ff0c0cc210 */ /* 0x000fe20007ffe1ff */
[----:B------:R-:W-:-:S02]  /*1670*/  IMAD R17, R10, R5, R17 ;  /* 0x000000050a117224 */ /* 0x000fc400078e0211 */
[----:B------:R-:W-:Y:S02]  /*1680*/  VIADD R7, R2, 0x12 ;  /* 0x0000001202077836 */ /* 0x000fe40000000000 */
[----:B------:R-:W-:Y:S01]  /*1690*/  @!P1 IMAD.MOV R251, RZ, RZ, -R251 ;  /* 0x000000fffffb9224 */ /* 0x000fe200078e0afb */
[C---:B------:R-:W-:Y:S01]  /*16a0*/  ISETP.GT.U32.AND P1, PT, R10.reuse, R15, PT ;  /* 0x0000000f0a00720c */ /* 0x040fe20003f24070 */
[----:B------:R-:W-:Y:S01]  /*16b0*/  @!P3 IMAD.MOV R252, RZ, RZ, -R252 ;  /* 0x000000fffffcb224 */ /* 0x000fe200078e0afc */
[----:B------:R-:W-:Y:S01]  /*16c0*/  IABS R19, R7 ;  /* 0x0000000700137213 */ /* 0x000fe20000000000 */
[----:B------:R-:W-:Y:S01]  /*16d0*/  IMAD.MOV.U32 R13, RZ, RZ, R3 ;  /* 0x000000ffff0d7224 */ /* 0x000fe200078e0003 */
[----:B------:R-:W-:Y:S01]  /*16e0*/  ISETP.GT.U32.AND P4, PT, R10, R17, PT ;  /* 0x000000110a00720c */ /* 0x000fe20003f84070 */
[----:B------:R-:W-:Y:S01]  /*16f0*/  @!P6 IMAD.IADD R14, R14, 0x1, -R10 ;  /* 0x000000010e0ee824 */ /* 0x000fe200078e0a0a */
[----:B------:R-:W-:Y:S01]  /*1700*/  ISETP.GT.U32.AND P6, PT, R10, R18, PT ;  /* 0x000000120a00720c */ /* 0x000fe20003fc4070 */
[----:B------:R-:W-:Y:S01]  /*1710*/  IMAD.HI.U32 R0, R4, R19, RZ ;  /* 0x0000001304007227 */ /* 0x000fe200078e00ff */
[----:B------:R-:W-:Y:S01]  /*1720*/  ISETP.GT.U32.AND P3, PT, R10, R16, PT ;  /* 0x000000100a00720c */ /* 0x000fe20003f64070 */
[----:B------:R1:W-:Y:S02]  /*1730*/  STL [R1+0x12a4], R252 ;  /* 0x0012a4fc01007387 */ /* 0x0003e40000100800 */
[----:B------:R-:W-:-:S02]  /*1740*/  VIADD R6, R2, 0x13 ;  /* 0x0000001302067836 */ /* 0x000fc40000000000 */
[----:B------:R-:W-:Y:S01]  /*1750*/  IMAD.MOV R3, RZ, RZ, -R0 ;  /* 0x000000ffff037224 */ /* 0x000fe200078e0a00 */
[----:B------:R-:W-:Y:S01]  /*1760*/  STL [R1+0x12a8], R251 ;  /* 0x0012a8fb01007387 */ /* 0x000fe20000100800 */
[--C-:B------:R-:W-:Y:S01]  /*1770*/  @!P1 IMAD.IADD R15, R15, 0x1, -R10.reuse ;  /* 0x000000010f0f9824 */ /* 0x100fe200078e0a0a */
[----:B------:R-:W-:Y:S01]  /*1780*/  IABS R5, R6 ;  /* 0x0000000600057213 */ /* 0x000fe20000000000 */
[----:B------:R-:W-:Y:S01]  /*1790*/  IMAD R19, R10, R3, R19 ;  /* 0x000000030a137224 */ /* 0x000fe200078e0213 */
[----:B------:R-:W-:Y:S01]  /*17a0*/  ISETP.GE.AND P1, PT, R22, RZ, PT ;  /* 0x000000ff1600720c */ /* 0x000fe20003f26270 */
[--C-:B------:R-:W-:Y:S01]  /*17b0*/  @!P6 IMAD.IADD R18, R18, 0x1, -R10.reuse ;  /* 0x000000011212e824 */ /* 0x100fe200078e0a0a */
[----:B------:R-:W-:Y:S01]  /*17c0*/  STL [R1+0x12ac], R12 ;  /* 0x0012ac0c01007387 */ /* 0x000fe20000100800 */
[----:B------:R-:W-:Y:S01]  /*17d0*/  @!P4 IMAD.IADD R17, R17, 0x1, -R10 ;  /* 0x000000011111c824 */ /* 0x000fe200078e0a0a */
[----:B------:R-:W-:Y:S01]  /*17e0*/  @!P3 IADD3 R16, PT, PT, R16, -R10, RZ ;  /* 0x8000000a1010b210 */ /* 0x000fe20007ffe0ff */
[----:B------:R-:W-:Y:S01]  /*17f0*/  @!P2 IMAD.MOV R14, RZ, RZ, -R14 ;  /* 0x000000ffff0ea224 */ /* 0x000fe200078e0a0e */
[C---:B------:R-:W-:Y:S01]  /*1800*/  ISETP.GT.U32.AND P2, PT, R10.reuse, R18, PT ;  /* 0x000000120a00720c */ /* 0x040fe20003f44070 */
[----:B------:R-:W-:Y:S01]  /*1810*/  @!P0 IMAD.MOV R15, RZ, RZ, -R15 ;  /* 0x000000ffff0f8224 */ /* 0x000fe200078e0a0f */
[----:B------:R-:W-:Y:S01]  /*1820*/  ISETP.GT.U32.AND P4, PT, R10, R16, PT ;  /* 0x000000100a00720c */ /* 0x000fe20003f84070 */
[----:B------:R-:W-:Y:S01]  /*1830*/  IMAD.HI.U32 R0, R4, R5, RZ ;  /* 0x0000000504007227 */ /* 0x000fe200078e00ff */
[----:B------:R-:W-:-:S02]  /*1840*/  ISETP.GT.U32.AND P6, PT, R10, R17, PT ;  /* 0x000000110a00720c */ /* 0x000fc40003fc4070 */
[----:B------:R-:W-:Y:S01]  /*1850*/  ISETP.GT.U32.AND P0, PT, R10, R19, PT ;  /* 0x000000130a00720c */ /* 0x000fe20003f04070 */
[----:B------:R-:W-:Y:S01]  /*1860*/  @!P5 IMAD.MOV R13, RZ, RZ, -R13 ;  /* 0x000000ffff0dd224 */ /* 0x000fe200078e0a0d */
[----:B------:R-:W-:Y:S01]  /*1870*/  ISETP.GE.AND P5, PT, R21, RZ, PT ;  /* 0x000000ff1500720c */ /* 0x000fe20003fa6270 */
[----:B------:R-:W-:Y:S01]  /*1880*/  IMAD.MOV R0, RZ, RZ, -R0 ;  /* 0x000000ffff007224 */ /* 0x000fe200078e0a00 */
[----:B------:R-:W-:Y:S01]  /*1890*/  IABS R21, R8 ;  /* 0x0000000800157213 */ /* 0x000fe20000000000 */
[----:B------:R-:W-:Y:S01]  /*18a0*/  VIADD R9, R2, 0x15 ;  /* 0x0000001502097836 */ /* 0x000fe20000000000 */
[----:B------:R-:W-:Y:S01]  /*18b0*/  ISETP.GE.AND P3, PT, R23, RZ, PT ;  /* 0x000000ff1700720c */ /* 0x000fe20003f66270 */
[----:B------:R-:W-:Y:S01]  /*18c0*/  IMAD R20, R10, R0, R5 ;  /* 0x000000000a147224 */ /* 0x000fe200078e0205 */
[----:B------:R-:W-:Y:S01]  /*18d0*/  @!P2 IADD3 R18, PT, PT, R18, -R10, RZ ;  /* 0x8000000a1212a210 */ /* 0x000fe20007ffe0ff */
[--C-:B------:R-:W-:Y:S01]  /*18e0*/  @!P4 IMAD.IADD R16, R16, 0x1, -R10.reuse ;  /* 0x000000011010c824 */ /* 0x100fe200078e0a0a */
[----:B------:R-:W-:Y:S01]  /*18f0*/  ISETP.GE.AND P2, PT, R6, RZ, PT ;  /* 0x000000ff0600720c */ /* 0x000fe20003f46270 */
[--C-:B------:R-:W-:Y:S01]  /*1900*/  @!P6 IMAD.IADD R17, R17, 0x1, -R10.reuse ;  /* 0x000000011111e824 */ /* 0x100fe200078e0a0a */
[----:B------:R-:W-:Y:S01]  /*1910*/  ISETP.GT.U32.AND P6, PT, R10, R20, PT ;  /* 0x000000140a00720c */ /* 0x000fe20003fc4070 */
[----:B------:R-:W-:Y:S01]  /*1920*/  @!P0 IMAD.IADD R19, R19, 0x1, -R10 ;  /* 0x0000000113138824 */ /* 0x000fe200078e0a0a */
[----:B------:R-:W-:Y:S01]  /*1930*/  ISETP.GE.AND P4, PT, R7, RZ, PT ;  /* 0x000000ff0700720c */ /* 0x000fe20003f86270 */
[----:B------:R-:W-:Y:S01]  /*1940*/  VIADD R6, R2, 0x16 ;  /* 0x0000001602067836 */ /* 0x000fe20000000000 */
[----:B------:R-:W-:Y:S01]  /*1950*/  IABS R5, R9 ;  /* 0x0000000900057213 */ /* 0x000fe20000000000 */
[----:B------:R-:W-:Y:S01]  /*1960*/  IMAD.HI.U32 R0, R4, R21, RZ ;  /* 0x0000001504007227 */ /* 0x000fe200078e00ff */
[----:B------:R-:W-:Y:S01]  /*1970*/  ISETP.GE.AND P0, PT, R8, RZ, PT ;  /* 0x000000ff0800720c */ /* 0x000fe20003f06270 */
[----:B------:R2:W-:Y:S01]  /*1980*/  STL [R1+0x12b0], R13 ;  /* 0x0012b00d01007387 */ /* 0x0005e20000100800 */
[----:B------:R-:W-:Y:S01]  /*1990*/  IABS R23, R6 ;  /* 0x0000000600177213 */ /* 0x000fe20000000000 */
[----:B------:R-:W-:Y:S01]  /*19a0*/  @!P5 IMAD.MOV R16, RZ, RZ, -R16 ;  /* 0x000000ffff10d224 */ /* 0x000fe200078e0a10 */
[----:B------:R-:W-:Y:S01]  /*19b0*/  ISETP.GT.U32.AND P5, PT, R10, R19, PT ;  /* 0x000000130a00720c */ /* 0x000fe20003fa4070 */
[----:B------:R-:W-:Y:S01]  /*19c0*/  IMAD.MOV R0, RZ, RZ, -R0 ;  /* 0x000000ffff007224 */ /* 0x000fe200078e0a00 */
[----:B------:R-:W-:Y:S01]  /*19d0*/  STL [R1+0x12b8], R14 ;  /* 0x0012b80e01007387 */ /* 0x000fe20000100800 */
[----:B------:R-:W-:Y:S01]  /*19e0*/  @!P6 IADD3 R20, PT, PT, R20, -R10, RZ ;  /* 0x8000000a1414e210 */ /* 0x000fe20007ffe0ff */
[----:B------:R-:W-:Y:S01]  /*19f0*/  IMAD.HI.U32 R3, R4, R5, RZ ;  /* 0x0000000504037227 */ /* 0x000fe200078e00ff */
[----:B-1----:R-:W-:Y:S01]  /*1a00*/  IADD3 R252, PT, PT, R2, 0xfd, RZ ;  /* 0x000000fd02fc7810 */ /* 0x002fe20007ffe0ff */
[----:B------:R1:W-:Y:S01]  /*1a10*/  STL [R1+0x12bc], R15 ;  /* 0x0012bc0f01007387 */ /* 0x0003e20000100800 */
[C---:B------:R-:W-:Y:S01]  /*1a20*/  ISETP.GT.U32.AND P6, PT, R10.reuse, R20, PT ;  /* 0x000000140a00720c */ /* 0x040fe20003fc4070 */
[----:B------:R-:W-:-:S02]  /*1a30*/  IMAD R21, R10, R0, R21 ;  /* 0x000000000a157224 */ /* 0x000fc400078e0215 */
[----:B------:R-:W-:Y:S01]  /*1a40*/  IMAD.HI.U32 R0, R4, R23, RZ ;  /* 0x0000001704007227 */ /* 0x000fe200078e00ff */
[----:B------:R-:W-:Y:S02]  /*1a50*/  STL [R1+0x12c0], R16 ;  /* 0x0012c01001007387 */ /* 0x000fe40000100800 */
[----:B------:R-:W-:Y:S01]  /*1a60*/  @!P5 IADD3 R19, PT, PT, R19, -R10, RZ ;  /* 0x8000000a1313d210 */ /* 0x000fe20007ffe0ff */
[----:B------:R-:W-:Y:S02]  /*1a70*/  IMAD.MOV R0, RZ, RZ, -R0 ;  /* 0x000000ffff007224 */ /* 0x000fe400078e0a00 */
[----:B------:R-:W-:Y:S02]  /*1a80*/  IMAD.MOV R3, RZ, RZ, -R3 ;  /* 0x000000ffff037224 */ /* 0x000fe400078e0a03 */
[----:B------:R-:W-:Y:S02]  /*1a90*/  IMAD R23, R10, R0, R23 ;  /* 0x000000000a177224 */ /* 0x000fe400078e0217 */
[----:B------:R-:W-:-:S02]  /*1aa0*/  @!P4 IMAD.MOV R19, RZ, RZ, -R19 ;  /* 0x000000ffff13c224 */ /* 0x000fc400078e0a13 */
[C---:B------:R-:W-:Y:S01]  /*1ab0*/  IMAD R22, R10.reuse, R3, R5 ;  /* 0x000000030a167224 */ /* 0x040fe200078e0205 */
[C---:B------:R-:W-:Y:S01]  /*1ac0*/  ISETP.GT.U32.AND P4, PT, R10.reuse, R23, PT ;  /* 0x000000170a00720c */ /* 0x040fe20003f84070 */
[----:B------:R-:W-:Y:S01]  /*1ad0*/  @!P1 IMAD.MOV R17, RZ, RZ, -R17 ;  /* 0x000000ffff119224 */ /* 0x000fe200078e0a11 */
[----:B------:R-:W-:Y:S01]  /*1ae0*/  ISETP.GT.U32.AND P1, PT, R10, R21, PT ;  /* 0x000000150a00720c */ /* 0x000fe20003f24070 */
[----:B------:R-:W-:Y:S01]  /*1af0*/  @!P6 IMAD.IADD R20, R20, 0x1, -R10 ;  /* 0x000000011414e824 */ /* 0x000fe200078e0a0a */
[----:B------:R-:W-:Y:S01]  /*1b00*/  ISETP.GT.U32.AND P5, PT, R10, R22, PT ;  /* 0x000000160a00720c */ /* 0x000fe20003fa4070 */
[----:B------:R-:W-:Y:S01]  /*1b10*/  VIADD R3, R2, 0x17 ;  /* 0x0000001702037836 */ /* 0x000fe20000000000 */
[----:B------:R-:W-:Y:S01]  /*1b20*/  ISETP.GE.AND P6, PT, R6, RZ, PT ;  /* 0x000000ff0600720c */ /* 0x000fe20003fc6270 */
[C---:B------:R-:W-:Y:S01]  /*1b30*/  VIADD R6, R2.reuse, 0x18 ;  /* 0x0000001802067836 */ /* 0x040fe20000000000 */
[----:B------:R1:W-:Y:S01]  /*1b40*/  STL [R1+0x12c4], R17 ;  /* 0x0012c41101007387 */ /* 0x0003e20000100800 */
[----:B------:R-:W-:Y:S01]  /*1b50*/  @!P2 IMAD.MOV R20, RZ, RZ, -R20 ;  /* 0x000000ffff14a224 */ /* 0x000fe200078e0a14 */
[----:B------:R-:W-:Y:S01]  /*1b60*/  IABS R7, R3 ;  /* 0x0000000300077213 */ /* 0x000fe20000000000 */
[----:B------:R-:W-:Y:S01]  /*1b70*/  VIADD R8, R2, 0x19 ;  /* 0x0000001902087836 */ /* 0x000fe20000000000 */
[----:B------:R-:W-:Y:S01]  /*1b80*/  IABS R25, R6 ;  /* 0x0000000600197213 */ /* 0x000fe20000000000 */
[----:B------:R-:W-:Y:S01]  /*1b90*/  @!P4 IMAD.IADD R23, R23, 0x1, -R10 ;  /* 0x000000011717c824 */ /* 0x000fe200078e0a0a */
[----:B------:R-:W-:Y:S01]  /*1ba0*/  ISETP.GE.AND P2, PT, R3, RZ, PT ;  /* 0x000000ff0300720c */ /* 0x000fe20003f46270 */
[----:B------:R-:W-:Y:S01]  /*1bb0*/  IMAD.HI.U32 R0, R4, R7, RZ ;  /* 0x0000000704007227 */ /* 0x000fe200078e00ff */
[----:B------:R-:W-:-:S02]  /*1bc0*/  @!P1 IADD3 R21, PT, PT, R21, -R10, RZ ;  /* 0x8000000a15159210 */ /* 0x000fc40007ffe0ff */
[----:B------:R-:W-:Y:S01]  /*1bd0*/  ISETP.GT.U32.AND P4, PT, R10, R23, PT ;  /* 0x000000170a00720c */ /* 0x000fe20003f84070 */
[----:B------:R-:W-:Y:S01]  /*1be0*/  @!P5 IMAD.IADD R22, R22, 0x1, -R10 ;  /* 0x000000011616d824 */ /* 0x000fe200078e0a0a */
[----:B------:R-:W-:Y:S01]  /*1bf0*/  ISETP.GT.U32.AND P1, PT, R10, R21, PT ;  /* 0x000000150a00720c */ /* 0x000fe20003f24070 */
[----:B------:R-:W-:Y:S01]  /*1c00*/  IMAD.HI.U32 R3, R4, R25, RZ ;  /* 0x0000001904037227 */ /* 0x000fe200078e00ff */
[----:B------:R-:W-:Y:S02]  /*1c10*/  IADD3 R0, PT, PT, -R0, RZ, RZ ;  /* 0x000000ff00007210 */ /* 0x000fe40007ffe1ff */
[C---:B------:R-:W-:Y:S01]  /*1c20*/  ISETP.GT.U32.AND P5, PT, R10.reuse, R22, PT ;  /* 0x000000160a00720c */ /* 0x040fe20003fa4070 */
[----:B------:R-:W-:Y:S02]  /*1c30*/  IMAD.MOV R3, RZ, RZ, -R3 ;  /* 0x000000ffff037224 */ /* 0x000fe400078e0a03 */
[----:B------:R-:W-:Y:S01]  /*1c40*/  @!P3 IMAD.MOV R18, RZ, RZ, -R18 ;  /* 0x000000ffff12b224 */ /* 0x000fe200078e0a12 */
[----:B------:R-:W-:Y:S01]  /*1c50*/  ISETP.GE.AND P3, PT, R9, RZ, PT ;  /* 0x000000ff0900720c */ /* 0x000fe20003f66270 */
[----:B------:R-:W-:Y:S01]  /*1c60*/  IMAD R25, R10, R3, R25 ;  /* 0x000000030a197224 */ /* 0x000fe200078e0219 */
[----:B------:R-:W-:Y:S01]  /*1c70*/  IABS R9, R8 ;  /* 0x0000000800097213 */ /* 0x000fe20000000000 */
[----:B------:R-:W-:-:S02]  /*1c80*/  @!P4 IMAD.IADD R23, R23, 0x1, -R10 ;  /* 0x000000011717c824 */ /* 0x000fc400078e0a0a */
[--C-:B------:R-:W-:Y:S01]  /*1c90*/  @!P1 IMAD.IADD R21, R21, 0x1, -R10.reuse ;  /* 0x0000000115159824 */ /* 0x100fe200078e0a0a */
[C---:B------:R-:W-:Y:S01]  /*1ca0*/  ISETP.GT.U32.AND P4, PT, R10.reuse, R25, PT ;  /* 0x000000190a00720c */ /* 0x040fe20003f84070 */
[----:B------:R-:W-:Y:S01]  /*1cb0*/  IMAD R24, R10, R0, R7 ;  /* 0x000000000a187224 */ /* 0x000fe200078e0207 */
[----:B------:R-:W-:Y:S01]  /*1cc0*/  IADD3 R0, PT, PT, R2, 0x1a, RZ ;  /* 0x0000001a02007810 */ /* 0x000fe20007ffe0ff */
[----:B------:R-:W-:Y:S01]  /*1cd0*/  IMAD.HI.U32 R5, R4, R9, RZ ;  /* 0x0000000904057227 */ /* 0x000fe200078e00ff */
[----:B------:R-:W-:Y:S02]  /*1ce0*/  ISETP.GE.AND P1, PT, R6, RZ, PT ;  /* 0x000000ff0600720c */ /* 0x000fe40003f26270 */
[----:B------:R-:W-:Y:S01]  /*1cf0*/  IABS R27, R0 ;  /* 0x00000000001b7213 */ /* 0x000fe20000000000 */
[--C-:B------:R-:W-:Y:S01]  /*1d00*/  @!P5 IMAD.IADD R22, R22, 0x1, -R10.reuse ;  /* 0x000000011616d824 */ /* 0x100fe200078e0a0a */
[----:B------:R-:W-:Y:S01]  /*1d10*/  ISETP.GE.AND P5, PT, R8, RZ, PT ;  /* 0x000000ff0800720c */ /* 0x000fe20003fa6270 */
[----:B------:R-:W-:Y:S01]  /*1d20*/  @!P0 IMAD.MOV R21, RZ, RZ, -R21 ;  /* 0x000000ffff158224 */ /* 0x000fe200078e0a15 */
[----:B------:R-:W-:Y:S01]  /*1d30*/  ISETP.GT.U32.AND P0, PT, R10, R24, PT ;  /* 0x000000180a00720c */ /* 0x000fe20003f04070 */
[----:B------:R-:W-:Y:S01]  /*1d40*/  VIADD R8, R2, 0x1b ;  /* 0x0000001b02087836 */ /* 0x000fe20000000000 */
[----:B------:R-:W-:Y:S01]  /*1d50*/  @!P3 IADD3 R22, PT, PT, -R22, RZ, RZ ;  /* 0x000000ff1616b210 */ /* 0x000fe20007ffe1ff */
[----:B------:R-:W-:Y:S01]  /*1d60*/  IMAD.MOV R5, RZ, RZ, -R5 ;  /* 0x000000ffff057224 */ /* 0x000fe200078e0a05 */
[----:B------:R-:W-:Y:S01]  /*1d70*/  ISETP.GE.AND P3, PT, R0, RZ, PT ;  /* 0x000000ff0000720c */ /* 0x000fe20003f66270 */
[----:B------:R-:W-:Y:S01]  /*1d80*/  @!P4 IMAD.IADD R25, R25, 0x1, -R10 ;  /* 0x000000011919c824 */ /* 0x000fe200078e0a0a */
[----:B------:R-:W-:Y:S01]  /*1d90*/  IABS R7, R8 ;  /* 0x0000000800077213 */ /* 0x000fe20000000000 */
[----:B------:R-:W-:-:S02]  /*1da0*/  IMAD R26, R10, R5, R9 ;  /* 0x000000050a1a7224 */ /* 0x000fc400078e0209 */
[----:B------:R-:W-:Y:S01]  /*1db0*/  @!P6 IMAD.MOV R23, RZ, RZ, -R23 ;  /* 0x000000ffff17e224 */ /* 0x000fe200078e0a17 */
[----:B------:R-:W-:Y:S01]  /*1dc0*/  ISETP.GT.U32.AND P4, PT, R10, R25, PT ;  /* 0x000000190a00720c */ /* 0x000fe20003f84070 */
[----:B------:R-:W-:Y:S01]  /*1dd0*/  IMAD.HI.U32 R3, R4, R7, RZ ;  /* 0x0000000704037227 */ /* 0x000fe200078e00ff */
[----:B------:R-:W-:-:S03]  /*1de0*/  ISETP.GT.U32.AND P6, PT, R10, R26, PT ;  /* 0x0000001a0a00720c */ /* 0x000fc60003fc4070 */
[----:B------:R-:W-:Y:S01]  /*1df0*/  @!P0 IMAD.IADD R24, R24, 0x1, -R10 ;  /* 0x0000000118188824 */ /* 0x000fe200078e0a0a */
[----:B------:R-:W-:Y:S01]  /*1e00*/  IADD3 R3, PT, PT, -R3, RZ, RZ ;  /* 0x000000ff03037210 */ /* 0x000fe20007ffe1ff */
[----:B------:R-:W-:-:S03]  /*1e10*/  IMAD.HI.U32 R0, R4, R27, RZ ;  /* 0x0000001b04007227 */ /* 0x000fc600078e00ff */
[----:B------:R-:W-:Y:S01]  /*1e20*/  ISETP.GT.U32.AND P0, PT, R10, R24, PT ;  /* 0x000000180a00720c */ /* 0x000fe20003f04070 */
[C---:B------:R-:W-:Y:S02]  /*1e30*/  VIADD R35, R2.reuse, 0x1d ;  /* 0x0000001d02237836 */ /* 0x040fe40000000000 */
[----:B------:R-:W-:Y:S02]  /*1e40*/  IMAD.MOV R0, RZ, RZ, -R0 ;  /* 0x000000ffff007224 */ /* 0x000fe400078e0a00 */
[----:B------:R-:W-:Y:S01]  /*1e50*/  VIADD R34, R2, 0x1c ;  /* 0x0000001c02227836 */ /* 0x000fe20000000000 */
[----:B------:R-:W-:Y:S01]  /*1e60*/  IABS R9, R35 ;  /* 0x0000002300097213 */ /* 0x000fe20000000000 */
[----:B------:R-:W-:Y:S01]  /*1e70*/  IMAD R27, R10, R0, R27 ;  /* 0x000000000a1b7224 */ /* 0x000fe200078e021b */
[----:B------:R-:W-:Y:S01]  /*1e80*/  @!P6 IADD3 R26, PT, PT, R26, -R10, RZ ;  /* 0x8000000a1a1ae210 */ /* 0x000fe20007ffe0ff */
[C---:B------:R-:W-:Y:S01]  /*1e90*/  IMAD R28, R10.reuse, R3, R7 ;  /* 0x000000030a1c7224 */ /* 0x040fe200078e0207 */
[----:B------:R-:W-:Y:S01]  /*1ea0*/  IABS R29, R34 ;  /* 0x00000022001d7213 */ /* 0x000fe20000000000 */
[----:B------:R-:W-:Y:S01]  /*1eb0*/  @!P4 IMAD.IADD R25, R25, 0x1, -R10 ;  /* 0x000000011919c824 */ /* 0x000fe200078e0a0a */
[----:B------:R-:W-:Y:S01]  /*1ec0*/  ISETP.GT.U32.AND P4, PT, R10, R27, PT ;  /* 0x0000001b0a00720c */ /* 0x000fe20003f84070 */
[----:B------:R-:W-:Y:S01]  /*1ed0*/  IMAD.HI.U32 R6, R4, R9, RZ ;  /* 0x0000000904067227 */ /* 0x000fe200078e00ff */
[----:B------:R-:W-:-:S03]  /*1ee0*/  ISETP.GT.U32.AND P6, PT, R10, R28, PT ;  /* 0x0000001c0a00720c */ /* 0x000fc60003fc4070 */
[----:B------:R-:W-:-:S04]  /*1ef0*/  IMAD.HI.U32 R5, R4, R29, RZ ;  /* 0x0000001d04057227 */ /* 0x000fc800078e00ff */
[----:B------:R-:W-:Y:S02]  /*1f00*/  IMAD.MOV R6, RZ, RZ, -R6 ;  /* 0x000000ffff067224 */ /* 0x000fe400078e0a06 */
[--C-:B------:R-:W-:Y:S01]  /*1f10*/  @!P0 IMAD.IADD R24, R24, 0x1, -R10.reuse ;  /* 0x0000000118188824 */ /* 0x100fe200078e0a0a */
[----:B------:R-:W-:Y:S01]  /*1f20*/  ISETP.GE.AND P0, PT, R8, RZ, PT ;  /* 0x000000ff0800720c */ /* 0x000fe20003f06270 */
[----:B------:R-:W-:Y:S02]  /*1f30*/  IMAD.MOV R5, RZ, RZ, -R5 ;  /* 0x000000ffff057224 */ /* 0x000fe400078e0a05 */
[----:B------:R-:W-:Y:S02]  /*1f40*/  VIADD R8, R2, 0x1f ;  /* 0x0000001f02087836 */ /* 0x000fe40000000000 */
[----:B------:R-:W-:Y:S01]  /*1f50*/  IMAD R30, R10, R6, R9 ;  /* 0x000000060a1e7224 */ /* 0x000fe200078e0209 */
[----:B------:R-:W-:Y:S01]  /*1f60*/  IADD3 R6, PT, PT, R2, 0x1e, RZ ;  /* 0x0000001e02067810 */ /* 0x000fe20007ffe0ff */
[----:B------:R-:W-:Y:S01]  /*1f70*/  IMAD R29, R10, R5, R29 ;  /* 0x000000050a1d7224 */ /* 0x000fe200078e021d */
[----:B------:R-:W-:Y:S01]  /*1f80*/  IABS R5, R8 ;  /* 0x0000000800057213 */ /* 0x000fe20000000000 */
[--C-:B------:R-:W-:Y:S01]  /*1f90*/  @!P4 IMAD.IADD R27, R27, 0x1, -R10.reuse ;  /* 0x000000011b1bc824 */ /* 0x100fe200078e0a0a */
[----:B------:R-:W-:Y:S01]  /*1fa0*/  IABS R31, R6 ;  /* 0x00000006001f7213 */ /* 0x000fe20000000000 */
[----:B------:R-:W-:Y:S01]  /*1fb0*/  @!P6 IMAD.IADD R28, R28, 0x1, -R10 ;  /* 0x000000011c1ce824 */ /* 0x000fe200078e0a0a */
[----:B------:R-:W-:Y:S01]  /*1fc0*/  ISETP.GT.U32.AND P4, PT, R10, R26, PT ;  /* 0x0000001a0a00720c */ /* 0x000fe20003f84070 */
[----:B------:R-:W-:-:S03]  /*1fd0*/  IMAD.HI.U32 R3, R4, R5, RZ ;  /* 0x0000000504037227 */ /* 0x000fc600078e00ff */
[C---:B------:R-:W-:Y:S01]  /*1fe0*/  ISETP.GT.U32.AND P6, PT, R10.reuse, R28, PT ;  /* 0x0000001c0a00720c */ /* 0x040fe20003fc4070 */
[----:B------:R-:W-:Y:S01]  /*1ff0*/  @!P2 IMAD.MOV R24, RZ, RZ, -R24 ;  /* 0x000000ffff18a224 */ /* 0x000fe200078e0a18 */
[----:B------:R-:W-:Y:S01]  /*2000*/  ISETP.GT.U32.AND P2, PT, R10, R27, PT ;  /* 0x0000001b0a00720c */ /* 0x000fe20003f44070 */
[----:B------:R-:W-:Y:S01]  /*2010*/  IMAD.HI.U32 R0, R4, R31, RZ ;  /* 0x0000001f04007227 */ /* 0x000fe200078e00ff */
[----:B------:R-:W-:-:S03]  /*2020*/  IADD3 R32, PT, PT, -R3, RZ, RZ ;  /* 0x000000ff03207210 */ /* 0x000fc60007ffe1ff */
[----:B------:R-:W-:Y:S02]  /*2030*/  IMAD.MOV R0, RZ, RZ, -R0 ;  /* 0x000000ffff007224 */ /* 0x000fe400078e0a00 */
[----:B------:R-:W-:Y:S01]  /*2040*/  @!P1 IMAD.MOV R25, RZ, RZ, -R25 ;  /* 0x000000ffff199224 */ /* 0x000fe200078e0a19 */
[----:B------:R-:W-:Y:S01]  /*2050*/  ISETP.GT.U32.AND P1, PT, R10, R29, PT ;  /* 0x0000001d0a00720c */ /* 0x000fe20003f24070 */
[----:B------:R-:W-:Y:S01]  /*2060*/  @!P4 IMAD.IADD R26, R26, 0x1, -R10 ;  /* 0x000000011a1ac824 */ /* 0x000fe200078e0a0a */
[C---:B------:R-:W-:Y:S01]  /*2070*/  ISETP.GT.U32.AND P4, PT, R10.reuse, R30, PT ;  /* 0x0000001e0a00720c */ /* 0x040fe20003f84070 */
[C---:B------:R-:W-:Y:S02]  /*2080*/  IMAD R31, R10.reuse, R0, R31 ;  /* 0x000000000a1f7224 */ /* 0x040fe400078e021f */
[----:B------:R-:W-:Y:S01]  /*2090*/  IMAD R32, R10, R32, R5 ;  /* 0x000000200a207224 */ /* 0x000fe200078e0205 */
[----:B------:R-:W-:Y:S01]  /*20a0*/  IABS R5, R37 ;  /* 0x0000002500057213 */ /* 0x000fe20000000000 */
[----:B------:R-:W-:-:S02]  /*20b0*/  VIADD R36, R2, 0x21 ;  /* 0x0000002102247836 */ /* 0x000fc40000000000 */
[--C-:B------:R-:W-:Y:S01]  /*20c0*/  @!P2 IMAD.IADD R27, R27, 0x1, -R10.reuse ;  /* 0x000000011b1ba824 */ /* 0x100fe200078e0a0a */
[----:B------:R-:W-:Y:S01]  /*20d0*/  ISETP.GT.U32.AND P2, PT, R10, R31, PT ;  /* 0x0000001f0a00720c */ /* 0x000fe20003f44070 */
[--C-:B------:R-:W-:Y:S01]  /*20e0*/  @!P6 IMAD.IADD R28, R28, 0x1, -R10.reuse ;  /* 0x000000011c1ce824 */ /* 0x100fe200078e0a0a */
[----:B------:R-:W-:Y:S01]  /*20f0*/  ISETP.GT.U32.AND P6, PT, R10, R32, PT ;  /* 0x000000200a00720c */ /* 0x000fe20003fc4070 */
[----:B------:R-:W-:Y:S01]  /*2100*/  VIADD R9, R2, 0x20 ;  /* 0x0000002002097836 */ /* 0x000fe20000000000 */
[----:B------:R-:W-:Y:S01]  /*2110*/  IABS R7, R36 ;  /* 0x0000002400077213 */ /* 0x000fe20000000000 */
[--C-:B------:R-:W-:Y:S01]  /*2120*/  @!P1 IMAD.IADD R29, R29, 0x1, -R10.reuse ;  /* 0x000000011d1d9824 */ /* 0x100fe200078e0a0a */
[----:B------:R-:W-:Y:S01]  /*2130*/  ISETP.GE.AND P1, PT, R34, RZ, PT ;  /* 0x000000ff2200720c */ /* 0x000fe20003f26270 */
[----:B------:R-:W-:Y:S01]  /*2140*/  @!P4 IMAD.IADD R30, R30, 0x1, -R10 ;  /* 0x000000011e1ec824 */ /* 0x000fe200078e0a0a */
[----:B------:R-:W-:Y:S01]  /*2150*/  IABS R33, R9 ;  /* 0x0000000900217213 */ /* 0x000fe20000000000 */
[----:B------:R-:W-:Y:S01]  /*2160*/  IMAD.HI.U32 R3, R4, R7, RZ ;  /* 0x0000000704037227 */ /* 0x000fe200078e00ff */
[----:B------:R-:W-:-:S02]  /*2170*/  ISETP.GE.AND P4, PT, R35, RZ, PT ;  /* 0x000000ff2300720c */ /* 0x000fc40003f86270 */
[----:B------:R-:W-:Y:S01]  /*2180*/  @!P0 IADD3 R28, PT, PT, -R28, RZ, RZ ;  /* 0x000000ff1c1c8210 */ /* 0x000fe20007ffe1ff */
[----:B------:R-:W-:Y:S01]  /*2190*/  IMAD.HI.U32 R0, R4, R33, RZ ;  /* 0x0000002104007227 */ /* 0x000fe200078e00ff */
[----:B------:R-:W-:-:S03]  /*21a0*/  IADD3 R3, PT, PT, -R3, RZ, RZ ;  /* 0x000000ff03037210 */ /* 0x000fc60007ffe1ff */
[--C-:B------:R-:W-:Y:S01]  /*21b0*/  @!P2 IMAD.IADD R31, R31, 0x1, -R10.reuse ;  /* 0x000000011f1fa824 */ /* 0x100fe200078e0a0a */
[----:B------:R-:W-:Y:S01]  /*21c0*/  ISETP.GT.U32.AND P2, PT, R10, R29, PT ;  /* 0x0000001d0a00720c */ /* 0x000fe20003f44070 */
[----:B------:R-:W-:Y:S01]  /*21d0*/  @!P6 IMAD.IADD R32, R32, 0x1, -R10 ;  /* 0x000000012020e824 */ /* 0x000fe200078e0a0a */
[C---:B------:R-:W-:Y:S01]  /*21e0*/  ISETP.GT.U32.AND P6, PT, R10.reuse, R30, PT ;  /* 0x0000001e0a00720c */ /* 0x040fe20003fc4070 */
[----:B------:R-:W-:Y:S02]  /*21f0*/  IMAD.MOV R0, RZ, RZ, -R0 ;  /* 0x000000ffff007224 */ /* 0x000fe400078e0a00 */
[----:B------:R-:W-:Y:S01]  /*2200*/  @!P5 IMAD.MOV R26, RZ, RZ, -R26 ;  /* 0x000000ffff1ad224 */ /* 0x000fe200078e0a1a */
[C---:B------:R-:W-:Y:S01]  /*2210*/  ISETP.GT.U32.AND P5, PT, R10.reuse, R31, PT ;  /* 0x0000001f0a00720c */ /* 0x040fe20003fa4070 */
[C---:B------:R-:W-:Y:S02]  /*2220*/  IMAD R34, R10.reuse, R3, R7 ;  /* 0x000000030a227224 */ /* 0x040fe400078e0207 */
[----:B------:R-:W-:-:S02]  /*2230*/  IMAD R33, R10, R0, R33 ;  /* 0x000000000a217224 */ /* 0x000fc400078e0221 */
[----:B------:R-:W-:Y:S02]  /*2240*/  VIADD R7, R2, 0x22 ;  /* 0x0000002202077836 */ /* 0x000fe40000000000 */
[----:B------:R-:W-:Y:S01]  /*2250*/  @!P3 IMAD.MOV R27, RZ, RZ, -R27 ;  /* 0x000000ffff1bb224 */ /* 0x000fe200078e0a1b */
[----:B------:R-:W-:Y:S01]  /*2260*/  ISETP.GT.U32.AND P0, PT, R10, R33, PT ;  /* 0x000000210a00720c */ /* 0x000fe20003f04070 */
[--C-:B------:R-:W-:Y:S01]  /*2270*/  @!P2 IMAD.IADD R29, R29, 0x1, -R10.reuse ;  /* 0x000000011d1da824 */ /* 0x100fe200078e0a0a */
[----:B------:R-:W-:Y:S01]  /*2280*/  IABS R35, R7 ;  /* 0x0000000700237213 */ /* 0x000fe20000000000 */
[--C-:B------:R-:W-:Y:S01]  /*2290*/  @!P6 IMAD.IADD R30, R30, 0x1, -R10.reuse ;  /* 0x000000011e1ee824 */ /* 0x100fe200078e0a0a */
[----:B------:R-:W-:Y:S01]  /*22a0*/  ISETP.GT.U32.AND P3, PT, R10, R32, PT ;  /* 0x000000200a00720c */ /* 0x000fe20003f64070 */
[----:B------:R-:W-:Y:S01]  /*22b0*/  @!P5 IMAD.IADD R31, R31, 0x1, -R10 ;  /* 0x000000011f1fd824 */ /* 0x000fe200078e0a0a */
[----:B------:R-:W-:Y:S01]  /*22c0*/  ISETP.GE.AND P2, PT, R6, RZ, PT ;  /* 0x000000ff0600720c */ /* 0x000fe20003f46270 */
[----:B------:R-:W-:Y:S01]  /*22d0*/  IMAD.HI.U32 R0, R4, R35, RZ ;  /* 0x0000002304007227 */ /* 0x000fe200078e00ff */
[----:B------:R-:W-:-:S02]  /*22e0*/  ISETP.GT.U32.AND P6, PT, R10, R34, PT ;  /* 0x000000220a00720c */ /* 0x000fc40003fc4070 */
[----:B------:R-:W-:Y:S01]  /*22f0*/  ISETP.GE.AND P5, PT, R8, RZ, PT ;  /* 0x000000ff0800720c */ /* 0x000fe20003fa6270 */
[----:B------:R-:W-:Y:S01]  /*2300*/  IMAD.HI.U32 R3, R4, R5, RZ ;  /* 0x0000000504037227 */ /* 0x000fe200078e00ff */
[----:B------:R-:W-:Y:S02]  /*2310*/  @!P4 IADD3 R30, PT, PT, -R30, RZ, RZ ;  /* 0x000000ff1e1ec210 */ /* 0x000fe40007ffe1ff */
[----:B------:R-:W-:Y:S01]  /*2320*/  @!P0 IADD3 R33, PT, PT, R33, -R10, RZ ;  /* 0x8000000a21218210 */ /* 0x000fe20007ffe0ff */
[----:B------:R-:W-:Y:S01]  /*2330*/  IMAD.MOV R0, RZ, RZ, -R0 ;  /* 0x000000ffff007224 */ /* 0x000fe200078e0a00 */
[----:B------:R-:W-:Y:S01]  /*2340*/  ISETP.GE.AND P0, PT, R36, RZ, PT ;  /* 0x000000ff2400720c */ /* 0x000fe20003f06270 */
[----:B------:R-:W-:Y:S01]  /*2350*/  IMAD.MOV R3, RZ, RZ, -R3 ;  /* 0x000000ffff037224 */ /* 0x000fe200078e0a03 */
[----:B------:R-:W-:Y:S01]  /*2360*/  IADD3 R6, PT, PT, R2, 0x26, RZ ;  /* 0x0000002602067810 */ /* 0x000fe20007ffe0ff */
[C---:B------:R-:W-:Y:S02]  /*2370*/  IMAD R35, R10.reuse, R0, R35 ;  /* 0x000000000a237224 */ /* 0x040fe400078e0223 */
[----:B------:R-:W-:Y:S01]  /*2380*/  @!P1 IMAD.MOV R29, RZ, RZ, -R29 ;  /* 0x000000ffff1d9224 */ /* 0x000fe200078e0a1d */
[----:B------:R-:W-:Y:S01]  /*2390*/  ISETP.GT.U32.AND P1, PT, R10, R33, PT ;  /* 0x000000210a00720c */ /* 0x000fe20003f24070 */
[--C-:B------:R-:W-:Y:S01]  /*23a0*/  @!P3 IMAD.IADD R32, R32, 0x1, -R10.reuse ;  /* 0x000000012020b824 */ /* 0x100fe200078e0a0a */
[----:B------:R-:W-:Y:S01]  /*23b0*/  ISETP.GE.AND P3, PT, R9, RZ, PT ;  /* 0x000000ff0900720c */ /* 0x000fe20003f66270 */
[----:B------:R-:W-:Y:S01]  /*23c0*/  @!P6 IMAD.IADD R34, R34, 0x1, -R10 ;  /* 0x000000012222e824 */ /* 0x000fe200078e0a0a */
[----:B------:R-:W-:Y:S01]  /*23d0*/  ISETP.GE.AND P6, PT, R7, RZ, PT ;  /* 0x000000ff0700720c */ /* 0x000fe20003fc6270 */
[C---:B------:R-:W-:Y:S01]  /*23e0*/  IMAD R36, R10.reuse, R3, R5 ;  /* 0x000000030a247224 */ /* 0x040fe200078e0205 */
[----:B------:R-:W-:Y:S01]  /*23f0*/  IABS R39, R6 ;  /* 0x0000000600277213 */ /* 0x000fe20000000000 */
[----:B------:R-:W-:Y:S01]  /*2400*/  @!P2 IMAD.MOV R31, RZ, RZ, -R31 ;  /* 0x000000ffff1fa224 */ /* 0x000fe200078e0a1f */
[C---:B------:R-:W-:Y:S01]  /*2410*/  ISETP.GT.U32.AND P2, PT, R10.reuse, R35, PT ;  /* 0x000000230a00720c */ /* 0x040fe20003f44070 */
[----:B------:R-:W-:Y:S01]  /*2420*/  @!P5 IMAD.MOV R32, RZ, RZ, -R32 ;  /* 0x000000ffff20d224 */ /* 0x000fe200078e0a20 */
[----:B------:R-:W-:Y:S01]  /*2430*/  ISETP.GT.U32.AND P4, PT, R10, R34, PT ;  /* 0x000000220a00720c */ /* 0x000fe20003f84070 */
[----:B------:R-:W-:Y:S01]  /*2440*/  VIADD R0, R2, 0x24 ;  /* 0x0000002402007836 */ /* 0x000fe20000000000 */
[----:B------:R-:W-:Y:S01]  /*2450*/  ISETP.GT.U32.AND P5, PT, R10, R36, PT ;  /* 0x000000240a00720c */ /* 0x000fe20003fa4070 */
[C---:B------:R-:W-:Y:S01]  /*2460*/  VIADD R3, R2.reuse, 0x25 ;  /* 0x0000002502037836 */ /* 0x040fe20000000000 */
[----:B------:R-:W-:Y:S01]  /*2470*/  @!P1 IADD3 R33, PT, PT, R33, -R10, RZ ;  /* 0x8000000a21219210 */ /* 0x000fe20007ffe0ff */
[C---:B------:R-:W-:Y:S01]  /*2480*/  VIADD R8, R2.reuse, 0x29 ;  /* 0x0000002902087836 */ /* 0x040fe20000000000 */
[----:B------:R-:W-:Y:S01]  /*2490*/  ISETP.GE.AND P1, PT, R37, RZ, PT ;  /* 0x000000ff2500720c */ /* 0x000fe20003f26270 */
[----:B------:R-:W-:Y:S01]  /*24a0*/  VIADD R9, R2, 0x2c ;  /* 0x0000002c02097836 */ /* 0x000fe20000000000 */
[----:B------:R-:W-:Y:S01]  /*24b0*/  IABS R37, R0 ;  /* 0x0000000000257213 */ /* 0x000fe20000000000 */
[----:B------:R-:W-:Y:S01]  /*24c0*/  @!P3 IMAD.MOV R33, RZ, RZ, -R33 ;  /* 0x000000ffff21b224 */ /* 0x000fe200078e0a21 */
[----:B------:R-:W-:Y:S01]  /*24d0*/  IABS R5, R3 ;  /* 0x0000000300057213 */ /* 0x000fe20000000000 */
[--C-:B------:R-:W-:Y:S01]  /*24e0*/  @!P2 IMAD.IADD R35, R35, 0x1, -R10.reuse ;  /* 0x000000012323a824 */ /* 0x100fe200078e0a0a */
[----:B------:R-:W-:Y:S01]  /*24f0*/  ISETP.GE.AND P2, PT, R3, RZ, PT ;  /* 0x000000ff0300720c */ /* 0x000fe20003f46270 */
[--C-:B------:R-:W-:Y:S01]  /*2500*/  @!P4 IMAD.IADD R34, R34, 0x1, -R10.reuse ;  /* 0x000000012222c824 */ /* 0x100fe200078e0a0a */
[----:B------:R-:W-:Y:S01]  /*2510*/  ISETP.GE.AND P4, PT, R0, RZ, PT ;  /* 0x000000ff0000720c */ /* 0x000fe20003f86270 */
[----:B------:R-:W-:Y:S01]  /*2520*/  @!P5 IMAD.IADD R36, R36, 0x1, -R10 ;  /* 0x000000012424d824 */ /* 0x000fe200078e0a0a */
[----:B------:R-:W-:Y:S01]  /*2530*/  ISETP.GT.U32.AND P5, PT, R10, R35, PT ;  /* 0x000000230a00720c */ /* 0x000fe20003fa4070 */
[----:B------:R-:W-:Y:S01]  /*2540*/  IMAD.HI.U32 R0, R4, R37, RZ ;  /* 0x0000002504007227 */ /* 0x000fe200078e00ff */
[----:B------:R-:W-:-:S02]  /*2550*/  IABS R7, R8 ;  /* 0x0000000800077213 */ /* 0x000fc40000000000 */
[----:B------:R-:W-:Y:S01]  /*2560*/  ISETP.GT.U32.AND P3, PT, R10, R36, PT ;  /* 0x000000240a00720c */ /* 0x000fe20003f64070 */
[----:B------:R-:W-:Y:S01]  /*2570*/  IMAD.MOV R0, RZ, RZ, -R0 ;  /* 0x000000ffff007224 */ /* 0x000fe200078e0a00 */
[----:B------:R-:W-:Y:S01]  /*2580*/  IABS R45, R9 ;  /* 0x00000009002d7213 */ /* 0x000fe20000000000 */
[----:B------:R-:W-:-:S04]  /*2590*/  IMAD.HI.U32 R3, R4, R5, RZ ;  /* 0x0000000504037227 */ /* 0x000fc800078e00ff */
[C---:B------:R-:W-:Y:S02]  /*25a0*/  IMAD R37, R10.reuse, R0, R37 ;  /* 0x000000000a257224 */ /* 0x040fe400078e0225 */
[----:B------:R-:W-:Y:S01]  /*25b0*/  @!P5 IADD3 R35, PT, PT, R35, -R10, RZ ;  /* 0x8000000a2323d210 */ /* 0x000fe20007ffe0ff */
[----:B------:R-:W-:Y:S02]  /*25c0*/  IMAD.MOV R3, RZ, RZ, -R3 ;  /* 0x000000ffff037224 */ /* 0x000fe400078e0a03 */
[----:B------:R-:W-:Y:S01]  /*25d0*/  ISETP.GT.U32.AND P5, PT, R10, R37, PT ;  /* 0x000000250a00720c */ /* 0x000fe20003fa4070 */
[----:B------:R-:W-:Y:S01]  /*25e0*/  VIADD R0, R2, 0x27 ;  /* 0x0000002702007836 */ /* 0x000fe20000000000 */
[----:B------:R-:W-:Y:S01]  /*25f0*/  @!P6 IADD3 R35, PT, PT, -R35, RZ, RZ ;  /* 0x000000ff2323e210 */ /* 0x000fe20007ffe1ff */
[----:B------:R-:W-:Y:S02]  /*2600*/  IMAD R38, R10, R3, R5 ;  /* 0x000000030a267224 */ /* 0x000fe400078e0205 */
[----:B------:R-:W-:Y:S01]  /*2610*/  @!P3 IMAD.IADD R36, R36, 0x1, -R10 ;  /* 0x000000012424b824 */ /* 0x000fe200078e0a0a */
[----:B------:R-:W-:Y:S01]  /*2620*/  ISETP.GE.AND P3, PT, R0, RZ, PT ;  /* 0x000000ff0000720c */ /* 0x000fe20003f66270 */
[----:B------:R-:W-:Y:S01]  /*2630*/  @!P0 IMAD.MOV R34, RZ, RZ, -R34 ;  /* 0x000000ffff228224 */ /* 0x000fe200078e0a22 */
[----:B------:R-:W-:Y:S01]  /*2640*/  ISETP.GT.U32.AND P6, PT, R10, R38, PT ;  /* 0x000000260a00720c */ /* 0x000fe20003fc4070 */
[----:B------:R-:W-:Y:S01]  /*2650*/  @!P1 IMAD.MOV R36, RZ, RZ, -R36 ;  /* 0x000000ffff249224 */ /* 0x000fe200078e0a24 */
[----:B------:R-:W-:Y:S01]  /*2660*/  IABS R5, R0 ;  /* 0x0000000000057213 */ /* 0x000fe20000000000 */
[----:B------:R-:W-:Y:S01]  /*2670*/  IMAD.HI.U32 R0, R4, R39, RZ ;  /* 0x0000002704007227 */ /* 0x000fe200078e00ff */
[----:B------:R-:W-:-:S03]  /*2680*/  ISETP.GE.AND P0, PT, R6, RZ, PT ;  /* 0x000000ff0600720c */ /* 0x000fc60003f06270 */
[----:B------:R-:W-:Y:S02]  /*2690*/  @!P5 IMAD.IADD R37, R37, 0x1, -R10 ;  /* 0x000000012525d824 */ /* 0x000fe400078e0a0a */
[----:B------:R-:W-:Y:S02]  /*26a0*/  VIADD R6, R2, 0x28 ;  /* 0x0000002802067836 */ /* 0x000fe40000000000 */
[----:B------:R-:W-:Y:S01]  /*26b0*/  IMAD.MOV R3, RZ, RZ, -R0 ;  /* 0x000000ffff037224 */ /* 0x000fe200078e0a00 */
[----:B------:R-:W-:Y:S01]  /*26c0*/  ISETP.GT.U32.AND P5, PT, R10, R37, PT ;  /* 0x000000250a00720c */ /* 0x000fe20003fa4070 */
[----:B------:R-:W-:Y:S01]  /*26d0*/  IMAD.HI.U32 R0, R4, R5, RZ ;  /* 0x0000000504007227 */ /* 0x000fe200078e00ff */
[----:B------:R-:W-:Y:S02]  /*26e0*/  IABS R41, R6 ;  /* 0x0000000600297213 */ /* 0x000fe40000000000 */
[----:B------:R-:W-:Y:S01]  /*26f0*/  @!P6 IADD3 R38, PT, PT, R38, -R10, RZ ;  /* 0x8000000a2626e210 */ /* 0x000fe20007ffe0ff */
[----:B------:R-:W-:Y:S01]  /*2700*/  IMAD.MOV R0, RZ, RZ, -R0 ;  /* 0x000000ffff007224 */ /* 0x000fe200078e0a00 */
[----:B------:R-:W-:Y:S01]  /*2710*/  ISETP.GE.AND P1, PT, R6, RZ, PT ;  /* 0x000000ff0600720c */ /* 0x000fe20003f26270 */
[C---:B------:R-:W-:Y:S01]  /*2720*/  IMAD R39, R10.reuse, R3, R39 ;  /* 0x000000030a277224 */ /* 0x040fe200078e0227 */
[C---:B------:R-:W-:Y:S01]  /*2730*/  ISETP.GT.U32.AND P6, PT, R10.reuse, R38, PT ;  /* 0x000000260a00720c */ /* 0x040fe20003fc4070 */
[----:B------:R-:W-:Y:S01]  /*2740*/  IMAD R40, R10, R0, R5 ;  /* 0x000000000a287224 */ /* 0x000fe200078e0205 */
[----:B------:R-:W-:Y:S01]  /*2750*/  IABS R5, R48 ;  /* 0x0000003000057213 */ /* 0x000fe20000000000 */
[----:B------:R-:W-:-:S04]  /*2760*/  IMAD.HI.U32 R0, R4, R41, RZ ;  /* 0x0000002904007227 */ /* 0x000fc800078e00ff */
[----:B------:R-:W-:Y:S01]  /*2770*/  @!P5 IMAD.IADD R37, R37, 0x1, -R10 ;  /* 0x000000012525d824 */ /* 0x000fe200078e0a0a */
[----:B------:R-:W-:Y:S01]  /*2780*/  ISETP.GT.U32.AND P5, PT, R10, R39, PT ;  /* 0x000000270a00720c */ /* 0x000fe20003fa4070 */
[----:B------:R-:W-:-:S04]  /*2790*/  IMAD.HI.U32 R3, R4, R7, RZ ;  /* 0x0000000704037227 */ /* 0x000fc800078e00ff */
[----:B------:R-:W-:Y:S01]  /*27a0*/  IMAD.MOV R0, RZ, RZ, -R0 ;  /* 0x000000ffff007224 */ /* 0x000fe200078e0a00 */
[----:B------:R-:W-:Y:S01]  /*27b0*/  @!P6 IADD3 R38, PT, PT, R38, -R10, RZ ;  /* 0x8000000a2626e210 */ /* 0x000fe20007ffe0ff */
[----:B------:R-:W-:Y:S02]  /*27c0*/  IMAD.MOV R3, RZ, RZ, -R3 ;  /* 0x000000ffff037224 */ /* 0x000fe400078e0a03 */
[----:B------:R-:W-:Y:S02]  /*27d0*/  IMAD R41, R10, R0, R41 ;  /* 0x000000000a297224 */ /* 0x000fe400078e0229 */
[----:B------:R-:W-:Y:S02]  /*27e0*/  VIADD R6, R2, 0x2a ;  /* 0x0000002a02067836 */ /* 0x000fe40000000000 */
[C---:B------:R-:W-:Y:S01]  /*27f0*/  IMAD R42, R10.reuse, R3, R7 ;  /* 0x000000030a2a7224 */ /* 0x040fe200078e0207 */
[C---:B------:R-:W-:Y:S01]  /*2800*/  ISETP.GT.U32.AND P6, PT, R10.reuse, R41, PT ;  /* 0x000000290a00720c */ /* 0x040fe20003fc4070 */
[----:B------:R-:W-:Y:S01]  /*2810*/  @!P5 IMAD.IADD R39, R39, 0x1, -R10 ;  /* 0x000000012727d824 */ /* 0x000fe200078e0a0a */
[----:B------:R-:W-:Y:S01]  /*2820*/  IABS R43, R6 ;  /* 0x00000006002b7213 */ /* 0x000fe20000000000 */
[----:B------:R-:W-:Y:S01]  /*2830*/  @!P4 IMAD.MOV R37, RZ, RZ, -R37 ;  /* 0x000000ffff25c224 */ /* 0x000fe200078e0a25 */
[----:B------:R-:W-:Y:S01]  /*2840*/  ISETP.GT.U32.AND P5, PT, R10, R42, PT ;  /* 0x0000002a0a00720c */ /* 0x000fe20003fa4070 */
[----:B------:R-:W-:Y:S01]  /*2850*/  VIADD R7, R2, 0x2b ;  /* 0x0000002b02077836 */ /* 0x000fe20000000000 */
[----:B------:R-:W-:Y:S01]  /*2860*/  ISETP.GT.U32.AND P4, PT, R10, R40, PT ;  /* 0x000000280a00720c */ /* 0x000fe20003f84070 */
[----:B------:R-:W-:-:S03]  /*2870*/  IMAD.HI.U32 R0, R4, R43, RZ ;  /* 0x0000002b04007227 */ /* 0x000fc600078e00ff */
[----:B------:R-:W-:Y:S01]  /*2880*/  IABS R3, R7 ;  /* 0x0000000700037213 */ /* 0x000fe20000000000 */
[----:B------:R-:W-:Y:S02]  /*2890*/  IMAD.MOV R0, RZ, RZ, -R0 ;  /* 0x000000ffff007224 */ /* 0x000fe400078e0a00 */
[----:B------:R-:W-:Y:S02]  /*28a0*/  @!P6 IMAD.IADD R41, R41, 0x1, -R10 ;  /* 0x000000012929e824 */ /* 0x000fe400078e0a0a */
[----:B------:R-:W-:Y:S02]  /*28b0*/  IMAD R43, R10, R0, R43 ;  /* 0x000000000a2b7224 */ /* 0x000fe400078e022b */
[----:B------:R-:W-:-:S04]  /*28c0*/  IMAD.HI.U32 R0, R4, R3, RZ ;  /* 0x0000000304007227 */ /* 0x000fc800078e00ff */
[--C-:B------:R-:W-:Y:S01]  /*28d0*/  @!P5 IMAD.IADD R42, R42, 0x1, -R10.reuse ;  /* 0x000000012a2ad824 */ /* 0x100fe200078e0a0a */
[----:B------:R-:W-:Y:S01]  /*28e0*/  ISETP.GT.U32.AND P5, PT, R10, R41, PT ;  /* 0x000000290a00720c */ /* 0x000fe20003fa4070 */
[----:B------:R-:W-:Y:S01]  /*28f0*/  @!P4 IMAD.IADD R40, R40, 0x1, -R10 ;  /* 0x000000012828c824 */ /* 0x000fe200078e0a0a */
[----:B------:R-:W-:Y:S01]  /*2900*/  IADD3 R0, PT, PT, -R0, RZ, RZ ;  /* 0x000000ff00007210 */ /* 0x000fe20007ffe1ff */
[----:B------:R-:W-:Y:S01]  /*2910*/  @!P2 IMAD.MOV R38, RZ, RZ, -R38 ;  /* 0x000000ffff26a224 */ /* 0x000fe200078e0a26 */
[----:B------:R-:W-:Y:S01]  /*2920*/  ISETP.GT.U32.AND P4, PT, R10, R39, PT ;  /* 0x000000270a00720c */ /* 0x000fe20003f84070 */
[----:B------:R-:W-:Y:S01]  /*2930*/  VIADD R54, R2, 0x32 ;  /* 0x0000003202367836 */ /* 0x000fe20000000000 */
[C---:B------:R-:W-:Y:S01]  /*2940*/  ISETP.GT.U32.AND P6, PT, R10.reuse, R40, PT ;  /* 0x000000280a00720c */ /* 0x040fe20003fc4070 */
[C---:B------:R-:W-:Y:S01]  /*2950*/  IMAD R44, R10.reuse, R0, R3 ;  /* 0x000000000a2c7224 */ /* 0x040fe200078e0203 */
[----:B------:R-:W-:Y:S01]  /*2960*/  ISETP.GT.U32.AND P2, PT, R10, R42, PT ;  /* 0x0000002a0a00720c */ /* 0x000fe20003f44070 */
[----:B------:R-:W-:Y:S01]  /*2970*/  IMAD.HI.U32 R0, R4, R45, RZ ;  /* 0x0000002d04007227 */ /* 0x000fe200078e00ff */
[----:B------:R-:W-:-:S03]  /*2980*/  IABS R51, R54 ;  /* 0x0000003600337213 */ /* 0x000fc60000000000 */
[----:B------:R-:W-:Y:S01]  /*2990*/  @!P5 IMAD.IADD R41, R41, 0x1, -R10 ;  /* 0x000000012929d824 */ /* 0x000fe200078e0a0a */
[C---:B------:R-:W-:Y:S01]  /*29a0*/  ISETP.GT.U32.AND P5, PT, R10.reuse, R44, PT ;  /* 0x0000002c0a00720c */ /* 0x040fe20003fa4070 */
[----:B------:R-:W-:Y:S02]  /*29b0*/  IMAD.MOV R0, RZ, RZ, -R0 ;  /* 0x000000ffff007224 */ /* 0x000fe400078e0a00 */
[--C-:B------:R-:W-:Y:S01]  /*29c0*/  @!P4 IMAD.IADD R39, R39, 0x1, -R10.reuse ;  /* 0x000000012727c824 */ /* 0x100fe200078e0a0a */
[----:B------:R-:W-:Y:S01]  /*29d0*/  ISETP.GT.U32.AND P4, PT, R10, R43, PT ;  /* 0x0000002b0a00720c */ /* 0x000fe20003f84070 */
[----:B------:R-:W-:Y:S01]  /*29e0*/  @!P6 IMAD.IADD R40, R40, 0x1, -R10 ;  /* 0x000000012828e824 */ /* 0x000fe200078e0a0a */
[----:B------:R-:W-:Y:S01]  /*29f0*/  ISETP.GE.AND P6, PT, R8, RZ, PT ;  /* 0x000000ff0800720c */ /* 0x000fe20003fc6270 */
[----:B------:R-:W-:Y:S01]  /*2a00*/  VIADD R8, R2, 0x2e ;  /* 0x0000002e02087836 */ /* 0x000fe20000000000 */
[----:B------:R-:W-:Y:S01]  /*2a10*/  @!P2 IADD3 R42, PT, PT, R42, -R10, RZ ;  /* 0x8000000a2a2aa210 */ /* 0x000fe20007ffe0ff */
[----:B------:R-:W-:Y:S01]  /*2a20*/  IMAD R45, R10, R0, R45 ;  /* 0x000000000a2d7224 */ /* 0x000fe200078e022d */
[----:B------:R-:W-:Y:S01]  /*2a30*/  ISETP.GE.AND P2, PT, R6, RZ, PT ;  /* 0x000000ff0600720c */ /* 0x000fe20003f46270 */
[----:B------:R-:W-:Y:S01]  /*2a40*/  IMAD.HI.U32 R3, R4, R5, RZ ;  /* 0x0000000504037227 */ /* 0x000fe200078e00ff */
[----:B------:R-:W-:-:S02]  /*2a50*/  IABS R47, R8 ;  /* 0x00000008002f7213 */ /* 0x000fc40000000000 */
[----:B------:R-:W-:Y:S01]  /*2a60*/  @!P5 IADD3 R44, PT, PT, R44, -R10, RZ ;  /* 0x8000000a2c2cd210 */ /* 0x000fe20007ffe0ff */
[----:B------:R-:W-:Y:S02]  /*2a70*/  IMAD.MOV R3, RZ, RZ, -R3 ;  /* 0x000000ffff037224 */ /* 0x000fe400078e0a03 */
[----:B------:R-:W-:Y:S01]  /*2a80*/  IMAD.HI.U32 R0, R4, R47, RZ ;  /* 0x0000002f04007227 */ /* 0x000fe200078e00ff */
[----:B------:R-:W-:Y:S02]  /*2a90*/  ISETP.GT.U32.AND P5, PT, R10, R44, PT ;  /* 0x0000002c0a00720c */ /* 0x000fe40003fa4070 */
[----:B------:R-:W-:Y:S01]  /*2aa0*/  @!P6 IADD3 R42, PT, PT, -R42, RZ, RZ ;  /* 0x000000ff2a2ae210 */ /* 0x000fe20007ffe1ff */
[----:B------:R-:W-:Y:S02]  /*2ab0*/  IMAD.MOV R0, RZ, RZ, -R0 ;  /* 0x000000ffff007224 */ /* 0x000fe400078e0a00 */
[----:B------:R-:W-:Y:S01]  /*2ac0*/  @!P4 IMAD.IADD R43, R43, 0x1, -R10 ;  /* 0x000000012b2bc824 */ /* 0x000fe200078e0a0a */
[----:B------:R-:W-:Y:S01]  /*2ad0*/  ISETP.GE.AND P4, PT, R7, RZ, PT ;  /* 0x000000ff0700720c */ /* 0x000fe20003f86270 */
[----:B------:R-:W-:-:S02]  /*2ae0*/  IMAD R47, R10, R0, R47 ;  /* 0x000000000a2f7224 */ /* 0x000fc400078e022f */
[C---:B------:R-:W-:Y:S02]  /*2af0*/  IMAD R46, R10.reuse, R3, R5 ;  /* 0x000000030a2e7224 */ /* 0x040fe400078e0205 */
[----:B------:R-:W-:Y:S01]  /*2b00*/  @!P0 IMAD.MOV R39, RZ, RZ, -R39 ;  /* 0x000000ffff278224 */ /* 0x000fe200078e0a27 */
[----:B------:R-:W-:Y:S01]  /*2b10*/  ISETP.GT.U32.AND P0, PT, R10, R43, PT ;  /* 0x0000002b0a00720c */ /* 0x000fe20003f04070 */
[----:B------:R-:W-:Y:S01]  /*2b20*/  @!P5 IMAD.IADD R44, R44, 0x1, -R10 ;  /* 0x000000012c2cd824 */ /* 0x000fe200078e0a0a */
[----:B------:R-:W-:Y:S01]  /*2b30*/  ISETP.GT.U32.AND P5, PT, R10, R47, PT ;  /* 0x0000002f0a00720c */ /* 0x000fe20003fa4070 */
[----:B------:R-:W-:Y:S01]  /*2b40*/  VIADD R6, R2, 0x2f ;  /* 0x0000002f02067836 */ /* 0x000fe20000000000 */
[----:B------:R-:W-:Y:S01]  /*2b50*/  ISETP.GT.U32.AND P6, PT, R10, R46, PT ;  /* 0x0000002e0a00720c */ /* 0x000fe20003fc4070 */
[----:B------:R-:W-:Y:S01]  /*2b60*/  @!P1 IMAD.MOV R41, RZ, RZ, -R41 ;  /* 0x000000ffff299224 */ /* 0x000fe200078e0a29 */
[----:B------:R-:W-:Y:S01]  /*2b70*/  ISETP.GE.AND P1, PT, R9, RZ, PT ;  /* 0x000000ff0900720c */ /* 0x000fe20003f26270 */
[----:B------:R-:W-:Y:S01]  /*2b80*/  VIADD R9, R2, 0x30 ;  /* 0x0000003002097836 */ /* 0x000fe20000000000 */
[----:B------:R-:W-:Y:S01]  /*2b90*/  IABS R3, R6 ;  /* 0x0000000600037213 */ /* 0x000fe20000000000 */
[----:B------:R-:W-:Y:S01]  /*2ba0*/  @!P3 IMAD.MOV R40, RZ, RZ, -R40 ;  /* 0x000000ffff28b224 */ /* 0x000fe200078e0a28 */
[----:B------:R-:W-:Y:S01]  /*2bb0*/  ISETP.GT.U32.AND P3, PT, R10, R45, PT ;  /* 0x0000002d0a00720c */ /* 0x000fe20003f64070 */
[----:B------:R-:W-:Y:S01]  /*2bc0*/  @!P4 IMAD.MOV R44, RZ, RZ, -R44 ;  /* 0x000000ffff2cc224 */ /* 0x000fe200078e0a2c */
[----:B------:R-:W-:Y:S01]  /*2bd0*/  IABS R49, R9 ;  /* 0x0000000900317213 */ /* 0x000fe20000000000 */
[----:B------:R-:W-:-:S02]  /*2be0*/  IMAD.HI.U32 R0, R4, R3, RZ ;  /* 0x0000000304007227 */ /* 0x000fc400078e00ff */
[----:B------:R-:W-:Y:S02]  /*2bf0*/  @!P5 IADD3 R47, PT, PT, R47, -R10, RZ ;  /* 0x8000000a2f2fd210 */ /* 0x000fe40007ffe0ff */
[----:B------:R-:W-:Y:S01]  /*2c00*/  @!P0 IMAD.IADD R43, R43, 0x1, -R10 ;  /* 0x000000012b2b8824 */ /* 0x000fe200078e0a0a */
[----:B------:R-:W-:Y:S01]  /*2c10*/  ISETP.GE.AND P0, PT, R48, RZ, PT ;  /* 0x000000ff3000720c */ /* 0x000fe20003f06270 */
[----:B------:R-:W-:Y:S01]  /*2c20*/  IMAD.MOV R48, RZ, RZ, -R0 ;  /* 0x000000ffff307224 */ /* 0x000fe200078e0a00 */
[----:B------:R-:W-:Y:S01]  /*2c30*/  ISETP.GT.U32.AND P5, PT, R10, R47, PT ;  /* 0x0000002f0a00720c */ /* 0x000fe20003fa4070 */
[----:B------:R-:W-:-:S04]  /*2c40*/  IMAD.HI.U32 R0, R4, R49, RZ ;  /* 0x0000003104007227 */ /* 0x000fc800078e00ff */
[----:B------:R-:W-:Y:S02]  /*2c50*/  @!P6 IMAD.IADD R46, R46, 0x1, -R10 ;  /* 0x000000012e2ee824 */ /* 0x000fe400078e0a0a */
[----:B------:R-:W-:Y:S02]  /*2c60*/  IMAD.MOV R0, RZ, RZ, -R0 ;  /* 0x000000ffff007224 */ /* 0x000fe400078e0a00 */
[----:B------:R-:W-:Y:S01]  /*2c70*/  @!P2 IMAD.MOV R43, RZ, RZ, -R43 ;  /* 0x000000ffff2ba224 */ /* 0x000fe200078e0a2b */
[C---:B------:R-:W-:Y:S01]  /*2c80*/  ISETP.GT.U32.AND P2, PT, R10.reuse, R46, PT ;  /* 0x0000002e0a00720c */ /* 0x040fe20003f44070 */
[----:B------:R-:W-:Y:S02]  /*2c90*/  IMAD R49, R10, R0, R49 ;  /* 0x000000000a317224 */ /* 0x000fe400078e0231 */
[----:B------:R-:W-:Y:S01]  /*2ca0*/  @!P3 IMAD.IADD R45, R45, 0x1, -R10 ;  /* 0x000000012d2db824 */ /* 0x000fe200078e0a0a */
[----:B------:R-:W-:Y:S01]  /*2cb0*/  ISETP.GE.AND P3, PT, R8, RZ, PT ;  /* 0x000000ff0800720c */ /* 0x000fe20003f66270 */
[----:B------:R-:W-:Y:S01]  /*2cc0*/  IMAD R48, R10, R48, R3 ;  /* 0x000000300a307224 */ /* 0x000fe200078e0203 */
[----:B------:R-:W-:Y:S01]  /*2cd0*/  @!P5 IADD3 R47, PT, PT, R47, -R10, RZ ;  /* 0x8000000a2f2fd210 */ /* 0x000fe20007ffe0ff */
[----:B------:R-:W-:Y:S01]  /*2ce0*/  IMAD.HI.U32 R3, R4, R51, RZ ;  /* 0x0000003304037227 */ /* 0x000fe200078e00ff */
[----:B------:R-:W-:-:S02]  /*2cf0*/  IADD3 R8, PT, PT, R2, 0x31, RZ ;  /* 0x0000003102087810 */ /* 0x000fc40007ffe0ff */
[C---:B------:R-:W-:Y:S01]  /*2d00*/  ISETP.GT.U32.AND P5, PT, R10.reuse, R49, PT ;  /* 0x000000310a00720c */ /* 0x040fe20003fa4070 */
[----:B------:R-:W-:Y:S01]  /*2d10*/  IMAD.MOV R3, RZ, RZ, -R3 ;  /* 0x000000ffff037224 */ /* 0x000fe200078e0a03 */
[----:B------:R-:W-:Y:S01]  /*2d20*/  ISETP.GT.U32.AND P6, PT, R10, R45, PT ;  /* 0x0000002d0a00720c */ /* 0x000fe20003fc4070 */
[----:B------:R-:W-:Y:S01]  /*2d30*/  @!P2 IMAD.IADD R46, R46, 0x1, -R10 ;  /* 0x000000012e2ea824 */ /* 0x000fe200078e0a0a */
[----:B------:R-:W-:Y:S01]  /*2d40*/  IABS R5, R8 ;  /* 0x0000000800057213 */ /* 0x000fe20000000000 */
[----:B------:R-:W-:Y:S01]  /*2d50*/  IMAD R51, R10, R3, R51 ;  /* 0x000000030a337224 */ /* 0x000fe200078e0233 */
[----:B------:R-:W-:Y:S01]  /*2d60*/  ISETP.GE.AND P2, PT, R6, RZ, PT ;  /* 0x000000ff0600720c */ /* 0x000fe20003f46270 */
[----:B------:R-:W-:Y:S01]  /*2d70*/  VIADD R6, R2, 0x33 ;  /* 0x0000003302067836 */ /* 0x000fe20000000000 */
[----:B------:R-:W-:Y:S01]  /*2d80*/  @!P3 IADD3 R47, PT, PT, -R47, RZ, RZ ;  /* 0x000000ff2f2fb210 */ /* 0x000fe20007ffe1ff */
[----:B------:R-:W-:Y:S01]  /*2d90*/  IMAD.HI.U32 R0, R4, R5, RZ ;  /* 0x0000000504007227 */ /* 0x000fe200078e00ff */
[----:B------:R-:W-:-:S02]  /*2da0*/  ISETP.GT.U32.AND P3, PT, R10, R51, PT ;  /* 0x000000330a00720c */ /* 0x000fc40003f64070 */
[----:B------:R-:W-:Y:S01]  /*2db0*/  IABS R7, R6 ;  /* 0x0000000600077213 */ /* 0x000fe20000000000 */
[----:B------:R-:W-:Y:S01]  /*2dc0*/  IMAD.MOV R0, RZ, RZ, -R0 ;  /* 0x000000ffff007224 */ /* 0x000fe200078e0a00 */
[----:B------:R-:W-:Y:S01]  /*2dd0*/  @!P5 IADD3 R49, PT, PT, R49, -R10, RZ ;  /* 0x8000000a3131d210 */ /* 0x000fe20007ffe0ff */
[----:B------:R-:W-:Y:S01]  /*2de0*/  @!P6 IMAD.IADD R45, R45, 0x1, -R10 ;  /* 0x000000012d2de824 */ /* 0x000fe200078e0a0a */
[C---:B------:R-:W-:Y:S01]  /*2df0*/  ISETP.GT.U32.AND P6, PT, R10.reuse, R48, PT ;  /* 0x000000300a00720c */ /* 0x040fe20003fc4070 */
[C---:B------:R-:W-:Y:S01]  /*2e00*/  IMAD R50, R10.reuse, R0, R5 ;  /* 0x000000000a327224 */ /* 0x040fe200078e0205 */
[----:B------:R-:W-:Y:S01]  /*2e10*/  ISETP.GT.U32.AND P5, PT, R10, R49, PT ;  /* 0x000000310a00720c */ /* 0x000fe20003fa4070 */
[----:B------:R-:W-:-:S04]  /*2e20*/  IMAD.HI.U32 R0, R4, R7, RZ ;  /* 0x0000000704007227 */ /* 0x000fc800078e00ff */
[----:B------:R-:W-:Y:S02]  /*2e30*/  IMAD.MOV R0, RZ, RZ, -R0 ;  /* 0x000000ffff007224 */ /* 0x000fe400078e0a00 */
[----:B------:R-:W-:Y:S01]  /*2e40*/  @!P1 IMAD.MOV R45, RZ, RZ, -R45 ;  /* 0x000000ffff2d9224 */ /* 0x000fe200078e0a2d */
[C---:B------:R-:W-:Y:S01]  /*2e50*/  ISETP.GT.U32.AND P1, PT, R10.reuse, R50, PT ;  /* 0x000000320a00720c */ /* 0x040fe20003f24070 */
[----:B------:R-:W-:Y:S02]  /*2e60*/  IMAD R52, R10, R0, R7 ;  /* 0x000000000a347224 */ /* 0x000fe400078e0207 */
[--C-:B------:R-:W-:Y:S01]  /*2e70*/  @!P6 IMAD.IADD R48, R48, 0x1, -R10.reuse ;  /* 0x000000013030e824 */ /* 0x100fe200078e0a0a */
[----:B------:R-:W-:Y:S01]  /*2e80*/  ISETP.GE.AND P6, PT, R9, RZ, PT ;  /* 0x000000ff0900720c */ /* 0x000fe20003fc6270 */
[----:B------:R-:W-:Y:S01]  /*2e90*/  @!P5 IMAD.IADD R49, R49, 0x1, -R10 ;  /* 0x000000013131d824 */ /* 0x000fe200078e0a0a */
[----:B------:R-:W-:Y:S01]  /*2ea0*/  ISETP.GT.U32.AND P5, PT, R10, R52, PT ;  /* 0x000000340a00720c */ /* 0x000fe20003fa4070 */
[----:B------:R-:W-:Y:S01]  /*2eb0*/  VIADD R9, R2, 0x34 ;  /* 0x0000003402097836 */ /* 0x000fe20000000000 */
[----:B------:R-:W-:Y:S01]  /*2ec0*/  ISETP.GT.U32.AND P4, PT, R10, R48, PT ;  /* 0x000000300a00720c */ /* 0x000fe20003f84070 */
[----:B------:R-:W-:-:S02]  /*2ed0*/  VIADD R5, R2, 0x35 ;  /* 0x0000003502057836 */ /* 0x000fc40000000000 */
[--C-:B------:R-:W-:Y:S01]  /*2ee0*/  @!P3 IMAD.IADD R51, R51, 0x1, -R10.reuse ;  /* 0x000000013333b824 */ /* 0x100fe200078e0a0a */
[----:B------:R-:W-:Y:S01]  /*2ef0*/  IABS R53, R9 ;  /* 0x0000000900357213 */ /* 0x000fe20000000000 */
[----:B------:R-:W-:Y:S01]  /*2f00*/  @!P1 IMAD.IADD R50, R50, 0x1, -R10 ;  /* 0x0000000132329824 */ /* 0x000fe200078e0a0a */
[----:B------:R-:W-:Y:S01]  /*2f10*/  IABS R3, R5 ;  /* 0x0000000500037213 */ /* 0x000fe20000000000 */
[----:B------:R-:W-:Y:S01]  /*2f20*/  @!P0 IMAD.MOV R46, RZ, RZ, -R46 ;  /* 0x000000ffff2e8224 */ /* 0x000fe200078e0a2e */
[----:B------:R-:W-:Y:S01]  /*2f30*/  ISETP.GT.U32.AND P3, PT, R10, R51, PT ;  /* 0x000000330a00720c */ /* 0x000fe20003f64070 */
[----:B------:R-:W-:Y:S01]  /*2f40*/  IMAD.HI.U32 R0, R4, R53, RZ ;  /* 0x0000003504007227 */ /* 0x000fe200078e00ff */
[----:B------:R-:W-:Y:S02]  /*2f50*/  ISETP.GE.AND P1, PT, R6, RZ, PT ;  /* 0x000000ff0600720c */ /* 0x000fe40003f26270 */
[----:B------:R-:W-:Y:S01]  /*2f60*/  IADD3 R6, PT, PT, R2, 0x36, RZ ;  /* 0x0000003602067810 */ /* 0x000fe20007ffe0ff */
[----:B------:R-:W-:Y:S01]  /*2f70*/  @!P5 IMAD.IADD R52, R52, 0x1, -R10 ;  /* 0x000000013434d824 */ /* 0x000fe200078e0a0a */
[----:B------:R-:W-:Y:S01]  /*2f80*/  ISETP.GE.AND P0, PT, R8, RZ, PT ;  /* 0x000000ff0800720c */ /* 0x000fe20003f06270 */
[----:B------:R-:W-:Y:S01]  /*2f90*/  IMAD.MOV R0, RZ, RZ, -R0 ;  /* 0x000000ffff007224 */ /* 0x000fe200078e0a00 */
[----:B------:R-:W-:Y:S01]  /*2fa0*/  IABS R55, R6 ;  /* 0x0000000600377213 */ /* 0x000fe20000000000 */
[----:B------:R-:W-:Y:S01]  /*2fb0*/  @!P4 IMAD.IADD R48, R48, 0x1, -R10 ;  /* 0x000000013030c824 */ /* 0x000fe200078e0a0a */
[C---:B------:R-:W-:Y:S01]  /*2fc0*/  ISETP.GT.U32.AND P5, PT, R10.reuse, R52, PT ;  /* 0x000000340a00720c */ /* 0x040fe20003fa4070 */
[----:B------:R-:W-:Y:S01]  /*2fd0*/  IMAD R53, R10, R0, R53 ;  /* 0x000000000a357224 */ /* 0x000fe200078e0235 */
[----:B------:R-:W-:Y:S01]  /*2fe0*/  ISETP.GE.AND P4, PT, R54, RZ, PT ;  /* 0x000000ff3600720c */ /* 0x000fe20003f86270 */
[----:B------:R-:W-:Y:S01]  /*2ff0*/  IMAD.HI.U32 R0, R4, R3, RZ ;  /* 0x0000000304007227 */ /* 0x000fe200078e00ff */
[----:B------:R-:W-:-:S02]  /*3000*/  IADD3 R8, PT, PT, R2, 0x38, RZ ;  /* 0x0000003802087810 */ /* 0x000fc40007ffe0ff */
[----:B------:R-:W-:Y:S01]  /*3010*/  @!P6 IADD3 R49, PT, PT, -R49, RZ, RZ ;  /* 0x000000ff3131e210 */ /* 0x000fe20007ffe1ff */
[----:B------:R-:W-:Y:S01]  /*3020*/  @!P2 IMAD.MOV R48, RZ, RZ, -R48 ;  /* 0x000000ffff30a224 */ /* 0x000fe200078e0a30 */
[----:B------:R-:W-:Y:S01]  /*3030*/  ISETP.GT.U32.AND P2, PT, R10, R50, PT ;  /* 0x000000320a00720c */ /* 0x000fe20003f44070 */
[----:B------:R-:W-:Y:S01]  /*3040*/  IMAD.MOV R0, RZ, RZ, -R0 ;  /* 0x000000ffff007224 */ /* 0x000fe200078e0a00 */
[----:B------:R-:W-:Y:S01]  /*3050*/  IABS R57, R8 ;  /* 0x0000000800397213 */ /* 0x000fe20000000000 */
[----:B------:R-:W-:Y:S01]  /*3060*/  VIADD R7, R2, 0x37 ;  /* 0x0000003702077836 */ /* 0x000fe20000000000 */
[----:B------:R-:W-:Y:S01]  /*3070*/  ISETP.GE.AND P6, PT, R9, RZ, PT ;  /* 0x000000ff0900720c */ /* 0x000fe20003fc6270 */
[----:B------:R-:W-:Y:S01]  /*3080*/  IMAD R54, R10, R0, R3 ;  /* 0x000000000a367224 */ /* 0x000fe200078e0203 */
[----:B------:R-:W-:Y:S01]  /*3090*/  IABS R9, R66 ;  /* 0x0000004200097213 */ /* 0x000fe20000000000 */
[----:B------:R-:W-:Y:S02]  /*30a0*/  @!P5 IMAD.IADD R52, R52, 0x1, -R10 ;  /* 0x000000013434d824 */ /* 0x000fe400078e0a0a */
[----:B------:R-:W-:Y:S01]  /*30b0*/  IMAD.HI.U32 R0, R4, R55, RZ ;  /* 0x0000003704007227 */ /* 0x000fe200078e00ff */
[----:B------:R-:W-:-:S03]  /*30c0*/  ISETP.GT.U32.AND P5, PT, R10, R54, PT ;  /* 0x000000360a00720c */ /* 0x000fc60003fa4070 */
[--C-:B------:R-:W-:Y:S01]  /*30d0*/  @!P2 IMAD.IADD R50, R50, 0x1, -R10.reuse ;  /* 0x000000013232a824 */ /* 0x100fe200078e0a0a */
[C---:B------:R-:W-:Y:S01]  /*30e0*/  ISETP.GT.U32.AND P2, PT, R10.reuse, R53, PT ;  /* 0x000000350a00720c */ /* 0x040fe20003f44070 */
[----:B------:R-:W-:Y:S01]  /*30f0*/  @!P3 IMAD.IADD R51, R51, 0x1, -R10 ;  /* 0x000000013333b824 */ /* 0x000fe200078e0a0a */
[----:B------:R-:W-:Y:S01]  /*3100*/  ISETP.GE.AND P3, PT, R5, RZ, PT ;  /* 0x000000ff0500720c */ /* 0x000fe20003f66270 */
[----:B------:R-:W-:Y:S01]  /*3110*/  IMAD.MOV R0, RZ, RZ, -R0 ;  /* 0x000000ffff007224 */ /* 0x000fe200078e0a00 */
[----:B------:R-:W-:Y:S01]  /*3120*/  IABS R5, R7 ;  /* 0x0000000700057213 */ /* 0x000fe20000000000 */
[----:B------:R-:W-:Y:S02]  /*3130*/  @!P0 IMAD.MOV R50, RZ, RZ, -R50 ;  /* 0x000000ffff328224 */ /* 0x000fe400078e0a32 */
[----:B------:R-:W-:Y:S02]  /*3140*/  IMAD R55, R10, R0, R55 ;  /* 0x000000000a377224 */ /* 0x000fe400078e0237 */
[----:B------:R-:W-:Y:S01]  /*3150*/  @!P5 IADD3 R54, PT, PT, R54, -R10, RZ ;  /* 0x8000000a3636d210 */ /* 0x000fe20007ffe0ff */
[----:B------:R-:W-:-:S03]  /*3160*/  IMAD.HI.U32 R0, R4, R5, RZ ;  /* 0x0000000504007227 */ /* 0x000fc600078e00ff */
[----:B------:R-:W-:Y:S01]  /*3170*/  ISETP.GT.U32.AND P5, PT, R10, R54, PT ;  /* 0x000000360a00720c */ /* 0x000fe20003fa4070 */
[----:B------:R-:W-:Y:S01]  /*3180*/  @!P2 IMAD.IADD R53, R53, 0x1, -R10 ;  /* 0x000000013535a824 */ /* 0x000fe200078e0a0a */
[----:B------:R-:W-:Y:S01]  /*3190*/  ISETP.GE.AND P2, PT, R6, RZ, PT ;  /* 0x000000ff0600720c */ /* 0x000fe20003f46270 */
[----:B------:R-:W-:Y:S02]  /*31a0*/  IMAD.MOV R0, RZ, RZ, -R0 ;  /* 0x000000ffff007224 */ /* 0x000fe400078e0a00 */
[----:B------:R-:W-:Y:S01]  /*31b0*/  IMAD.HI.U32 R3, R4, R57, RZ ;  /* 0x0000003904037227 */ /* 0x000fe200078e00ff */
[----:B------:R-:W-:-:S03]  /*31c0*/  ISETP.GT.U32.AND P0, PT, R10, R53, PT ;  /* 0x000000350a00720c */ /* 0x000fc60003f04070 */
[C---:B------:R-:W-:Y:S02]  /*31d0*/  IMAD R56, R10.reuse, R0, R5 ;  /* 0x000000000a387224 */ /* 0x040fe400078e0205 */
[----:B------:R-:W-:Y:S01]  /*31e0*/  @!P4 IMAD.MOV R51, RZ, RZ, -R51 ;  /* 0x000000ffff33c224 */ /* 0x000fe200078e0a33 */
[----:B------:R-:W-:Y:S01]  /*31f0*/  ISETP.GT.U32.AND P4, PT, R10, R55, PT ;  /* 0x000000370a00720c */ /* 0x000fe20003f84070 */
[--C-:B------:R-:W-:Y:S01]  /*3200*/  @!P5 IMAD.IADD R54, R54, 0x1, -R10.reuse ;  /* 0x000000013636d824 */ /* 0x100fe200078e0a0a */
[----:B------:R-:W-:Y:S01]  /*3210*/  ISETP.GT.U32.AND P5, PT, R10, R56, PT ;  /* 0x000000380a00720c */ /* 0x000fe20003fa4070 */
[----:B------:R-:W-:Y:S02]  /*3220*/  IMAD.MOV R3, RZ, RZ, -R3 ;  /* 0x000000ffff037224 */ /* 0x000fe400078e0a03 */
[----:B------:R-:W-:Y:S02]  /*3230*/  VIADD R6, R2, 0x39 ;  /* 0x0000003902067836 */ /* 0x000fe40000000000 */
[----:B------:R-:W-:Y:S01]  /*3240*/  @!P0 IADD3 R53, PT, PT, R53, -R10, RZ ;  /* 0x8000000a35358210 */ /* 0x000fe20007ffe0ff */
[----:B------:R-:W-:Y:S01]  /*3250*/  IMAD R57, R10, R3, R57 ;  /* 0x000000030a397224 */ /* 0x000fe200078e0239 */
[----:B------:R-:W-:Y:S01]  /*3260*/  ISETP.GE.AND P0, PT, R8, RZ, PT ;  /* 0x000000ff0800720c */ /* 0x000fe20003f06270 */
[----:B------:R-:W-:Y:S01]  /*3270*/  VIADD R3, R2, 0x3a ;  /* 0x0000003a02037836 */ /* 0x000fe20000000000 */
[----:B------:R-:W-:Y:S01]  /*3280*/  IABS R5, R6 ;  /* 0x0000000600057213 */ /* 0x000fe20000000000 */
[----:B------:R-:W-:Y:S01]  /*3290*/  @!P6 IMAD.MOV R53, RZ, RZ, -R53 ;  /* 0x000000ffff35e224 */ /* 0x000fe200078e0a35 */
[----:B------:R-:W-:Y:S01]  /*32a0*/  ISETP.GT.U32.AND P6, PT, R10, R57, PT ;  /* 0x000000390a00720c */ /* 0x000fe20003fc4070 */
[--C-:B------:R-:W-:Y:S01]  /*32b0*/  @!P4 IMAD.IADD R55, R55, 0x1, -R10.reuse ;  /* 0x000000013737c824 */ /* 0x100fe200078e0a0a */
[----:B------:R-:W-:Y:S01]  /*32c0*/  IADD3 R8, PT, PT, R2, 0x3b, RZ ;  /* 0x0000003b02087810 */ /* 0x000fe20007ffe0ff */
[----:B------:R-:W-:Y:S01]  /*32d0*/  @!P5 IMAD.IADD R56, R56, 0x1, -R10 ;  /* 0x000000013838d824 */ /* 0x000fe200078e0a0a */
[----:B------:R-:W-:Y:S01]  /*32e0*/  IABS R59, R3 ;  /* 0x00000003003b7213 */ /* 0x000fe20000000000 */
[----:B------:R-:W-:Y:S01]  /*32f0*/  IMAD.HI.U32 R0, R4, R5, RZ ;  /* 0x0000000504007227 */ /* 0x000fe200078e00ff */
[----:B------:R-:W-:-:S02]  /*3300*/  ISETP.GT.U32.AND P4, PT, R10, R55, PT ;  /* 0x000000370a00720c */ /* 0x000fc40003f84070 */
[C---:B------:R-:W-:Y:S01]  /*3310*/  ISETP.GT.U32.AND P5, PT, R10.reuse, R56, PT ;  /* 0x000000380a00720c */ /* 0x040fe20003fa4070 */
[----:B------:R-:W-:Y:S02]  /*3320*/  IMAD.MOV R58, RZ, RZ, -R0 ;  /* 0x000000ffff3a7224 */ /* 0x000fe400078e0a00 */
[----:B------:R-:W-:Y:S01]  /*3330*/  @!P1 IMAD.MOV R52, RZ, RZ, -R52 ;  /* 0x000000ffff349224 */ /* 0x000fe200078e0a34 */
[----:B------:R-:W-:Y:S01]  /*3340*/  ISETP.GE.AND P1, PT, R7, RZ, PT ;  /* 0x000000ff0700720c */ /* 0x000fe20003f26270 */
[----:B------:R-:W-:Y:S01]  /*3350*/  @!P6 IMAD.IADD R57, R57, 0x1, -R10 ;  /* 0x000000013939e824 */ /* 0x000fe200078e0a0a */
[----:B------:R-:W-:Y:S01]  /*3360*/  IABS R7, R8 ;  /* 0x0000000800077213 */ /* 0x000fe20000000000 */
[----:B------:R-:W-:Y:S02]  /*3370*/  IMAD R58, R10, R58, R5 ;  /* 0x0000003a0a3a7224 */ /* 0x000fe400078e0205 */
[----:B------:R-:W-:Y:S01]  /*3380*/  IMAD.HI.U32 R0, R4, R59, RZ ;  /* 0x0000003b04007227 */ /* 0x000fe200078e00ff */
[----:B------:R-:W-:-:S02]  /*3390*/  ISETP.GT.U32.AND P6, PT, R10, R57, PT ;  /* 0x000000390a00720c */ /* 0x000fc40003fc4070 */
[-C--:B------:R-:W-:Y:S01]  /*33a0*/  @!P4 IADD3 R55, PT, PT, R55, -R10.reuse, RZ ;  /* 0x8000000a3737c210 */ /* 0x080fe20007ffe0ff */
[----:B------:R-:W-:Y:S01]  /*33b0*/  IMAD.MOV R0, RZ, RZ, -R0 ;  /* 0x000000ffff007224 */ /* 0x000fe200078e0a00 */
[----:B------:R-:W-:Y:S01]  /*33c0*/  ISETP.GE.AND P4, PT, R3, RZ, PT ;  /* 0x000000ff0300720c */ /* 0x000fe20003f86270 */
[----:B------:R-:W-:Y:S01]  /*33d0*/  IMAD.HI.U32 R3, R4, R7, RZ ;  /* 0x0000000704037227 */ /* 0x000fe200078e00ff */
[----:B------:R-:W-:Y:S02]  /*33e0*/  @!P5 IADD3 R56, PT, PT, R56, -R10, RZ ;  /* 0x8000000a3838d210 */ /* 0x000fe40007ffe0ff */
[C---:B------:R-:W-:Y:S01]  /*33f0*/  ISETP.GT.U32.AND P5, PT, R10.reuse, R58, PT ;  /* 0x0000003a0a00720c */ /* 0x040fe20003fa4070 */
[----:B------:R-:W-:Y:S02]  /*3400*/  IMAD.MOV R3, RZ, RZ, -R3 ;  /* 0x000000ffff037224 */ /* 0x000fe400078e0a03 */
[C---:B------:R-:W-:Y:S02]  /*3410*/  IMAD R59, R10.reuse, R0, R59 ;  /* 0x000000000a3b7224 */ /* 0x040fe400078e023b */
[----:B------:R-:W-:-:S02]  /*3420*/  IMAD R60, R10, R3, R7 ;  /* 0x000000030a3c7224 */ /* 0x000fc400078e0207 */
[----:B------:R-:W-:Y:S02]  /*3430*/  @!P6 IMAD.IADD R57, R57, 0x1, -R10 ;  /* 0x000000013939e824 */ /* 0x000fe400078e0a0a */
[----:B------:R-:W-:Y:S01]  /*3440*/  @!P1 IMAD.MOV R56, RZ, RZ, -R56 ;  /* 0x000000ffff389224 */ /* 0x000fe200078e0a38 */
[----:B------:R-:W-:Y:S01]  /*3450*/  ISETP.GT.U32.AND P1, PT, R10, R59, PT ;  /* 0x0000003b0a00720c */ /* 0x000fe20003f24070 */
[----:B------:R-:W-:Y:S01]  /*3460*/  @!P3 IMAD.MOV R54, RZ, RZ, -R54 ;  /* 0x000000ffff36b224 */ /* 0x000fe200078e0a36 */
[----:B------:R-:W-:Y:S01]  /*3470*/  ISETP.GE.AND P3, PT, R6, RZ, PT ;  /* 0x000000ff0600720c */ /* 0x000fe20003f66270 */
[----:B------:R-:W-:Y:S01]  /*3480*/  @!P0 IMAD.MOV R57, RZ, RZ, -R57 ;  /* 0x000000ffff398224 */ /* 0x000fe200078e0a39 */
[----:B------:R-:W-:Y:S01]  /*3490*/  ISETP.GT.U32.AND P0, PT, R10, R60, PT ;  /* 0x0000003c0a00720c */ /* 0x000fe20003f04070 */
[----:B------:R-:W-:Y:S02]  /*34a0*/  VIADD R6, R2, 0x3d ;  /* 0x0000003d02067836 */ /* 0x000fe40000000000 */
[----:B------:R-:W-:-:S02]  /*34b0*/  @!P5 IMAD.IADD R58, R58, 0x1, -R10 ;  /* 0x000000013a3ad824 */ /* 0x000fc400078e0a0a */
[----:B------:R-:W-:Y:S01]  /*34c0*/  VIADD R0, R2, 0x3c ;  /* 0x0000003c02007836 */ /* 0x000fe20000000000 */
[----:B------:R-:W-:Y:S01]  /*34d0*/  IABS R7, R6 ;  /* 0x0000000600077213 */ /* 0x000fe20000000000 */
[----:B------:R-:W-:Y:S01]  /*34e0*/  @!P2 IMAD.MOV R55, RZ, RZ, -R55 ;  /* 0x000000ffff37a224 */ /* 0x000fe200078e0a37 */
[----:B------:R-:W-:Y:S01]  /*34f0*/  ISETP.GT.U32.AND P5, PT, R10, R58, PT ;  /* 0x0000003a0a00720c */ /* 0x000fe20003fa4070 */
[----:B------:R-:W-:Y:S01]  /*3500*/  @!P1 IMAD.IADD R59, R59, 0x1, -R10 ;  /* 0x000000013b3b9824 */ /* 0x000fe200078e0a0a */
[----:B------:R-:W-:Y:S01]  /*3510*/  IABS R61, R0 ;  /* 0x00000000003d7213 */ /* 0x000fe20000000000 */
[----:B------:R-:W-:Y:S01]  /*3520*/  IMAD.HI.U32 R3, R4, R7, RZ ;  /* 0x0000000704037227 */ /* 0x000fe200078e00ff */
[----:B------:R-:W-:Y:S02]  /*3530*/  ISETP.GE.AND P6, PT, R0, RZ, PT ;  /* 0x000000ff0000720c */ /* 0x000fe40003fc6270 */
[----:B------:R-:W-:Y:S01]  /*3540*/  @!P0 IADD3 R60, PT, PT, R60, -R10, RZ ;  /* 0x8000000a3c3c8210 */ /* 0x000fe20007ffe0ff */
[----:B------:R-:W-:Y:S01]  /*3550*/  IMAD.MOV R3, RZ, RZ, -R3 ;  /* 0x000000ffff037224 */ /* 0x000fe200078e0a03 */
[----:B------:R-:W-:Y:S01]  /*3560*/  ISETP.GT.U32.AND P1, PT, R10, R59, PT ;  /* 0x0000003b0a00720c */ /* 0x000fe20003f24070 */
[----:B------:R-:W-:Y:S01]  /*3570*/  IMAD.HI.U32 R0, R4, R61, RZ ;  /* 0x0000003d04007227 */ /* 0x000fe200078e00ff */
[----:B------:R-:W-:-:S02]  /*3580*/  ISETP.GT.U32.AND P0, PT, R10, R60, PT ;  /* 0x0000003c0a00720c */ /* 0x000fc40003f04070 */
[----:B------:R-:W-:Y:S01]  /*3590*/  ISETP.GE.AND P2, PT, R8, RZ, PT ;  /* 0x000000ff0800720c */ /* 0x000fe20003f46270 */
[----:B------:R-:W-:Y:S01]  /*35a0*/  @!P5 IMAD.IADD R58, R58, 0x1, -R10 ;  /* 0x000000013a3ad824 */ /* 0x000fe200078e0a0a */
[----:B------:R-:W-:Y:S01]  /*35b0*/  IADD3 R5, PT, PT, -R0, RZ, RZ ;  /* 0x000000ff00057210 */ /* 0x000fe20007ffe1ff */
[----:B------:R-:W-:Y:S01]  /*35c0*/  IMAD R62, R10, R3, R7 ;  /* 0x000000030a3e7224 */ /* 0x000fe200078e0207 */
[----:B------:R-:W-:Y:S01]  /*35d0*/  ISETP.GE.AND P5, PT, R6, RZ, PT ;  /* 0x000000ff0600720c */ /* 0x000fe20003fa6270 */
[----:B------:R-:W-:Y:S02]  /*35e0*/  @!P3 IMAD.MOV R58, RZ, RZ, -R58 ;  /* 0x000000ffff3ab224 */ /* 0x000fe400078e0a3a */
[----:B------:R-:W-:Y:S01]  /*35f0*/  VIADD R8, R2, 0x3e ;  /* 0x0000003e02087836 */ /* 0x000fe20000000000 */
[----:B------:R-:W-:Y:S01]  /*3600*/  ISETP.GT.U32.AND P3, PT, R10, R62, PT ;  /* 0x0000003e0a00720c */ /* 0x000fe20003f64070 */
[----:B------:R-:W-:-:S03]  /*3610*/  IMAD.HI.U32 R3, R4, R9, RZ ;  /* 0x0000000904037227 */ /* 0x000fc600078e00ff */
[----:B------:R-:W-:Y:S01]  /*3620*/  IABS R63, R8 ;  /* 0x00000008003f7213 */ /* 0x000fe20000000000 */
[C---:B------:R-:W-:Y:S02]  /*3630*/  IMAD R61, R10.reuse, R5, R61 ;  /* 0x000000050a3d7224 */ /* 0x040fe400078e023d */
[----:B------:R-:W-:Y:S02]  /*3640*/  IMAD.MOV R3, RZ, RZ, -R3 ;  /* 0x000000ffff037224 */ /* 0x000fe400078e0a03 */
[--C-:B------:R-:W-:Y:S01]  /*3650*/  @!P1 IMAD.IADD R59, R59, 0x1, -R10.reuse ;  /* 0x000000013b3b9824 */ /* 0x100fe200078e0a0a */
[----:B------:R-:W-:Y:S01]  /*3660*/  ISETP.GT.U32.AND P1, PT, R10, R61, PT ;  /* 0x0000003d0a00720c */ /* 0x000fe20003f24070 */
[----:B------:R-:W-:Y:S02]  /*3670*/  @!P0 IMAD.IADD R60, R60, 0x1, -R10 ;  /* 0x000000013c3c8824 */ /* 0x000fe400078e0a0a */
[----:B------:R-:W-:Y:S01]  /*3680*/  IMAD R64, R10, R3, R9 ;  /* 0x000000030a407224 */ /* 0x000fe200078e0209 */
[----:B------:R-:W-:Y:S01]  /*3690*/  IABS R9, R81 ;  /* 0x0000005100097213 */ /* 0x000fe20000000000 */
[----:B------:R-:W-:Y:S01]  /*36a0*/  VIADD R6, R2, 0x40 ;  /* 0x0000004002067836 */ /* 0x000fe20000000000 */
[----:B------:R-:W-:Y:S01]  /*36b0*/  @!P2 IADD3 R60, PT, PT, -R60, RZ, RZ ;  /* 0x000000ff3c3ca210 */ /* 0x000fe20007ffe1ff */
[----:B------:R-:W-:Y:S01]  /*36c0*/  IMAD.HI.U32 R0, R4, R63, RZ ;  /* 0x0000003f04007227 */ /* 0x000fe200078e00ff */
[----:B------:R-:W-:-:S02]  /*36d0*/  ISETP.GT.U32.AND P2, PT, R10, R64, PT ;  /* 0x000000400a00720c */ /* 0x000fc40003f44070 */
[----:B------:R-:W-:Y:S01]  /*36e0*/  IABS R65, R6 ;  /* 0x0000000600417213 */ /* 0x000fe20000000000 */
[----:B------:R-:W-:Y:S02]  /*36f0*/  @!P3 IMAD.IADD R62, R62, 0x1, -R10 ;  /* 0x000000013e3eb824 */ /* 0x000fe400078e0a0a */
[----:B------:R-:W-:Y:S01]  /*3700*/  IMAD.MOV R0, RZ, RZ, -R0 ;  /* 0x000000ffff007224 */ /* 0x000fe200078e0a00 */
[----:B------:R-:W-:Y:S01]  /*3710*/  @!P1 IADD3 R61, PT, PT, R61, -R10, RZ ;  /* 0x8000000a3d3d9210 */ /* 0x000fe20007ffe0ff */
[----:B------:R-:W-:Y:S01]  /*3720*/  VIADD R7, R2, 0x41 ;  /* 0x0000004102077836 */ /* 0x000fe20000000000 */
[C---:B------:R-:W-:Y:S01]  /*3730*/  ISETP.GT.U32.AND P3, PT, R10.reuse, R62, PT ;  /* 0x0000003e0a00720c */ /* 0x040fe20003f64070 */
[C---:B------:R-:W-:Y:S01]  /*3740*/  IMAD R63, R10.reuse, R0, R63 ;  /* 0x000000000a3f7224 */ /* 0x040fe200078e023f */
[----:B------:R-:W-:Y:S01]  /*3750*/  ISETP.GT.U32.AND P1, PT, R10, R61, PT ;  /* 0x0000003d0a00720c */ /* 0x000fe20003f24070 */
[----:B------:R-:W-:Y:S01]  /*3760*/  IMAD.HI.U32 R0, R4, R65, RZ ;  /* 0x0000004104007227 */ /* 0x000fe200078e00ff */
[----:B------:R-:W-:-:S02]  /*3770*/  IABS R5, R7 ;  /* 0x0000000700057213 */ /* 0x000fc40000000000 */
[----:B------:R-:W-:Y:S01]  /*3780*/  ISETP.GT.U32.AND P0, PT, R10, R63, PT ;  /* 0x0000003f0a00720c */ /* 0x000fe20003f04070 */
[----:B------:R-:W-:Y:S01]  /*3790*/  IMAD.MOV R0, RZ, RZ, -R0 ;  /* 0x000000ffff007224 */ /* 0x000fe200078e0a00 */
[----:B------:R-:W-:Y:S01]  /*37a0*/  @!P2 IADD3 R64, PT, PT, R64, -R10, RZ ;  /* 0x8000000a4040a210 */ /* 0x000fe20007ffe0ff */
[----:B------:R-:W-:Y:S01]  /*37b0*/  @!P4 IMAD.MOV R59, RZ, RZ, -R59 ;  /* 0x000000ffff3bc224 */ /* 0x000fe200078e0a3b */
[----:B------:R-:W-:Y:S01]  /*37c0*/  ISETP.GE.AND P4, PT, R8, RZ, PT ;  /* 0x000000ff0800720c */ /* 0x000fe20003f86270 */
[C---:B------:R-:W-:Y:S01]  /*37d0*/  IMAD R65, R10.reuse, R0, R65 ;  /* 0x000000000a417224 */ /* 0x040fe200078e0241 */
[----:B------:R-:W-:Y:S01]  /*37e0*/  ISETP.GT.U32.AND P2, PT, R10, R64, PT ;  /* 0x000000400a00720c */ /* 0x000fe20003f44070 */
[----:B------:R-:W-:-:S04]  /*37f0*/  IMAD.HI.U32 R0, R4, R5, RZ ;  /* 0x0000000504007227 */ /* 0x000fc800078e00ff */
[----:B------:R-:W-:Y:S01]  /*3800*/  @!P3 IMAD.IADD R62, R62, 0x1, -R10 ;  /* 0x000000013e3eb824 */ /* 0x000fe200078e0a0a */
[----:B------:R-:W-:Y:S01]  /*3810*/  ISETP.GT.U32.AND P3, PT, R10, R65, PT ;  /* 0x000000410a00720c */ /* 0x000fe20003f64070 */
[----:B------:R-:W-:Y:S02]  /*3820*/  IMAD.MOV R0, RZ, RZ, -R0 ;  /* 0x000000ffff007224 */ /* 0x000fe400078e0a00 */
[--C-:B------:R-:W-:Y:S01]  /*3830*/  @!P1 IMAD.IADD R61, R61, 0x1, -R10.reuse ;  /* 0x000000013d3d9824 */ /* 0x100fe200078e0a0a */
[----:B------:R-:W-:Y:S01]  /*3840*/  ISETP.GE.AND P1, PT, R66, RZ, PT ;  /* 0x000000ff4200720c */ /* 0x000fe20003f26270 */
[----:B------:R-:W-:Y:S02]  /*3850*/  VIADD R8, R2, 0x42 ;  /* 0x0000004202087836 */ /* 0x000fe40000000000 */
[--C-:B------:R-:W-:Y:S02]  /*3860*/  @!P0 IMAD.IADD R63, R63, 0x1, -R10.reuse ;  /* 0x000000013f3f8824 */ /* 0x100fe400078e0a0a */
[----:B------:R-:W-:Y:S01]  /*3870*/  IMAD R66, R10, R0, R5 ;  /* 0x000000000a427224 */ /* 0x000fe200078e0205 */
[----:B------:R-:W-:Y:S01]  /*3880*/  IABS R67, R8 ;  /* 0x0000000800437213 */ /* 0x000fe20000000000 */
[--C-:B------:R-:W-:Y:S01]  /*3890*/  @!P2 IMAD.IADD R64, R64, 0x1, -R10.reuse ;  /* 0x000000014040a824 */ /* 0x100fe200078e0a0a */
[C---:B------:R-:W-:Y:S01]  /*38a0*/  ISETP.GT.U32.AND P0, PT, R10.reuse, R63, PT ;  /* 0x0000003f0a00720c */ /* 0x040fe20003f04070 */
[----:B------:R-:W-:Y:S01]  /*38b0*/  @!P3 IMAD.IADD R65, R65, 0x1, -R10 ;  /* 0x000000014141b824 */ /* 0x000fe200078e0a0a */
[----:B------:R-:W-:Y:S01]  /*38c0*/  ISETP.GT.U32.AND P2, PT, R10, R66, PT ;  /* 0x000000420a00720c */ /* 0x000fe20003f44070 */
[----:B------:R-:W-:-:S03]  /*38d0*/  IMAD.HI.U32 R3, R4, R67, RZ ;  /* 0x0000004304037227 */ /* 0x000fc600078e00ff */
[----:B------:R-:W-:Y:S01]  /*38e0*/  ISETP.GT.U32.AND P3, PT, R10, R65, PT ;  /* 0x000000410a00720c */ /* 0x000fe20003f64070 */
[----:B------:R-:W-:Y:S02]  /*38f0*/  IMAD.MOV R3, RZ, RZ, -R3 ;  /* 0x000000ffff037224 */ /* 0x000fe400078e0a03 */
[----:B------:R-:W-:Y:S02]  /*3900*/  VIADD R0, R2, 0x43 ;  /* 0x0000004302007836 */ /* 0x000fe40000000000 */
[----:B------:R-:W-:Y:S02]  /*3910*/  IMAD R67, R10, R3, R67 ;  /* 0x000000030a437224 */ /* 0x000fe400078e0243 */
[----:B------:R-:W-:Y:S01]  /*3920*/  @!P0 IADD3 R63, PT, PT, R63, -R10, RZ ;  /* 0x8000000a3f3f8210 */ /* 0x000fe20007ffe0ff */
[----:B------:R-:W-:Y:S01]  /*3930*/  VIADD R3, R2, 0x44 ;  /* 0x0000004402037836 */ /* 0x000fe20000000000 */
[----:B------:R-:W-:Y:S01]  /*3940*/  IABS R5, R0 ;  /* 0x0000000000057213 */ /* 0x000fe20000000000 */
[--C-:B------:R-:W-:Y:S01]  /*3950*/  @!P2 IMAD.IADD R66, R66, 0x1, -R10.reuse ;  /* 0x000000014242a824 */ /* 0x100fe200078e0a0a */
[----:B------:R-:W-:Y:S01]  /*3960*/  @!P4 IADD3 R63, PT, PT, -R63, RZ, RZ ;  /* 0x000000ff3f3fc210 */ /* 0x000fe20007ffe1ff */
[----:B------:R-:W-:Y:S01]  /*3970*/  @!P6 IMAD.MOV R61, RZ, RZ, -R61 ;  /* 0x000000ffff3de224 */ /* 0x000fe200078e0a3d */
[----:B------:R-:W-:Y:S01]  /*3980*/  ISETP.GE.AND P4, PT, R0, RZ, PT ;  /* 0x000000ff0000720c */ /* 0x000fe20003f86270 */
[----:B------:R-:W-:Y:S01]  /*3990*/  @!P3 IMAD.IADD R65, R65, 0x1, -R10 ;  /* 0x000000014141b824 */ /* 0x000fe200078e0a0a */
[----:B------:R-:W-:Y:S01]  /*39a0*/  IABS R69, R3 ;  /* 0x0000000300457213 */ /* 0x000fe20000000000 */
[----:B------:R-:W-:Y:S01]  /*39b0*/  IMAD.HI.U32 R0, R4, R5, RZ ;  /* 0x0000000504007227 */ /* 0x000fe200078e00ff */
[----:B------:R-:W-:-:S02]  /*39c0*/  ISETP.GT.U32.AND P2, PT, R10, R66, PT ;  /* 0x000000420a00720c */ /* 0x000fc40003f44070 */
[----:B------:R-:W-:Y:S01]  /*39d0*/  ISETP.GT.U32.AND P3, PT, R10, R67, PT ;  /* 0x000000430a00720c */ /* 0x000fe20003f64070 */
[----:B------:R-:W-:Y:S01]  /*39e0*/  @!P1 IMAD.MOV R64, RZ, RZ, -R64 ;  /* 0x000000ffff409224 */ /* 0x000fe200078e0a40 */
[----:B------:R-:W-:Y:S01]  /*39f0*/  ISETP.GE.AND P6, PT, R6, RZ, PT ;  /* 0x000000ff0600720c */ /* 0x000fe20003fc6270 */
[----:B------:R-:W-:Y:S01]  /*3a00*/  IMAD.MOV R0, RZ, RZ, -R0 ;  /* 0x000000ffff007224 */ /* 0x000fe200078e0a00 */
[----:B------:R-:W-:Y:S01]  /*3a10*/  ISETP.GE.AND P1, PT, R3, RZ, PT ;  /* 0x000000ff0300720c */ /* 0x000fe20003f26270 */
[----:B------:R-:W-:Y:S01]  /*3a20*/  IMAD.HI.U32 R3, R4, R69, RZ ;  /* 0x0000004504037227 */ /* 0x000fe200078e00ff */
[----:B------:R-:W-:Y:S02]  /*3a30*/  ISETP.GE.AND P0, PT, R8, RZ, PT ;  /* 0x000000ff0800720c */ /* 0x000fe40003f06270 */
[----:B------:R-:W-:Y:S01]  /*3a40*/  IADD3 R8, PT, PT, R2, 0x46, RZ ;  /* 0x0000004602087810 */ /* 0x000fe20007ffe0ff */
[----:B------:R-:W-:Y:S02]  /*3a50*/  IMAD.MOV R3, RZ, RZ, -R3 ;  /* 0x000000ffff037224 */ /* 0x000fe400078e0a03 */
[C---:B------:R-:W-:Y:S01]  /*3a60*/  IMAD R68, R10.reuse, R0, R5 ;  /* 0x000000000a447224 */ /* 0x040fe200078e0205 */
[----:B------:R-:W-:Y:S01]  /*3a70*/  IABS R71, R8 ;  /* 0x0000000800477213 */ /* 0x000fe20000000000 */
[----:B------:R-:W-:-:S02]  /*3a80*/  IMAD R69, R10, R3, R69 ;  /* 0x000000030a457224 */ /* 0x000fc400078e0245 */
[--C-:B------:R-:W-:Y:S01]  /*3a90*/  @!P2 IMAD.IADD R66, R66, 0x1, -R10.reuse ;  /* 0x000000014242a824 */ /* 0x100fe200078e0a0a */
[C---:B------:R-:W-:Y:S01]  /*3aa0*/  ISETP.GT.U32.AND P2, PT, R10.reuse, R68, PT ;  /* 0x000000440a00720c */ /* 0x040fe20003f44070 */
[----:B------:R-:W-:Y:S02]  /*3ab0*/  @!P3 IMAD.IADD R67, R67, 0x1, -R10 ;  /* 0x000000014343b824 */ /* 0x000fe400078e0a0a */
[----:B------:R-:W-:Y:S01]  /*3ac0*/  @!P6 IMAD.MOV R65, RZ, RZ, -R65 ;  /* 0x000000ffff41e224 */ /* 0x000fe200078e0a41 */
[----:B------:R-:W-:Y:S01]  /*3ad0*/  ISETP.GT.U32.AND P6, PT, R10, R69, PT ;  /* 0x000000450a00720c */ /* 0x000fe20003fc4070 */
[----:B------:R-:W-:Y:S01]  /*3ae0*/  VIADD R6, R2, 0x45 ;  /* 0x0000004502067836 */ /* 0x000fe20000000000 */
[----:B------:R-:W-:Y:S01]  /*3af0*/  ISETP.GT.U32.AND P3, PT, R10, R67, PT ;  /* 0x000000430a00720c */ /* 0x000fe20003f64070 */
[----:B------:R-:W-:Y:S01]  /*3b00*/  @!P5 IMAD.MOV R62, RZ, RZ, -R62 ;  /* 0x000000ffff3ed224 */ /* 0x000fe200078e0a3e */
[----:B------:R-:W-:Y:S01]  /*3b10*/  ISETP.GE.AND P5, PT, R7, RZ, PT ;  /* 0x000000ff0700720c */ /* 0x000fe20003fa6270 */
[----:B------:R-:W-:Y:S01]  /*3b20*/  IMAD.HI.U32 R3, R4, R71, RZ ;  /* 0x0000004704037227 */ /* 0x000fe200078e00ff */
[----:B------:R-:W-:-:S03]  /*3b30*/  IABS R7, R6 ;  /* 0x0000000600077213 */ /* 0x000fc60000000000 */
[----:B------:R-:W-:Y:S02]  /*3b40*/  @!P2 IMAD.IADD R68, R68, 0x1, -R10 ;  /* 0x000000014444a824 */ /* 0x000fe400078e0a0a */
[----:B------:R-:W-:-:S03]  /*3b50*/  IMAD.HI.U32 R0, R4, R7, RZ ;  /* 0x0000000704007227 */ /* 0x000fc600078e00ff */
[----:B------:R-:W-:Y:S01]  /*3b60*/  ISETP.GT.U32.AND P2, PT, R10, R68, PT ;  /* 0x000000440a00720c */ /* 0x000fe20003f44070 */
[--C-:B------:R-:W-:Y:S01]  /*3b70*/  @!P6 IMAD.IADD R69, R69, 0x1, -R10.reuse ;  /* 0x000000014545e824 */ /* 0x100fe200078e0a0a */
[----:B------:R-:W-:Y:S01]  /*3b80*/  IADD3 R0, PT, PT, -R0, RZ, RZ ;  /* 0x000000ff00007210 */ /* 0x000fe20007ffe1ff */
[--C-:B------:R-:W-:Y:S01]  /*3b90*/  @!P3 IMAD.IADD R67, R67, 0x1, -R10.reuse ;  /* 0x000000014343b824 */ /* 0x100fe200078e0a0a */
[----:B------:R-:W-:Y:S01]  /*3ba0*/  ISETP.GE.AND P3, PT, R8, RZ, PT ;  /* 0x000000ff0800720c */ /* 0x000fe20003f66270 */
[C---:B------:R-:W-:Y:S01]  /*3bb0*/  VIADD R78, R2.reuse, 0x48 ;  /* 0x00000048024e7836 */ /* 0x040fe20000000000 */
[----:B------:R-:W-:Y:S01]  /*3bc0*/  IADD3 R8, PT, PT, R2, 0x47, RZ ;  /* 0x0000004702087810 */ /* 0x000fe20007ffe0ff */
[----:B------:R-:W-:Y:S01]  /*3bd0*/  IMAD.MOV R3, RZ, RZ, -R3 ;  /* 0x000000ffff037224 */ /* 0x000fe200078e0a03 */
[C---:B------:R-:W-:Y:S01]  /*3be0*/  ISETP.GT.U32.AND P6, PT, R10.reuse, R69, PT ;  /* 0x000000450a00720c */ /* 0x040fe20003fc4070 */
[C---:B------:R-:W-:Y:S01]  /*3bf0*/  IMAD R70, R10.reuse, R0, R7 ;  /* 0x000000000a467224 */ /* 0x040fe200078e0207 */
[----:B------:R-:W-:Y:S01]  /*3c00*/  IABS R5, R8 ;  /* 0x0000000800057213 */ /* 0x000fe20000000000 */
[----:B------:R-:W-:Y:S01]  /*3c10*/  IMAD R71, R10, R3, R71 ;  /* 0x000000030a477224 */ /* 0x000fe200078e0247 */
[----:B------:R-:W-:Y:S01]  /*3c20*/  IABS R73, R78 ;  /* 0x0000004e00497213 */ /* 0x000fe20000000000 */
[----:B------:R-:W-:Y:S01]  /*3c30*/  @!P2 IMAD.IADD R68, R68, 0x1, -R10 ;  /* 0x000000014444a824 */ /* 0x000fe200078e0a0a */
[----:B------:R-:W-:Y:S01]  /*3c40*/  ISETP.GT.U32.AND P2, PT, R10, R70, PT ;  /* 0x000000460a00720c */ /* 0x000fe20003f44070 */
[----:B------:R-:W-:-:S04]  /*3c50*/  IMAD.HI.U32 R0, R4, R5, RZ ;  /* 0x0000000504007227 */ /* 0x000fc800078e00ff */
[----:B------:R-:W-:Y:S02]  /*3c60*/  IMAD.MOV R72, RZ, RZ, -R0 ;  /* 0x000000ffff487224 */ /* 0x000fe400078e0a00 */
[----:B------:R-:W-:-:S04]  /*3c70*/  IMAD.HI.U32 R0, R4, R73, RZ ;  /* 0x0000004904007227 */ /* 0x000fc800078e00ff */
[----:B------:R-:W-:Y:S01]  /*3c80*/  @!P6 IMAD.IADD R69, R69, 0x1, -R10 ;  /* 0x000000014545e824 */ /* 0x000fe200078e0a0a */
[----:B------:R-:W-:Y:S01]  /*3c90*/  ISETP.GT.U32.AND P6, PT, R10, R71, PT ;  /* 0x000000470a00720c */ /* 0x000fe20003fc4070 */
[----:B------:R-:W-:Y:S01]  /*3ca0*/  @!P5 IMAD.MOV R66, RZ, RZ, -R66 ;  /* 0x000000ffff42d224 */ /* 0x000fe200078e0a42 */
[----:B------:R-:W-:Y:S01]  /*3cb0*/  ISETP.GE.AND P5, PT, R6, RZ, PT ;  /* 0x000000ff0600720c */ /* 0x000fe20003fa6270 */
[----:B------:R-:W-:Y:S01]  /*3cc0*/  IMAD R72, R10, R72, R5 ;  /* 0x000000480a487224 */ /* 0x000fe200078e0205 */
[----:B------:R-:W-:Y:S01]  /*3cd0*/  IADD3 R6, PT, PT, -R0, RZ, RZ ;  /* 0x000000ff00067210 */ /* 0x000fe20007ffe1ff */
[----:B------:R-:W-:Y:S02]  /*3ce0*/  @!P2 IMAD.IADD R70, R70, 0x1, -R10 ;  /* 0x000000014646a824 */ /* 0x000fe400078e0a0a */
[----:B------:R-:W-:Y:S01]  /*3cf0*/  VIADD R79, R2, 0x49 ;  /* 0x00000049024f7836 */ /* 0x000fe20000000000 */
[C---:B------:R-:W-:Y:S01]  /*3d00*/  ISETP.GT.U32.AND P2, PT, R10.reuse, R72, PT ;  /* 0x000000480a00720c */ /* 0x040fe20003f44070 */
[----:B------:R-:W-:-:S02]  /*3d10*/  IMAD R73, R10, R6, R73 ;  /* 0x000000060a497224 */ /* 0x000fc400078e0249 */
[----:B------:R-:W-:Y:S01]  /*3d20*/  VIADD R80, R2, 0x4a ;  /* 0x0000004a02507836 */ /* 0x000fe20000000000 */
[----:B------:R-:W-:Y:S01]  /*3d30*/  IABS R7, R79 ;  /* 0x0000004f00077213 */ /* 0x000fe20000000000 */
[----:B------:R-:W-:Y:S01]  /*3d40*/  IMAD.HI.U32 R0, R4, R9, RZ ;  /* 0x0000000904007227 */ /* 0x000fe200078e00ff */
[----:B------:R-:W-:Y:S02]  /*3d50*/  @!P6 IADD3 R71, PT, PT, R71, -R10, RZ ;  /* 0x8000000a4747e210 */ /* 0x000fe40007ffe0ff */
[----:B------:R-:W-:Y:S01]  /*3d60*/  ISETP.GT.U32.AND P6, PT, R10, R73, PT ;  /* 0x000000490a00720c */ /* 0x000fe20003fc4070 */
[----:B------:R-:W-:Y:S01]  /*3d70*/  IMAD.HI.U32 R3, R4, R7, RZ ;  /* 0x0000000704037227 */ /* 0x000fe200078e00ff */
[----:B------:R-:W-:-:S03]  /*3d80*/  IABS R75, R80 ;  /* 0x00000050004b7213 */ /* 0x000fc60000000000 */
[----:B------:R-:W-:Y:S01]  /*3d90*/  @!P2 IMAD.IADD R72, R72, 0x1, -R10 ;  /* 0x000000014848a824 */ /* 0x000fe200078e0a0a */
[C---:B------:R-:W-:Y:S01]  /*3da0*/  ISETP.GT.U32.AND P2, PT, R10.reuse, R70, PT ;  /* 0x000000460a00720c */ /* 0x040fe20003f44070 */
[----:B------:R-:W-:Y:S02]  /*3db0*/  IMAD.MOV R3, RZ, RZ, -R3 ;  /* 0x000000ffff037224 */ /* 0x000fe400078e0a03 */
[----:B------:R-:W-:Y:S01]  /*3dc0*/  @!P0 IMAD.MOV R67, RZ, RZ, -R67 ;  /* 0x000000ffff438224 */ /* 0x000fe200078e0a43 */
[----:B------:R-:W-:Y:S01]  /*3dd0*/  ISETP.GT.U32.AND P0, PT, R10, R71, PT ;  /* 0x000000470a00720c */ /* 0x000fe20003f04070 */
[----:B------:R-:W-:Y:S02]  /*3de0*/  IMAD.HI.U32 R5, R4, R75, RZ ;  /* 0x0000004b04057227 */ /* 0x000fe400078e00ff */
[----:B------:R-:W-:Y:S02]  /*3df0*/  @!P6 IADD3 R73, PT, PT, R73, -R10, RZ ;  /* 0x8000000a4949e210 */ /* 0x000fe40007ffe0ff */
[----:B------:R-:W-:Y:S01]  /*3e00*/  ISETP.GT.U32.AND P6, PT, R10, R72, PT ;  /* 0x000000480a00720c */ /* 0x000fe20003fc4070 */
[----:B------:R-:W-:-:S02]  /*3e10*/  IMAD.MOV R0, RZ, RZ, -R0 ;  /* 0x000000ffff007224 */ /* 0x000fc400078e0a00 */
[C---:B------:R-:W-:Y:S02]  /*3e20*/  IMAD R74, R10.reuse, R3, R7 ;  /* 0x000000030a4a7224 */ /* 0x040fe400078e0207 */
[----:B------:R-:W-:Y:S01]  /*3e30*/  @!P4 IMAD.MOV R68, RZ, RZ, -R68 ;  /* 0x000000ffff44c224 */ /* 0x000fe200078e0a44 */
[C---:B------:R-:W-:Y:S01]  /*3e40*/  ISETP.GT.U32.AND P4, PT, R10.reuse, R73, PT ;  /* 0x000000490a00720c */ /* 0x040fe20003f84070 */
[----:B------:R-:W-:Y:S02]  /*3e50*/  IMAD.MOV R5, RZ, RZ, -R5 ;  /* 0x000000ffff057224 */ /* 0x000fe400078e0a05 */
[----:B------:R-:W-:Y:S02]  /*3e60*/  IMAD R76, R10, R0, R9 ;  /* 0x000000000a4c7224 */ /* 0x000fe400078e0209 */
[C---:B------:R-:W-:Y:S02]  /*3e70*/  VIADD R7, R2.reuse, 0x4d ;  /* 0x0000004d02077836 */ /* 0x040fe40000000000 */
[----:B------:R-:W-:Y:S01]  /*3e80*/  VIADD R6, R2, 0x4c ;  /* 0x0000004c02067836 */ /* 0x000fe20000000000 */
[----:B------:R-:W-:Y:S01]  /*3e90*/  @!P6 IADD3 R72, PT, PT, R72, -R10, RZ ;  /* 0x8000000a4848e210 */ /* 0x000fe20007ffe0ff */
[C---:B------:R-:W-:Y:S01]  /*3ea0*/  IMAD R75, R10.reuse, R5, R75 ;  /* 0x000000050a4b7224 */ /* 0x040fe200078e024b */
[----:B------:R-:W-:Y:S01]  /*3eb0*/  IABS R5, R7 ;  /* 0x0000000700057213 */ /* 0x000fe20000000000 */
[----:B------:R-:W-:Y:S01]  /*3ec0*/  @!P1 IMAD.MOV R69, RZ, RZ, -R69 ;  /* 0x000000ffff459224 */ /* 0x000fe200078e0a45 */
[----:B------:R-:W-:Y:S01]  /*3ed0*/  ISETP.GT.U32.AND P6, PT, R10, R76, PT ;  /* 0x0000004c0a00720c */ /* 0x000fe20003fc4070 */
[----:B------:R-:W-:Y:S01]  /*3ee0*/  @!P0 IMAD.IADD R71, R71, 0x1, -R10 ;  /* 0x0000000147478824 */ /* 0x000fe200078e0a0a */
[----:B------:R-:W-:Y:S01]  /*3ef0*/  IABS R77, R6 ;  /* 0x00000006004d7213 */ /* 0x000fe20000000000 */
[----:B------:R-:W-:Y:S01]  /*3f00*/  IMAD.HI.U32 R3, R4, R5, RZ ;  /* 0x0000000504037227 */ /* 0x000fe200078e00ff */
[----:B------:R-:W-:-:S02]  /*3f10*/  ISETP.GT.U32.AND P1, PT, R10, R74, PT ;  /* 0x0000004a0a00720c */ /* 0x000fc40003f24070 */
[----:B------:R-:W-:Y:S01]  /*3f20*/  ISETP.GE.AND P0, PT, R8, RZ, PT ;  /* 0x000000ff0800720c */ /* 0x000fe20003f06270 */
[----:B------:R-:W-:Y:S01]  /*3f30*/  IMAD.HI.U32 R0, R4, R77, RZ ;  /* 0x0000004d04007227 */ /* 0x000fe200078e00ff */
[----:B------:R-:W-:-:S03]  /*3f40*/  IADD3 R8, PT, PT, R2, 0x4f, RZ ;  /* 0x0000004f02087810 */ /* 0x000fc60007ffe0ff */
[--C-:B------:R-:W-:Y:S01]  /*3f50*/  @!P4 IMAD.IADD R73, R73, 0x1, -R10.reuse ;  /* 0x000000014949c824 */ /* 0x100fe200078e0a0a */
[----:B------:R-:W-:Y:S01]  /*3f60*/  ISETP.GE.AND P4, PT, R78, RZ, PT ;  /* 0x000000ff4e00720c */ /* 0x000fe20003f86270 */
[----:B------:R-:W-:Y:S01]  /*3f70*/  @!P2 IMAD.IADD R70, R70, 0x1, -R10 ;  /* 0x000000014646a824 */ /* 0x000fe200078e0a0a */
[C---:B------:R-:W-:Y:S01]  /*3f80*/  ISETP.GT.U32.AND P2, PT, R10.reuse, R75, PT ;  /* 0x0000004b0a00720c */ /* 0x040fe20003f44070 */
[----:B------:R-:W-:Y:S02]  /*3f90*/  IMAD.MOV R3, RZ, RZ, -R3 ;  /* 0x000000ffff037224 */ /* 0x000fe400078e0a03 */
[----:B------:R-:W-:Y:S02]  /*3fa0*/  IMAD.MOV R0, RZ, RZ, -R0 ;  /* 0x000000ffff007224 */ /* 0x000fe400078e0a00 */
[----:B------:R-:W-:Y:S01]  /*3fb0*/  IMAD R78, R10, R3, R5 ;  /* 0x000000030a4e7224 */ /* 0x000fe200078e0205 */
[----:B------:R-:W-:Y:S01]  /*3fc0*/  IABS R5, R8 ;  /* 0x0000000800057213 */ /* 0x000fe20000000000 */
[----:B------:R-:W-:-:S02]  /*3fd0*/  @!P6 IMAD.IADD R76, R76, 0x1, -R10 ;  /* 0x000000014c4ce824 */ /* 0x000fc400078e0a0a */
[----:B------:R-:W-:Y:S01]  /*3fe0*/  @!P1 IMAD.IADD R74, R74, 0x1, -R10 ;  /* 0x000000014a4a9824 */ /* 0x000fe200078e0a0a */
[----:B------:R-:W-:Y:S01]  /*3ff0*/  ISETP.GE.AND P1, PT, R79, RZ, PT ;  /* 0x000000ff4f00720c */ /* 0x000fe20003f26270 */
[C---:B------:R-:W-:Y:S01]  /*4000*/  IMAD R77, R10.reuse, R0, R77 ;  /* 0x000000000a4d7224 */ /* 0x040fe200078e024d */
[----:B------:R-:W-:Y:S01]  /*4010*/  ISETP.GT.U32.AND P6, PT, R10, R76, PT ;  /* 0x0000004c0a00720c */ /* 0x000fe20003fc4070 */
[----:B------:R-:W-:Y:S01]  /*4020*/  VIADD R3, R2, 0x4e ;  /* 0x0000004e02037836 */ /* 0x000fe20000000000 */
[----:B------:R-:W-:Y:S01]  /*4030*/  @!P2 IADD3 R75, PT, PT, R75, -R10, RZ ;  /* 0x8000000a4b4ba210 */ /* 0x000fe20007ffe0ff */
[----:B------:R-:W-:Y:S01]  /*4040*/  @!P5 IMAD.MOV R70, RZ, RZ, -R70 ;  /* 0x000000ffff46d224 */ /* 0x000fe200078e0a46 */
[C---:B------:R-:W-:Y:S01]  /*4050*/  ISETP.GT.U32.AND P5, PT, R10.reuse, R74, PT ;  /* 0x0000004a0a00720c */ /* 0x040fe20003fa4070 */
[----:B------:R-:W-:Y:S01]  /*4060*/  @!P0 IMAD.MOV R72, RZ, RZ, -R72 ;  /* 0x000000ffff488224 */ /* 0x000fe200078e0a48 */
[----:B------:R-:W-:Y:S01]  /*4070*/  ISETP.GT.U32.AND P0, PT, R10, R77, PT ;  /* 0x0000004d0a00720c */ /* 0x000fe20003f04070 */
[----:B------:R-:W-:Y:S01]  /*4080*/  @!P4 IMAD.MOV R73, RZ, RZ, -R73 ;  /* 0x000000ffff49c224 */ /* 0x000fe200078e0a49 */
[----:B------:R-:W-:Y:S01]  /*4090*/  IABS R79, R3 ;  /* 0x00000003004f7213 */ /* 0x000fe20000000000 */
[----:B------:R-:W-:Y:S01]  /*40a0*/  @!P3 IMAD.MOV R71, RZ, RZ, -R71 ;  /* 0x000000ffff47b224 */ /* 0x000fe200078e0a47 */
[----:B------:R-:W-:Y:S01]  /*40b0*/  ISETP.GE.AND P4, PT, R81, RZ, PT ;  /* 0x000000ff5100720c */ /* 0x000fe20003f86270 */
[----:B------:R-:W-:Y:S01]  /*40c0*/  VIADD R9, R2, 0x55 ;  /* 0x0000005502097836 */ /* 0x000fe20000000000 */
[----:B------:R-:W-:Y:S01]  /*40d0*/  ISETP.GT.U32.AND P3, PT, R10, R75, PT ;  /* 0x0000004b0a00720c */ /* 0x000fe20003f64070 */
[----:B------:R-:W-:Y:S01]  /*40e0*/  IMAD.HI.U32 R0, R4, R79, RZ ;  /* 0x0000004f04007227 */ /* 0x000fe200078e00ff */
[----:B------:R-:W-:-:S02]  /*40f0*/  @!P6 IADD3 R76, PT, PT, R76, -R10, RZ ;  /* 0x8000000a4c4ce210 */ /* 0x000fc40007ffe0ff */
[----:B------:R-:W-:Y:S01]  /*4100*/  ISETP.GE.AND P2, PT, R80, RZ, PT ;  /* 0x000000ff5000720c */ /* 0x000fe20003f46270 */
[----:B------:R-:W-:Y:S01]  /*4110*/  IMAD.MOV R0, RZ, RZ, -R0 ;  /* 0x000000ffff007224 */ /* 0x000fe200078e0a00 */
[----:B------:R-:W-:Y:S01]  /*4120*/  ISETP.GE.AND P6, PT, R7, RZ, PT ;  /* 0x000000ff0700720c */ /* 0x000fe20003fc6270 */
[--C-:B------:R-:W-:Y:S01]  /*4130*/  @!P5 IMAD.IADD R74, R74, 0x1, -R10.reuse ;  /* 0x000000014a4ad824 */ /* 0x100fe200078e0a0a */
[C---:B------:R-:W-:Y:S01]  /*4140*/  ISETP.GT.U32.AND P5, PT, R10.reuse, R78, PT ;  /* 0x0000004e0a00720c */ /* 0x040fe20003fa4070 */
[----:B------:R-:W-:Y:S01]  /*4150*/  @!P0 IMAD.IADD R77, R77, 0x1, -R10 ;  /* 0x000000014d4d8824 */ /* 0x000fe200078e0a0a */
[----:B------:R-:W-:Y:S01]  /*4160*/  ISETP.GE.AND P0, PT, R3, RZ, PT ;  /* 0x000000ff0300720c */ /* 0x000fe20003f06270 */
[C---:B------:R-:W-:Y:S02]  /*4170*/  IMAD R79, R10.reuse, R0, R79 ;  /* 0x000000000a4f7224 */ /* 0x040fe400078e024f */
[----:B------:R-:W-:Y:S01]  /*4180*/  @!P1 IMAD.MOV R74, RZ, RZ, -R74 ;  /* 0x000000ffff4a9224 */ /* 0x000fe200078e0a4a */
[C---:B------:R-:W-:Y:S01]  /*4190*/  ISETP.GT.U32.AND P1, PT, R10.reuse, R77, PT ;  /* 0x0000004d0a00720c */ /* 0x040fe20003f24070 */
[----:B------:R-:W-:Y:S01]  /*41a0*/  @!P4 IMAD.MOV R76, RZ, RZ, -R76 ;  /* 0x000000ffff4cc224 */ /* 0x000fe200078e0a4c */
[----:B------:R-:W-:Y:S01]  /*41b0*/  ISETP.GT.U32.AND P4, PT, R10, R79, PT ;  /* 0x0000004f0a00720c */ /* 0x000fe20003f84070 */
[----:B------:R-:W-:Y:S01]  /*41c0*/  @!P3 IMAD.IADD R75, R75, 0x1, -R10 ;  /* 0x000000014b4bb824 */ /* 0x000fe200078e0a0a */
[----:B------:R-:W-:Y:S01]  /*41d0*/  ISETP.GE.AND P3, PT, R6, RZ, PT ;  /* 0x000000ff0600720c */ /* 0x000fe20003f66270 */
[C---:B------:R-:W-:Y:S01]  /*41e0*/  VIADD R0, R2.reuse, 0x50 ;  /* 0x0000005002007836 */ /* 0x040fe20000000000 */
[----:B------:R-:W-:Y:S01]  /*41f0*/  IADD3 R6, PT, PT, R2, 0x52, RZ ;  /* 0x0000005202067810 */ /* 0x000fe20007ffe0ff */
[----:B------:R-:W-:-:S03]  /*4200*/  IMAD.HI.U32 R3, R4, R5, RZ ;  /* 0x0000000504037227 */ /* 0x000fc600078e00ff */
[----:B------:R-:W-:Y:S01]  /*4210*/  IABS R81, R0 ;  /* 0x0000000000517213 */ /* 0x000fe20000000000 */
[--C-:B------:R-:W-:Y:S01]  /*4220*/  @!P5 IMAD.IADD R78, R78, 0x1, -R10.reuse ;  /* 0x000000014e4ed824 */ /* 0x100fe200078e0a0a */
[----:B------:R-:W-:Y:S01]  /*4230*/  IADD3 R3, PT, PT, -R3, RZ, RZ ;  /* 0x000000ff03037210 */ /* 0x000fe20007ffe1ff */
[--C-:B------:R-:W-:Y:S01]  /*4240*/  @!P1 IMAD.IADD R77, R77, 0x1, -R10.reuse ;  /* 0x000000014d4d9824 */ /* 0x100fe200078e0a0a */
[----:B------:R-:W-:Y:S01]  /*4250*/  ISETP.GE.AND P1, PT, R0, RZ, PT ;  /* 0x000000ff0000720c */ /* 0x000fe20003f26270 */
[----:B------:R-:W-:Y:S01]  /*4260*/  @!P4 IMAD.IADD R79, R79, 0x1, -R10 ;  /* 0x000000014f4fc824 */ /* 0x000fe200078e0a0a */
[----:B------:R-:W-:Y:S01]  /*4270*/  ISETP.GT.U32.AND P5, PT, R10, R78, PT ;  /* 0x0000004e0a00720c */ /* 0x000fe20003fa4070 */
[----:B------:R-:W-:Y:S01]  /*4280*/  @!P3 IMAD.MOV R77, RZ, RZ, -R77 ;  /* 0x000000ffff4db224 */ /* 0x000fe200078e0a4d */
[----:B------:R-:W-:Y:S01]  /*4290*/  IABS R83, R6 ;  /* 0x0000000600537213 */ /* 0x000fe20000000000 */
[----:B------:R-:W-:Y:S01]  /*42a0*/  IMAD.HI.U32 R0, R4, R81, RZ ;  /* 0x0000005104007227 */ /* 0x000fe200078e00ff */
[----:B------:R-:W-:-:S03]  /*42b0*/  ISETP.GT.U32.AND P3, PT, R10, R79, PT ;  /* 0x0000004f0a00720c */ /* 0x000fc60003f64070 */
[----:B------:R-:W-:Y:S02]  /*42c0*/  IMAD.MOV R0, RZ, RZ, -R0 ;  /* 0x000000ffff007224 */ /* 0x000fe400078e0a00 */
[----:B------:R-:W-:Y:S02]  /*42d0*/  IMAD R80, R10, R3, R5 ;  /* 0x000000030a507224 */ /* 0x000fe400078e0205 */
[----:B------:R-:W-:Y:S02]  /*42e0*/  VIADD R3, R2, 0x51 ;  /* 0x0000005102037836 */ /* 0x000fe40000000000 */
[----:B------:R-:W-:Y:S02]  /*42f0*/  IMAD R81, R10, R0, R81 ;  /* 0x000000000a517224 */ /* 0x000fe400078e0251 */
[----:B------:R-:W-:Y:S01]  /*4300*/  IMAD.HI.U32 R5, R4, R83, RZ ;  /* 0x0000005304057227 */ /* 0x000fe200078e00ff */
[----:B------:R-:W-:Y:S02]  /*4310*/  IABS R7, R3 ;  /* 0x0000000300077213 */ /* 0x000fe40000000000 */
[----:B------:R-:W-:Y:S01]  /*4320*/  ISETP.GE.AND P4, PT, R3, RZ, PT ;  /* 0x000000ff0300720c */ /* 0x000fe20003f86270 */
[--C-:B------:R-:W-:Y:S01]  /*4330*/  @!P3 IMAD.IADD R79, R79, 0x1, -R10.reuse ;  /* 0x000000014f4fb824 */ /* 0x100fe200078e0a0a */
[----:B------:R-:W-:Y:S01]  /*4340*/  ISETP.GT.U32.AND P3, PT, R10, R81, PT ;  /* 0x000000510a00720c */ /* 0x000fe20003f64070 */
[----:B------:R-:W-:Y:S01]  /*4350*/  @!P5 IMAD.IADD R78, R78, 0x1, -R10 ;  /* 0x000000014e4ed824 */ /* 0x000fe200078e0a0a */
[----:B------:R-:W-:Y:S01]  /*4360*/  ISETP.GT.U32.AND P5, PT, R10, R80, PT ;  /* 0x000000500a00720c */ /* 0x000fe20003fa4070 */
[----:B------:R-:W-:-:S04]  /*4370*/  IMAD.HI.U32 R3, R4, R7, RZ ;  /* 0x0000000704037227 */ /* 0x000fc800078e00ff */
[----:B------:R-:W-:Y:S02]  /*4380*/  IMAD.MOV R5, RZ, RZ, -R5 ;  /* 0x000000ffff057224 */ /* 0x000fe400078e0a05 */
[----:B------:R-:W-:Y:S01]  /*4390*/  @!P6 IMAD.MOV R78, RZ, RZ, -R78 ;  /* 0x000000ffff4ee224 */ /* 0x000fe200078e0a4e */
[----:B------:R-:W-:Y:S01]  /*43a0*/  ISETP.GE.AND P6, PT, R6, RZ, PT ;  /* 0x000000ff0600720c */ /* 0x000fe20003fc6270 */
[----:B------:R-:W-:Y:S01]  /*43b0*/  IMAD.MOV R3, RZ, RZ, -R3 ;  /* 0x000000ffff037224 */ /* 0x000fe200078e0a03 */
[----:B------:R-:W-:Y:S01]  /*43c0*/  IADD3 R6, PT, PT, R2, 0x53, RZ ;  /* 0x0000005302067810 */ /* 0x000fe20007ffe0ff */
[C---:B------:R-:W-:Y:S02]  /*43d0*/  IMAD R83, R10.reuse, R5, R83 ;  /* 0x000000050a537224 */ /* 0x040fe400078e0253 */
[----:B------:R-:W-:Y:S01]  /*43e0*/  IMAD R82, R10, R3, R7 ;  /* 0x000000030a527224 */ /* 0x000fe200078e0207 */
[----:B------:R-:W-:Y:S01]  /*43f0*/  IABS R3, R6 ;  /* 0x0000000600037213 */ /* 0x000fe20000000000 */
[----:B------:R-:W-:Y:S01]  /*4400*/  @!P3 IMAD.IADD R81, R81, 0x1, -R10 ;  /* 0x000000015151b824 */ /* 0x000fe200078e0a0a */
[----:B------:R-:W-:Y:S01]  /*4410*/  @!P5 IADD3 R80, PT, PT, R80, -R10, RZ ;  /* 0x8000000a5050d210 */ /* 0x000fe20007ffe0ff */
[----:B------:R-:W-:Y:S01]  /*4420*/  @!P0 IMAD.MOV R79, RZ, RZ, -R79 ;  /* 0x000000ffff4f8224 */ /* 0x000fe200078e0a4f */
[----:B------:R-:W-:Y:S01]  /*4430*/  ISETP.GT.U32.AND P0, PT, R10, R83, PT ;  /* 0x000000530a00720c */ /* 0x000fe20003f04070 */
[----:B------:R-:W-:Y:S01]  /*4440*/  IMAD.HI.U32 R0, R4, R3, RZ ;  /* 0x0000000304007227 */ /* 0x000fe200078e00ff */
[----:B------:R-:W-:-:S02]  /*4450*/  ISETP.GT.U32.AND P3, PT, R10, R81, PT ;  /* 0x000000510a00720c */ /* 0x000fc40003f64070 */
[----:B------:R-:W-:Y:S01]  /*4460*/  ISETP.GT.U32.AND P5, PT, R10, R80, PT ;  /* 0x000000500a00720c */ /* 0x000fe20003fa4070 */
[----:B------:R-:W-:Y:S01]  /*4470*/  IMAD.MOV R0, RZ, RZ, -R0 ;  /* 0x000000ffff007224 */ /* 0x000fe200078e0a00 */
[----:B------:R-:W-:Y:S01]  /*4480*/  IABS R7, R9 ;  /* 0x0000000900077213 */ /* 0x000fe20000000000 */
[----:B------:R-:W-:Y:S01]  /*4490*/  @!P2 IMAD.MOV R75, RZ, RZ, -R75 ;  /* 0x000000ffff4ba224 */ /* 0x000fe200078e0a4b */
[----:B------:R-:W-:Y:S01]  /*44a0*/  ISETP.GE.AND P2, PT, R8, RZ, PT ;  /* 0x000000ff0800720c */ /* 0x000fe20003f46270 */
[----:B------:R-:W-:Y:S02]  /*44b0*/  IMAD R84, R10, R0, R3 ;  /* 0x000000000a547224 */ /* 0x000fe400078e0203 */
[----:B------:R-:W-:-:S04]  /*44c0*/  IMAD.HI.U32 R3, R4, R7, RZ ;  /* 0x0000000704037227 */ /* 0x000fc800078e00ff */
[--C-:B------:R-:W-:Y:S02]  /*44d0*/  @!P0 IMAD.IADD R83, R83, 0x1, -R10.reuse ;  /* 0x0000000153538824 */ /* 0x100fe400078e0a0a */
[----:B------:R-:W-:Y:S01]  /*44e0*/  @!P3 IMAD.IADD R81, R81, 0x1, -R10 ;  /* 0x000000015151b824 */ /* 0x000fe200078e0a0a */
[----:B------:R-:W-:Y:S01]  /*44f0*/  ISETP.GT.U32.AND P3, PT, R10, R84, PT ;  /* 0x000000540a00720c */ /* 0x000fe20003f64070 */
[----:B------:R-:W-:Y:S01]  /*4500*/  VIADD R8, R2, 0x54 ;  /* 0x0000005402087836 */ /* 0x000fe20000000000 */
[----:B------:R-:W-:Y:S01]  /*4510*/  ISETP.GT.U32.AND P0, PT, R10, R83, PT ;  /* 0x000000530a00720c */ /* 0x000fe20003f04070 */
[----:B------:R-:W-:-:S03]  /*4520*/  IMAD.HI.U32 R5, R4, R87, RZ ;  /* 0x0000005704057227 */ /* 0x000fc600078e00ff */
[----:B------:R-:W-:Y:S01]  /*4530*/  IABS R85, R8 ;  /* 0x0000000800557213 */ /* 0x000fe20000000000 */
[----:B------:R-:W-:Y:S02]  /*4540*/  IMAD.MOV R3, RZ, RZ, -R3 ;  /* 0x000000ffff037224 */ /* 0x000fe400078e0a03 */
[--C-:B------:R-:W-:Y:S01]  /*4550*/  @!P5 IMAD.IADD R80, R80, 0x1, -R10.reuse ;  /* 0x000000015050d824 */ /* 0x100fe200078e0a0a */
[C---:B------:R-:W-:Y:S01]  /*4560*/  ISETP.GT.U32.AND P5, PT, R10.reuse, R82, PT ;  /* 0x000000520a00720c */ /* 0x040fe20003fa4070 */
[----:B------:R-:W-:Y:S02]  /*4570*/  IMAD.MOV R5, RZ, RZ, -R5 ;  /* 0x000000ffff057224 */ /* 0x000fe400078e0a05 */
[----:B------:R-:W-:Y:S01]  /*4580*/  IMAD R86, R10, R3, R7 ;  /* 0x000000030a567224 */ /* 0x000fe200078e0207 */
[----:B------:R-:W-:Y:S01]  /*4590*/  @!P2 IADD3 R80, PT, PT, -R80, RZ, RZ ;  /* 0x000000ff5050a210 */ /* 0x000fe20007ffe1ff */
[----:B------:R-:W-:Y:S01]  /*45a0*/  @!P3 IMAD.IADD R84, R84, 0x1, -R10 ;  /* 0x000000015454b824 */ /* 0x000fe200078e0a0a */
[----:B------:R-:W-:Y:S01]  /*45b0*/  @!P0 IADD3 R83, PT, PT, R83, -R10, RZ ;  /* 0x8000000a53538210 */ /* 0x000fe20007ffe0ff */
[----:B------:R-:W-:Y:S01]  /*45c0*/  IMAD R87, R10, R5, R87 ;  /* 0x000000050a577224 */ /* 0x000fe200078e0257 */
[----:B------:R-:W-:Y:S01]  /*45d0*/  ISETP.GE.AND P2, PT, R6, RZ, PT ;  /* 0x000000ff0600720c */ /* 0x000fe20003f46270 */
[----:B------:R-:W-:Y:S01]  /*45e0*/  VIADD R6, R2, 0x57 ;  /* 0x0000005702067836 */ /* 0x000fe20000000000 */
[----:B------:R-:W-:Y:S01]  /*45f0*/  ISETP.GT.U32.AND P0, PT, R10, R86, PT ;  /* 0x000000560a00720c */ /* 0x000fe20003f04070 */
[----:B------:R-:W-:Y:S01]  /*4600*/  IMAD.HI.U32 R0, R4, R85, RZ ;  /* 0x0000005504007227 */ /* 0x000fe200078e00ff */
[----:B------:R-:W-:-:S02]  /*4610*/  ISETP.GT.U32.AND P3, PT, R10, R84, PT ;  /* 0x000000540a00720c */ /* 0x000fc40003f64070 */
[----:B------:R-:W-:Y:S01]  /*4620*/  IABS R3, R6 ;  /* 0x0000000600037213 */ /* 0x000fe20000000000 */
[----:B------:R-:W-:Y:S01]  /*4630*/  @!P6 IMAD.MOV R83, RZ, RZ, -R83 ;  /* 0x000000ffff53e224 */ /* 0x000fe200078e0a53 */
[----:B------:R-:W-:Y:S01]  /*4640*/  ISETP.GT.U32.AND P6, PT, R10, R87, PT ;  /* 0x000000570a00720c */ /* 0x000fe20003fc4070 */
[----:B------:R-:W-:Y:S02]  /*4650*/  IMAD.MOV R0, RZ, RZ, -R0 ;  /* 0x000000ffff007224 */ /* 0x000fe400078e0a00 */
[----:B------:R-:W-:Y:S02]  /*4660*/  VIADD R5, R2, 0x58 ;  /* 0x0000005802057836 */ /* 0x000fe40000000000 */
[----:B------:R-:W-:Y:S02]  /*4670*/  IMAD R85, R10, R0, R85 ;  /* 0x000000000a557224 */ /* 0x000fe400078e0255 */
[----:B------:R-:W-:Y:S01]  /*4680*/  IMAD.HI.U32 R0, R4, R3, RZ ;  /* 0x0000000304007227 */ /* 0x000fe200078e00ff */
[----:B------:R-:W-:-:S03]  /*4690*/  IABS R89, R5 ;  /* 0x0000000500597213 */ /* 0x000fc60000000000 */
[----:B------:R-:W-:Y:S02]  /*46a0*/  @!P0 IMAD.IADD R86, R86, 0x1, -R10 ;  /* 0x0000000156568824 */ /* 0x000fe400078e0a0a */
[----:B------:R-:W-:Y:S01]  /*46b0*/  @!P1 IMAD.MOV R81, RZ, RZ, -R81 ;  /* 0x000000ffff519224 */ /* 0x000fe200078e0a51 */
[----:B------:R-:W-:Y:S01]  /*46c0*/  ISETP.GT.U32.AND P1, PT, R10, R85, PT ;  /* 0x000000550a00720c */ /* 0x000fe20003f24070 */
[----:B------:R-:W-:Y:S02]  /*46d0*/  IMAD.MOV R0, RZ, RZ, -R0 ;  /* 0x000000ffff007224 */ /* 0x000fe400078e0a00 */
[--C-:B------:R-:W-:Y:S02]  /*46e0*/  @!P5 IMAD.IADD R82, R82, 0x1, -R10.reuse ;  /* 0x000000015252d824 */ /* 0x100fe400078e0a0a */
[--C-:B------:R-:W-:Y:S01]  /*46f0*/  @!P3 IMAD.IADD R84, R84, 0x1, -R10.reuse ;  /* 0x000000015454b824 */ /* 0x100fe200078e0a0a */
[----:B------:R-:W-:Y:S01]  /*4700*/  ISETP.GE.AND P3, PT, R88, RZ, PT ;  /* 0x000000ff5800720c */ /* 0x000fe20003f66270 */
[----:B------:R-:W-:Y:S01]  /*4710*/  @!P6 IMAD.IADD R87, R87, 0x1, -R10 ;  /* 0x000000015757e824 */ /* 0x000fe200078e0a0a */
[C---:B------:R-:W-:Y:S01]  /*4720*/  ISETP.GT.U32.AND P6, PT, R10.reuse, R86, PT ;  /* 0x000000560a00720c */ /* 0x040fe20003fc4070 */
[C---:B------:R-:W-:Y:S01]  /*4730*/  IMAD R88, R10.reuse, R0, R3 ;  /* 0x000000000a587224 */ /* 0x040fe200078e0203 */
[----:B------:R-:W-:Y:S01]  /*4740*/  ISETP.GT.U32.AND P5, PT, R10, R82, PT ;  /* 0x000000520a00720c */ /* 0x000fe20003fa4070 */
[----:B------:R-:W-:-:S02]  /*4750*/  IMAD.HI.U32 R0, R4, R89, RZ ;  /* 0x0000005904007227 */ /* 0x000fc400078e00ff */
[----:B------:R-:W-:Y:S02]  /*4760*/  @!P1 IADD3 R85, PT, PT, R85, -R10, RZ ;  /* 0x8000000a55559210 */ /* 0x000fe40007ffe0ff */
[----:B------:R-:W-:Y:S01]  /*4770*/  IMAD.MOV R0, RZ, RZ, -R0 ;  /* 0x000000ffff007224 */ /* 0x000fe200078e0a00 */
[----:B------:R-:W-:Y:S01]  /*4780*/  ISETP.GE.AND P1, PT, R6, RZ, PT ;  /* 0x000000ff0600720c */ /* 0x000fe20003f26270 */
[----:B------:R-:W-:Y:S01]  /*4790*/  @!P2 IMAD.MOV R84, RZ, RZ, -R84 ;  /* 0x000000ffff54a224 */ /* 0x000fe200078e0a54 */
[C---:B------:R-:W-:Y:S01]  /*47a0*/  ISETP.GT.U32.AND P0, PT, R10.reuse, R85, PT ;  /* 0x000000550a00720c */ /* 0x040fe20003f04070 */
[----:B------:R-:W-:Y:S01]  /*47b0*/  IMAD R89, R10, R0, R89 ;  /* 0x000000000a597224 */ /* 0x000fe200078e0259 */
[C---:B------:R-:W-:Y:S01]  /*47c0*/  IADD3 R6, PT, PT, R2.reuse, 0x59, RZ ;  /* 0x0000005902067810 */ /* 0x040fe20007ffe0ff */
[----:B------:R-:W-:Y:S01]  /*47d0*/  VIADD R94, R2, 0x5b ;  /* 0x0000005b025e7836 */ /* 0x000fe20000000000 */
[-C--:B------:R-:W-:Y:S01]  /*47e0*/  @!P6 IADD3 R86, PT, PT, R86, -R10.reuse, RZ ;  /* 0x8000000a5656e210 */ /* 0x080fe20007ffe0ff */
[----:B------:R-:W-:Y:S01]  /*47f0*/  VIADD R98, R2, 0x60 ;  /* 0x0000006002627836 */ /* 0x000fe20000000000 */
[----:B------:R-:W-:Y:S01]  /*4800*/  ISETP.GT.U32.AND P6, PT, R10, R89, PT ;  /* 0x000000590a00720c */ /* 0x000fe20003fc4070 */
[----:B------:R-:W-:Y:S01]  /*4810*/  VIADD R108, R2, 0x68 ;  /* 0x00000068026c7836 */ /* 0x000fe20000000000 */
[----:B------:R-:W-:Y:S01]  /*4820*/  @!P5 IADD3 R82, PT, PT, R82, -R10, RZ ;  /* 0x8000000a5252d210 */ /* 0x000fe20007ffe0ff */
[----:B------:R-:W-:Y:S01]  /*4830*/  VIADD R106, R2, 0x67 ;  /* 0x00000067026a7836 */ /* 0x000fe20000000000 */
[----:B------:R-:W-:Y:S01]  /*4840*/  ISETP.GE.AND P5, PT, R8, RZ, PT ;  /* 0x000000ff0800720c */ /* 0x000fe20003fa6270 */
[----:B------:R-:W-:Y:S01]  /*4850*/  VIADD R8, R2, 0x5a ;  /* 0x0000005a02087836 */ /* 0x000fe20000000000 */
[----:B------:R-:W-:Y:S01]  /*4860*/  ISETP.GT.U32.AND P2, PT, R10, R87, PT ;  /* 0x000000570a00720c */ /* 0x000fe20003f44070 */
[----:B------:R-:W-:Y:S01]  /*4870*/  @!P4 IMAD.MOV R82, RZ, RZ, -R82 ;  /* 0x000000ffff52c224 */ /* 0x000fe200078e0a52 */
[----:B------:R-:W-:Y:S01]  /*4880*/  IABS R7, R6 ;  /* 0x0000000600077213 */ /* 0x000fe20000000000 */
[----:B------:R-:W-:Y:S01]  /*4890*/  @!P0 IMAD.IADD R85, R85, 0x1, -R10 ;  /* 0x0000000155558824 */ /* 0x000fe200078e0a0a */
[----:B------:R-:W-:Y:S01]  /*48a0*/  ISETP.GE.AND P4, PT, R9, RZ, PT ;  /* 0x000000ff0900720c */ /* 0x000fe20003f86270 */
[----:B------:R-:W-:Y:S01]  /*48b0*/  VIADD R117, R2, 0x72 ;  /* 0x0000007202757836 */ /* 0x000fe20000000000 */
[----:B------:R-:W-:Y:S01]  /*48c0*/  IABS R91, R8 ;  /* 0x00000008005b7213 */ /* 0x000fe20000000000 */
[----:B------:R-:W-:Y:S01]  /*48d0*/  IMAD.HI.U32 R0, R4, R7, RZ ;  /* 0x0000000704007227 */ /* 0x000fe200078e00ff */
[----:B------:R-:W-:-:S02]  /*48e0*/  IABS R9, R94 ;  /* 0x0000005e00097213 */ /* 0x000fc40000000000 */
[----:B------:R-:W-:Y:S01]  /*48f0*/  @!P6 IADD3 R89, PT, PT, R89, -R10, RZ ;  /* 0x8000000a5959e210 */ /* 0x000fe20007ffe0ff */
[----:B------:R-:W-:Y:S01]  /*4900*/  IMAD.HI.U32 R3, R4, R91, RZ ;  /* 0x0000005b04037227 */ /* 0x000fe200078e00ff */
[C---:B------:R-:W-:Y:S02]  /*4910*/  ISETP.GT.U32.AND P0, PT, R10.reuse, R88, PT ;  /* 0x000000580a00720c */ /* 0x040fe40003f04070 */
[----:B------:R-:W-:Y:S01]  /*4920*/  ISETP.GT.U32.AND P6, PT, R10, R89, PT ;  /* 0x000000590a00720c */ /* 0x000fe20003fc4070 */
[----:B------:R-:W-:Y:S01]  /*4930*/  IMAD.MOV R0, RZ, RZ, -R0 ;  /* 0x000000ffff007224 */ /* 0x000fe200078e0a00 */
[----:B------:R-:W-:Y:S01]  /*4940*/  IABS R97, R98 ;  /* 0x0000006200617213 */ /* 0x000fe20000000000 */
[----:B------:R-:W-:Y:S01]  /*4950*/  @!P2 IMAD.IADD R87, R87, 0x1, -R10 ;  /* 0x000000015757a824 */ /* 0x000fe200078e0a0a */
[----:B------:R-:W-:Y:S01]  /*4960*/  ISETP.GE.AND P2, PT, R5, RZ, PT ;  /* 0x000000ff0500720c */ /* 0x000fe20003f46270 */
[----:B------:R-:W-:Y:S01]  /*4970*/  IMAD.HI.U32 R5, R4, R9, RZ ;  /* 0x0000000904057227 */ /* 0x000fe200078e00ff */
[----:B------:R-:W-:-:S02]  /*4980*/  IABS R105, R108 ;  /* 0x0000006c00697213 */ /* 0x000fc40000000000 */
[----:B------:R-:W-:Y:S01]  /*4990*/  @!P3 IADD3 R87, PT, PT, -R87, RZ, RZ ;  /* 0x000000ff5757b210 */ /* 0x000fe20007ffe1ff */
[----:B------:R-:W-:Y:S01]  /*49a0*/  IMAD.MOV R3, RZ, RZ, -R3 ;  /* 0x000000ffff037224 */ /* 0x000fe200078e0a03 */
[----:B------:R-:W-:Y:S01]  /*49b0*/  IABS R115, R117 ;  /* 0x0000007500737213 */ /* 0x000fe20000000000 */
[C---:B------:R-:W-:Y:S02]  /*49c0*/  IMAD R90, R10.reuse, R0, R7 ;  /* 0x000000000a5a7224 */ /* 0x040fe400078e0207 */
[----:B------:R-:W-:Y:S02]  /*49d0*/  IMAD.MOV R5, RZ, RZ, -R5 ;  /* 0x000000ffff057224 */ /* 0x000fe400078e0a05 */
[C---:B------:R-:W-:Y:S02]  /*49e0*/  IMAD R91, R10.reuse, R3, R91 ;  /* 0x000000030a5b7224 */ /* 0x040fe400078e025b */
[----:B------:R-:W-:Y:S01]  /*49f0*/  @!P4 IMAD.MOV R86, RZ, RZ, -R86 ;  /* 0x000000ffff56c224 */ /* 0x000fe200078e0a56 */
[C---:B------:R-:W-:Y:S01]  /*4a00*/  ISETP.GT.U32.AND P4, PT, R10.reuse, R90, PT ;  /* 0x0000005a0a00720c */ /* 0x040fe20003f84070 */
[C---:B------:R-:W-:Y:S01]  /*4a10*/  IMAD R92, R10.reuse, R5, R9 ;  /* 0x000000050a5c7224 */ /* 0x040fe200078e0209 */
[----:B------:R-:W-:Y:S01]  /*4a20*/  ISETP.GT.U32.AND P3, PT, R10, R91, PT ;  /* 0x0000005b0a00720c */ /* 0x000fe20003f64070 */
[----:B------:R-:W-:Y:S01]  /*4a30*/  @!P0 IMAD.IADD R88, R88, 0x1, -R10 ;  /* 0x0000000158588824 */ /* 0x000fe200078e0a0a */
[----:B------:R-:W-:Y:S01]  /*4a40*/  ISETP.GE.AND P0, PT, R6, RZ, PT ;  /* 0x000000ff0600720c */ /* 0x000fe20003f06270 */
[----:B------:R-:W-:-:S02]  /*4a50*/  VIADD R6, R2, 0x5c ;  /* 0x0000005c02067836 */ /* 0x000fc40000000000 */
[--C-:B------:R-:W-:Y:S01]  /*4a60*/  @!P6 IMAD.IADD R89, R89, 0x1, -R10.reuse ;  /* 0x000000015959e824 */ /* 0x100fe200078e0a0a */
[----:B------:R-:W-:Y:S01]  /*4a70*/  ISETP.GT.U32.AND P6, PT, R10, R92, PT ;  /* 0x0000005c0a00720c */ /* 0x000fe20003fc4070 */
[----:B------:R-:W-:Y:S01]  /*4a80*/  VIADD R7, R2, 0x5d ;  /* 0x0000005d02077836 */ /* 0x000fe20000000000 */
[----:B------:R-:W-:Y:S01]  /*4a90*/  IABS R93, R6 ;  /* 0x00000006005d7213 */ /* 0x000fe20000000000 */
[----:B------:R-:W-:Y:S01]  /*4aa0*/  @!P5 IMAD.MOV R85, RZ, RZ, -R85 ;  /* 0x000000ffff55d224 */ /* 0x000fe200078e0a55 */
[----:B------:R-:W-:Y:S01]  /*4ab0*/  ISETP.GT.U32.AND P5, PT, R10, R88, PT ;  /* 0x000000580a00720c */ /* 0x000fe20003fa4070 */
[--C-:B------:R-:W-:Y:S01]  /*4ac0*/  @!P4 IMAD.IADD R90, R90, 0x1, -R10.reuse ;  /* 0x000000015a5ac824 */ /* 0x100fe200078e0a0a */
[----:B------:R-:W-:Y:S01]  /*4ad0*/  IABS R5, R7 ;  /* 0x0000000700057213 */ /* 0x000fe20000000000 */
[----:B------:R-:W-:Y:S01]  /*4ae0*/  IMAD.HI.U32 R0, R4, R93, RZ ;  /* 0x0000005d04007227 */ /* 0x000fe200078e00ff */
[----:B------:R-:W-:Y:S02]  /*4af0*/  ISETP.GE.AND P4, PT, R94, RZ, PT ;  /* 0x000000ff5e00720c */ /* 0x000fe40003f86270 */
[----:B------:R-:W-:Y:S01]  /*4b00*/  @!P2 IADD3 R89, PT, PT, -R89, RZ, RZ ;  /* 0x000000ff5959a210 */ /* 0x000fe20007ffe1ff */
[----:B------:R-:W-:Y:S01]  /*4b10*/  @!P3 IMAD.IADD R91, R91, 0x1, -R10 ;  /* 0x000000015b5bb824 */ /* 0x000fe200078e0a0a */
[----:B------:R-:W-:Y:S01]  /*4b20*/  ISETP.GT.U32.AND P3, PT, R10, R90, PT ;  /* 0x0000005a0a00720c */ /* 0x000fe20003f64070 */
[----:B------:R-:W-:-:S02]  /*4b30*/  IMAD.MOV R3, RZ, RZ, -R0 ;  /* 0x000000ffff037224 */ /* 0x000fc400078e0a00 */
[----:B------:R-:W-:-:S04]  /*4b40*/  IMAD.HI.U32 R0, R4, R5, RZ ;  /* 0x0000000504007227 */ /* 0x000fc800078e00ff */
[--C-:B------:R-:W-:Y:S01]  /*4b50*/  @!P6 IMAD.IADD R92, R92, 0x1, -R10.reuse ;  /* 0x000000015c5ce824 */ /* 0x100fe200078e0a0a */
[C---:B------:R-:W-:Y:S01]  /*4b60*/  ISETP.GT.U32.AND P6, PT, R10.reuse, R91, PT ;  /* 0x0000005b0a00720c */ /* 0x040fe20003fc4070 */
[----:B------:R-:W-:Y:S01]  /*4b70*/  IMAD R93, R10, R3, R93 ;  /* 0x000000030a5d7224 */ /* 0x000fe200078e025d */
[----:B------:R-:W-:Y:S01]  /*4b80*/  IADD3 R0, PT, PT, -R0, RZ, RZ ;  /* 0x000000ff00007210 */ /* 0x000fe20007ffe1ff */
[--C-:B------:R-:W-:Y:S01]  /*4b90*/  @!P5 IMAD.IADD R88, R88, 0x1, -R10.reuse ;  /* 0x000000015858d824 */ /* 0x100fe200078e0a0a */
[----:B------:R-:W-:Y:S01]  /*4ba0*/  ISETP.GE.AND P5, PT, R8, RZ, PT ;  /* 0x000000ff0800720c */ /* 0x000fe20003fa6270 */
[----:B------:R-:W-:Y:S01]  /*4bb0*/  @!P3 IMAD.IADD R90, R90, 0x1, -R10 ;  /* 0x000000015a5ab824 */ /* 0x000fe200078e0a0a */
[C---:B------:R-:W-:Y:S01]  /*4bc0*/  ISETP.GT.U32.AND P3, PT, R10.reuse, R93, PT ;  /* 0x0000005d0a00720c */ /* 0x040fe20003f64070 */
[----:B------:R-:W-:Y:S01]  /*4bd0*/  IMAD R94, R10, R0, R5 ;  /* 0x000000000a5e7224 */ /* 0x000fe200078e0205 */
[C---:B------:R-:W-:Y:S01]  /*4be0*/  IADD3 R8, PT, PT, R2.reuse, 0x5e, RZ ;  /* 0x0000005e02087810 */ /* 0x040fe20007ffe0ff */
[----:B------:R-:W-:-:S02]  /*4bf0*/  VIADD R9, R2, 0x5f ;  /* 0x0000005f02097836 */ /* 0x000fc40000000000 */
[----:B------:R-:W-:Y:S01]  /*4c00*/  @!P1 IMAD.MOV R88, RZ, RZ, -R88 ;  /* 0x000000ffff589224 */ /* 0x000fe200078e0a58 */
[----:B------:R-:W-:Y:S01]  /*4c10*/  IABS R95, R8 ;  /* 0x00000008005f7213 */ /* 0x000fe20000000000 */
[----:B------:R-:W-:Y:S01]  /*4c20*/  @!P6 IMAD.IADD R91, R91, 0x1, -R10 ;  /* 0x000000015b5be824 */ /* 0x000fe200078e0a0a */
[----:B------:R-:W-:Y:S01]  /*4c30*/  ISETP.GT.U32.AND P6, PT, R10, R94, PT ;  /* 0x0000005e0a00720c */ /* 0x000fe20003fc4070 */
[----:B------:R-:W-:Y:S01]  /*4c40*/  @!P0 IMAD.MOV R90, RZ, RZ, -R90 ;  /* 0x000000ffff5a8224 */ /* 0x000fe200078e0a5a */
[----:B------:R-:W-:Y:S01]  /*4c50*/  IABS R5, R9 ;  /* 0x0000000900057213 */ /* 0x000fe20000000000 */
[----:B------:R-:W-:Y:S01]  /*4c60*/  IMAD.HI.U32 R0, R4, R95, RZ ;  /* 0x0000005f04007227 */ /* 0x000fe200078e00ff */
[----:B------:R-:W-:-:S03]  /*4c70*/  ISETP.GT.U32.AND P1, PT, R10, R92, PT ;  /* 0x0000005c0a00720c */ /* 0x000fc60003f24070 */
[----:B------:R-:W-:Y:S01]  /*4c80*/  @!P3 IMAD.IADD R93, R93, 0x1, -R10 ;  /* 0x000000015d5db824 */ /* 0x000fe200078e0a0a */
[----:B------:R-:W-:Y:S01]  /*4c90*/  ISETP.GE.AND P3, PT, R7, RZ, PT ;  /* 0x000000ff0700720c */ /* 0x000fe20003f66270 */
[----:B------:R-:W-:Y:S02]  /*4ca0*/  IMAD.MOV R3, RZ, RZ, -R0 ;  /* 0x000000ffff037224 */ /* 0x000fe400078e0a00 */
[----:B------:R-:W-:-:S04]  /*4cb0*/  IMAD.HI.U32 R0, R4, R5, RZ ;  /* 0x0000000504007227 */ /* 0x000fc800078e00ff */
[----:B------:R-:W-:Y:S01]  /*4cc0*/  @!P6 IMAD.IADD R94, R94, 0x1, -R10 ;  /* 0x000000015e5ee824 */ /* 0x000fe200078e0a0a */
[C---:B------:R-:W-:Y:S01]  /*4cd0*/  ISETP.GT.U32.AND P6, PT, R10.reuse, R93, PT ;  /* 0x0000005d0a00720c */ /* 0x040fe20003fc4070 */
[----:B------:R-:W-:Y:S01]  /*4ce0*/  IMAD R95, R10, R3, R95 ;  /* 0x000000030a5f7224 */ /* 0x000fe200078e025f */
[----:B------:R-:W-:Y:S01]  /*4cf0*/  @!P1 IADD3 R92, PT, PT, R92, -R10, RZ ;  /* 0x8000000a5c5c9210 */ /* 0x000fe20007ffe0ff */
[----:B------:R-:W-:Y:S01]  /*4d00*/  IMAD.MOV R96, RZ, RZ, -R0 ;  /* 0x000000ffff607224 */ /* 0x000fe200078e0a00 */
[----:B------:R-:W-:Y:S01]  /*4d10*/  ISETP.GT.U32.AND P0, PT, R10, R94, PT ;  /* 0x0000005e0a00720c */ /* 0x000fe20003f04070 */
[----:B------:R-:W-:Y:S01]  /*4d20*/  IMAD.HI.U32 R0, R4, R97, RZ ;  /* 0x0000006104007227 */ /* 0x000fe200078e00ff */
[----:B------:R-:W-:Y:S02]  /*4d30*/  ISETP.GT.U32.AND P2, PT, R10, R95, PT ;  /* 0x0000005f0a00720c */ /* 0x000fe40003f44070 */
[----:B------:R-:W-:Y:S01]  /*4d40*/  ISETP.GE.AND P1, PT, R6, RZ, PT ;  /* 0x000000ff0600720c */ /* 0x000fe20003f26270 */
[----:B------:R-:W-:Y:S01]  /*4d50*/  IMAD R96, R10, R96, R5 ;  /* 0x000000600a607224 */ /* 0x000fe200078e0205 */
[----:B------:R-:W-:Y:S01]  /*4d60*/  IADD3 R0, PT, PT, -R0, RZ, RZ ;  /* 0x000000ff00007210 */ /* 0x000fe20007ffe1ff */
[C---:B------:R-:W-:Y:S01]  /*4d70*/  VIADD R5, R2.reuse, 0x61 ;  /* 0x0000006102057836 */ /* 0x040fe20000000000 */
[----:B------:R-:W-:Y:S01]  /*4d80*/  IADD3 R6, PT, PT, R2, 0x63, RZ ;  /* 0x0000006302067810 */ /* 0x000fe20007ffe0ff */
[--C-:B------:R-:W-:Y:S01]  /*4d90*/  @!P6 IMAD.IADD R93, R93, 0x1, -R10.reuse ;  /* 0x000000015d5de824 */ /* 0x100fe200078e0a0a */
[C---:B------:R-:W-:Y:S01]  /*4da0*/  ISETP.GT.U32.AND P6, PT, R10.reuse, R96, PT ;  /* 0x000000600a00720c */ /* 0x040fe20003fc4070 */
[----:B------:R-:W-:Y:S01]  /*4db0*/  IMAD R97, R10, R0, R97 ;  /* 0x000000000a617224 */ /* 0x000fe200078e0261 */
[----:B------:R-:W-:Y:S01]  /*4dc0*/  IABS R3, R5 ;  /* 0x0000000500037213 */ /* 0x000fe20000000000 */
[--C-:B------:R-:W-:Y:S01]  /*4dd0*/  @!P0 IMAD.IADD R94, R94, 0x1, -R10.reuse ;  /* 0x000000015e5e8824 */ /* 0x100fe200078e0a0a */
[----:B------:R-:W-:Y:S01]  /*4de0*/  ISETP.GE.AND P0, PT, R98, RZ, PT ;  /* 0x000000ff6200720c */ /* 0x000fe20003f06270 */
[----:B------:R-:W-:Y:S01]  /*4df0*/  @!P2 IMAD.IADD R95, R95, 0x1, -R10 ;  /* 0x000000015f5fa824 */ /* 0x000fe200078e0a0a */
[----:B------:R-:W-:Y:S01]  /*4e00*/  ISETP.GE.AND P2, PT, R5, RZ, PT ;  /* 0x000000ff0500720c */ /* 0x000fe20003f46270 */
[----:B------:R-:W-:Y:S01]  /*4e10*/  IMAD.HI.U32 R0, R4, R3, RZ ;  /* 0x0000000304007227 */ /* 0x000fe200078e00ff */
[----:B------:R-:W-:-:S02]  /*4e20*/  @!P3 IADD3 R94, PT, PT, -R94, RZ, RZ ;  /* 0x000000ff5e5eb210 */ /* 0x000fc40007ffe1ff */
[----:B------:R-:W-:Y:S01]  /*4e30*/  ISETP.GT.U32.AND P3, PT, R10, R97, PT ;  /* 0x000000610a00720c */ /* 0x000fe20003f64070 */
[----:B------:R-:W-:Y:S01]  /*4e40*/  IMAD.MOV R0, RZ, RZ, -R0 ;  /* 0x000000ffff007224 */ /* 0x000fe200078e0a00 */
[----:B------:R-:W-:Y:S01]  /*4e50*/  IABS R7, R6 ;  /* 0x0000000600077213 */ /* 0x000fe20000000000 */
[----:B------:R-:W-:Y:S01]  /*4e60*/  @!P6 IMAD.IADD R96, R96, 0x1, -R10 ;  /* 0x000000016060e824 */ /* 0x000fe200078e0a0a */
[C---:B------:R-:W-:Y:S01]  /*4e70*/  ISETP.GT.U32.AND P6, PT, R10.reuse, R95, PT ;  /* 0x0000005f0a00720c */ /* 0x040fe20003fc4070 */
[C---:B------:R-:W-:Y:S02]  /*4e80*/  IMAD R98, R10.reuse, R0, R3 ;  /* 0x000000000a627224 */ /* 0x040fe400078e0203 */
[----:B------:R-:W-:Y:S01]  /*4e90*/  @!P1 IMAD.MOV R93, RZ, RZ, -R93 ;  /* 0x000000ffff5d9224 */ /* 0x000fe200078e0a5d */
[----:B------:R-:W-:Y:S01]  /*4ea0*/  ISETP.GT.U32.AND P1, PT, R10, R96, PT ;  /* 0x000000600a00720c */ /* 0x000fe20003f24070 */
[----:B------:R-:W-:Y:S02]  /*4eb0*/  VIADD R5, R2, 0x62 ;  /* 0x0000006202057836 */ /* 0x000fe40000000000 */
[----:B------:R-:W-:Y:S01]  /*4ec0*/  @!P5 IMAD.MOV R91, RZ, RZ, -R91 ;  /* 0x000000ffff5bd224 */ /* 0x000fe200078e0a5b */
[----:B------:R-:W-:Y:S01]  /*4ed0*/  ISETP.GE.AND P5, PT, R8, RZ, PT ;  /* 0x000000ff0800720c */ /* 0x000fe20003fa6270 */
[----:B------:R-:W-:Y:S01]  /*4ee0*/  VIADD R8, R2, 0x64 ;  /* 0x0000006402087836 */ /* 0x000fe20000000000 */
[----:B------:R-:W-:Y:S01]  /*4ef0*/  IABS R99, R5 ;  /* 0x0000000500637213 */ /* 0x000fe20000000000 */
[----:B------:R-:W-:Y:S01]  /*4f00*/  @!P4 IMAD.MOV R92, RZ, RZ, -R92 ;  /* 0x000000ffff5cc224 */ /* 0x000fe200078e0a5c */
[----:B------:R-:W-:Y:S01]  /*4f10*/  @!P3 IADD3 R97, PT, PT, R97, -R10, RZ ;  /* 0x8000000a6161b210 */ /* 0x000fe20007ffe0ff */
[----:B------:R-:W-:Y:S01]  /*4f20*/  @!P6 IMAD.IADD R95, R95, 0x1, -R10 ;  /* 0x000000015f5fe824 */ /* 0x000fe200078e0a0a */
[----:B------:R-:W-:Y:S01]  /*4f30*/  ISETP.GT.U32.AND P6, PT, R10, R98, PT ;  /* 0x000000620a00720c */ /* 0x000fe20003fc4070 */
[----:B------:R-:W-:Y:S01]  /*4f40*/  IMAD.HI.U32 R0, R4, R99, RZ ;  /* 0x0000006304007227 */ /* 0x000fe200078e00ff */
[----:B------:R-:W-:-:S02]  /*4f50*/  ISETP.GE.AND P4, PT, R9, RZ, PT ;  /* 0x000000ff0900720c */ /* 0x000fc40003f86270 */
[----:B------:R-:W-:Y:S01]  /*4f60*/  IABS R101, R8 ;  /* 0x0000000800657213 */ /* 0x000fe20000000000 */
[----:B------:R-:W-:Y:S01]  /*4f70*/  @!P1 IMAD.IADD R96, R96, 0x1, -R10 ;  /* 0x0000000160609824 */ /* 0x000fe200078e0a0a */
[----:B------:R-:W-:Y:S01]  /*4f80*/  ISETP.GE.AND P1, PT, R5, RZ, PT ;  /* 0x000000ff0500720c */ /* 0x000fe20003f26270 */
[----:B------:R-:W-:Y:S01]  /*4f90*/  IMAD.HI.U32 R3, R4, R7, RZ ;  /* 0x0000000704037227 */ /* 0x000fe200078e00ff */
[----:B------:R-:W-:Y:S02]  /*4fa0*/  ISETP.GE.AND P3, PT, R6, RZ, PT ;  /* 0x000000ff0600720c */ /* 0x000fe40003f66270 */
[----:B------:R-:W-:Y:S01]  /*4fb0*/  IADD3 R9, PT, PT, R2, 0x66, RZ ;  /* 0x0000006602097810 */ /* 0x000fe20007ffe0ff */
[----:B------:R-:W-:Y:S02]  /*4fc0*/  IMAD.MOV R5, RZ, RZ, -R0 ;  /* 0x000000ffff057224 */ /* 0x000fe400078e0a00 */
[----:B------:R-:W-:Y:S01]  /*4fd0*/  @!P6 IMAD.IADD R98, R98, 0x1, -R10 ;  /* 0x000000016262e824 */ /* 0x000fe200078e0a0a */
[----:B------:R-:W-:Y:S01]  /*4fe0*/  ISETP.GT.U32.AND P6, PT, R10, R97, PT ;  /* 0x000000610a00720c */ /* 0x000fe20003fc4070 */
[----:B------:R-:W-:Y:S01]  /*4ff0*/  @!P5 IMAD.MOV R95, RZ, RZ, -R95 ;  /* 0x000000ffff5fd224 */ /* 0x000fe200078e0a5f */
[----:B------:R-:W-:Y:S01]  /*5000*/  IABS R103, R9 ;  /* 0x0000000900677213 */ /* 0x000fe20000000000 */
[----:B------:R-:W-:Y:S01]  /*5010*/  IMAD.HI.U32 R0, R4, R101, RZ ;  /* 0x0000006504007227 */ /* 0x000fe200078e00ff */
[----:B------:R-:W-:-:S03]  /*5020*/  ISETP.GT.U32.AND P5, PT, R10, R98, PT ;  /* 0x000000620a00720c */ /* 0x000fc60003fa4070 */
[----:B------:R-:W-:Y:S02]  /*5030*/  IMAD.MOV R3, RZ, RZ, -R3 ;  /* 0x000000ffff037224 */ /* 0x000fe400078e0a03 */
[C---:B------:R-:W-:Y:S02]  /*5040*/  IMAD R99, R10.reuse, R5, R99 ;  /* 0x000000050a637224 */ /* 0x040fe400078e0263 */
[----:B------:R-:W-:Y:S02]  /*5050*/  IMAD.MOV R0, RZ, RZ, -R0 ;  /* 0x000000ffff007224 */ /* 0x000fe400078e0a00 */
[C---:B------:R-:W-:Y:S01]  /*5060*/  IMAD R100, R10.reuse, R3, R7 ;  /* 0x000000030a647224 */ /* 0x040fe200078e0207 */
[----:B------:R-:W-:Y:S01]  /*5070*/  IABS R7, R106 ;  /* 0x0000006a00077213 */ /* 0x000fe20000000000 */
[----:B------:R-:W-:Y:S01]  /*5080*/  @!P4 IMAD.MOV R96, RZ, RZ, -R96 ;  /* 0x000000ffff60c224 */ /* 0x000fe200078e0a60 */
[C---:B------:R-:W-:Y:S01]  /*5090*/  ISETP.GT.U32.AND P4, PT, R10.reuse, R99, PT ;  /* 0x000000630a00720c */ /* 0x040fe20003f84070 */
[----:B------:R-:W-:Y:S01]  /*50a0*/  IMAD R101, R10, R0, R101 ;  /* 0x000000000a657224 */ /* 0x000fe200078e0265 */
[----:B------:R-:W-:Y:S01]  /*50b0*/  @!P5 IADD3 R98, PT, PT, R98, -R10, RZ ;  /* 0x8000000a6262d210 */ /* 0x000fe20007ffe0ff */
[----:B------:R-:W-:Y:S01]  /*50c0*/  @!P6 IMAD.IADD R97, R97, 0x1, -R10 ;  /* 0x000000016161e824 */ /* 0x000fe200078e0a0a */
[----:B------:R-:W-:Y:S01]  /*50d0*/  ISETP.GT.U32.AND P6, PT, R10, R100, PT ;  /* 0x000000640a00720c */ /* 0x000fe20003fc4070 */
[----:B------:R-:W-:Y:S01]  /*50e0*/  VIADD R6, R2, 0x65 ;  /* 0x0000006502067836 */ /* 0x000fe20000000000 */
[----:B------:R-:W-:Y:S01]  /*50f0*/  ISETP.GT.U32.AND P5, PT, R10, R101, PT ;  /* 0x000000650a00720c */ /* 0x000fe20003fa4070 */
[----:B------:R-:W-:-:S03]  /*5100*/  IMAD.HI.U32 R3, R4, R103, RZ ;  /* 0x0000006704037227 */ /* 0x000fc600078e00ff */
[----:B------:R-:W-:Y:S01]  /*5110*/  IABS R5, R6 ;  /* 0x0000000600057213 */ /* 0x000fe20000000000 */
[----:B------:R-:W-:Y:S02]  /*5120*/  IMAD.MOV R3, RZ, RZ, -R3 ;  /* 0x000000ffff037224 */ /* 0x000fe400078e0a03 */
[----:B------:R-:W-:Y:S01]  /*5130*/  @!P4 IMAD.IADD R99, R99, 0x1, -R10 ;  /* 0x000000016363c824 */ /* 0x000fe200078e0a0a */
[----:B------:R-:W-:Y:S01]  /*5140*/  ISETP.GE.AND P4, PT, R8, RZ, PT ;  /* 0x000000ff0800720c */ /* 0x000fe20003f86270 */
[----:B------:R-:W-:-:S04]  /*5150*/  IMAD.HI.U32 R0, R4, R5, RZ ;  /* 0x0000000504007227 */ /* 0x000fc800078e00ff */
[----:B------:R-:W-:Y:S01]  /*5160*/  @!P6 IMAD.IADD R100, R100, 0x1, -R10 ;  /* 0x000000016464e824 */ /* 0x000fe200078e0a0a */
[C---:B------:R-:W-:Y:S01]  /*5170*/  ISETP.GT.U32.AND P6, PT, R10.reuse, R99, PT ;  /* 0x000000630a00720c */ /* 0x040fe20003fc4070 */
[----:B------:R-:W-:Y:S01]  /*5180*/  IMAD.MOV R0, RZ, RZ, -R0 ;  /* 0x000000ffff007224 */ /* 0x000fe200078e0a00 */
[----:B------:R-:W-:Y:S01]  /*5190*/  @!P5 IADD3 R101, PT, PT, R101, -R10, RZ ;  /* 0x8000000a6565d210 */ /* 0x000fe20007ffe0ff */
[C---:B------:R-:W-:Y:S01]  /*51a0*/  IMAD R103, R10.reuse, R3, R103 ;  /* 0x000000030a677224 */ /* 0x040fe200078e0267 */
[C---:B------:R-:W-:Y:S01]  /*51b0*/  ISETP.GT.U32.AND P5, PT, R10.reuse, R100, PT ;  /* 0x000000640a00720c */ /* 0x040fe20003fa4070 */
[----:B------:R-:W-:Y:S02]  /*51c0*/  IMAD R102, R10, R0, R5 ;  /* 0x000000000a667224 */ /* 0x000fe400078e0205 */
[----:B------:R-:W-:Y:S01]  /*51d0*/  @!P2 IMAD.MOV R98, RZ, RZ, -R98 ;  /* 0x000000ffff62a224 */ /* 0x000fe200078e0a62 */
[----:B------:R-:W-:Y:S01]  /*51e0*/  ISETP.GE.AND P2, PT, R6, RZ, PT ;  /* 0x000000ff0600720c */ /* 0x000fe20003f46270 */
[----:B------:R-:W-:-:S04]  /*51f0*/  IMAD.HI.U32 R3, R4, R105, RZ ;  /* 0x0000006904037227 */ /* 0x000fc800078e00ff */
[--C-:B------:R-:W-:Y:S01]  /*5200*/  @!P6 IMAD.IADD R99, R99, 0x1, -R10.reuse ;  /* 0x000000016363e824 */ /* 0x100fe200078e0a0a */
[----:B------:R-:W-:Y:S01]  /*5210*/  ISETP.GT.U32.AND P6, PT, R10, R102, PT ;  /* 0x000000660a00720c */ /* 0x000fe20003fc4070 */
[----:B------:R-:W-:Y:S02]  /*5220*/  VIADD R6, R2, 0x69 ;  /* 0x0000006902067836 */ /* 0x000fe40000000000 */
[----:B------:R-:W-:Y:S01]  /*5230*/  @!P5 IMAD.IADD R100, R100, 0x1, -R10 ;  /* 0x000000016464d824 */ /* 0x000fe200078e0a0a */
[C---:B------:R-:W-:Y:S01]  /*5240*/  ISETP.GT.U32.AND P5, PT, R10.reuse, R103, PT ;  /* 0x000000670a00720c */ /* 0x040fe20003fa4070 */
[----:B------:R-:W-:Y:S01]  /*5250*/  @!P0 IMAD.MOV R97, RZ, RZ, -R97 ;  /* 0x000000ffff618224 */ /* 0x000fe200078e0a61 */
[----:B------:R-:W-:Y:S01]  /*5260*/  ISETP.GT.U32.AND P0, PT, R10, R101, PT ;  /* 0x000000650a00720c */ /* 0x000fe20003f04070 */
[----:B------:R-:W-:Y:S01]  /*5270*/  IMAD.MOV R3, RZ, RZ, -R3 ;  /* 0x000000ffff037224 */ /* 0x000fe200078e0a03 */
[----:B------:R-:W-:Y:S01]  /*5280*/  IABS R5, R6 ;  /* 0x0000000600057213 */ /* 0x000fe20000000000 */
[----:B------:R-:W-:Y:S01]  /*5290*/  IMAD.HI.U32 R0, R4, R7, RZ ;  /* 0x0000000704007227 */ /* 0x000fe200078e00ff */
[----:B------:R-:W-:-:S03]  /*52a0*/  @!P3 IADD3 R100, PT, PT, -R100, RZ, RZ ;  /* 0x000000ff6464b210 */ /* 0x000fc60007ffe1ff */
[--C-:B------:R-:W-:Y:S01]  /*52b0*/  @!P6 IMAD.IADD R102, R102, 0x1, -R10.reuse ;  /* 0x000000016666e824 */ /* 0x100fe200078e0a0a */
[----:B------:R-:W-:Y:S01]  /*52c0*/  IADD3 R0, PT, PT, -R0, RZ, RZ ;  /* 0x000000ff00007210 */ /* 0x000fe20007ffe1ff */
[C---:B------:R-:W-:Y:S01]  /*52d0*/  IMAD R105, R10.reuse, R3, R105 ;  /* 0x000000030a697224 */ /* 0x040fe200078e0269 */
[----:B------:R-:W-:Y:S01]  /*52e0*/  MOV R3, R5 ;  /* 0x0000000500037202 */ /* 0x000fe20000000f00 */
[----:B------:R-:W-:Y:S02]  /*52f0*/  @!P5 IMAD.IADD R103, R103, 0x1, -R10 ;  /* 0x000000016767d824 */ /* 0x000fe400078e0a0a */
[----:B------:R-:W-:Y:S01]  /*5300*/  @!P1 IMAD.MOV R99, RZ, RZ, -R99 ;  /* 0x000000ffff639224 */ /* 0x000fe200078e0a63 */
[C---:B------:R-:W-:Y:S01]  /*5310*/  ISETP.GT.U32.AND P1, PT, R10.reuse, R102, PT ;  /* 0x000000660a00720c */ /* 0x040fe20003f24070 */
[C---:B------:R-:W-:Y:S01]  /*5320*/  IMAD R104, R10.reuse, R0, R7 ;  /* 0x000000000a687224 */ /* 0x040fe200078e0207 */
[----:B------:R-:W-:Y:S01]  /*5330*/  ISETP.GT.U32.AND P3, PT, R10, R105, PT ;  /* 0x000000690a00720c */ /* 0x000fe20003f64070 */
[----:B------:R-:W-:Y:S01]  /*5340*/  IMAD.HI.U32 R0, R4, R3, RZ ;  /* 0x0000000304007227 */ /* 0x000fe200078e00ff */
[----:B------:R-:W-:-:S02]  /*5350*/  ISETP.GT.U32.AND P5, PT, R10, R103, PT ;  /* 0x000000670a00720c */ /* 0x000fc40003fa4070 */
[----:B------:R-:W-:Y:S01]  /*5360*/  ISETP.GT.U32.AND P6, PT, R10, R104, PT ;  /* 0x000000680a00720c */ /* 0x000fe20003fc4070 */
[----:B------:R-:W-:Y:S01]  /*5370*/  @!P0 IMAD.IADD R101, R101, 0x1, -R10 ;  /* 0x0000000165658824 */ /* 0x000fe200078e0a0a */
[----:B------:R-:W-:Y:S01]  /*5380*/  ISETP.GE.AND P0, PT, R9, RZ, PT ;  /* 0x000000ff0900720c */ /* 0x000fe20003f06270 */
[----:B------:R-:W-:Y:S02]  /*5390*/  IMAD.MOV R0, RZ, RZ, -R0 ;  /* 0x000000ffff007224 */ /* 0x000fe400078e0a00 */
[----:B------:R-:W-:Y:S02]  /*53a0*/  VIADD R7, R2, 0x6a ;  /* 0x0000006a02077836 */ /* 0x000fe40000000000 */
[----:B------:R-:W-:Y:S01]  /*53b0*/  @!P4 IMAD.MOV R101, RZ, RZ, -R101 ;  /* 0x000000ffff65c224 */ /* 0x000fe200078e0a65 */
[----:B------:R-:W-:Y:S01]  /*53c0*/  ISETP.GE.AND P4, PT, R106, RZ, PT ;  /* 0x000000ff6a00720c */ /* 0x000fe20003f86270 */
[----:B------:R-:W-:Y:S01]  /*53d0*/  IMAD R106, R10, R0, R3 ;  /* 0x000000000a6a7224 */ /* 0x000fe200078e0203 */
[----:B------:R-:W-:Y:S01]  /*53e0*/  IABS R107, R7 ;  /* 0x00000007006b7213 */ /* 0x000fe20000000000 */
[--C-:B------:R-:W-:Y:S01]  /*53f0*/  @!P1 IMAD.IADD R102, R102, 0x1, -R10.reuse ;  /* 0x0000000166669824 */ /* 0x100fe200078e0a0a */
[----:B------:R-:W-:Y:S01]  /*5400*/  @!P3 IADD3 R105, PT, PT, R105, -R10, RZ ;  /* 0x8000000a6969b210 */ /* 0x000fe20007ffe0ff */
[----:B------:R-:W-:Y:S01]  /*5410*/  @!P5 IMAD.IADD R103, R103, 0x1, -R10 ;  /* 0x000000016767d824 */ /* 0x000fe200078e0a0a */
[C---:B------:R-:W-:Y:S01]  /*5420*/  ISETP.GT.U32.AND P5, PT, R10.reuse, R106, PT ;  /* 0x0000006a0a00720c */ /* 0x040fe20003fa4070 */
[----:B------:R-:W-:Y:S01]  /*5430*/  @!P2 IMAD.MOV R102, RZ, RZ, -R102 ;  /* 0x000000ffff66a224 */ /* 0x000fe200078e0a66 */
[----:B------:R-:W-:Y:S01]  /*5440*/  ISETP.GT.U32.AND P2, PT, R10, R105, PT ;  /* 0x000000690a00720c */ /* 0x000fe20003f44070 */
[----:B------:R-:W-:Y:S01]  /*5450*/  IMAD.HI.U32 R0, R4, R107, RZ ;  /* 0x0000006b04007227 */ /* 0x000fe200078e00ff */
[----:B------:R-:W-:-:S02]  /*5460*/  ISETP.GE.AND P1, PT, R108, RZ, PT ;  /* 0x000000ff6c00720c */ /* 0x000fc40003f26270 */
[----:B------:R-:W-:Y:S01]  /*5470*/  ISETP.GE.AND P3, PT, R6, RZ, PT ;  /* 0x000000ff0600720c */ /* 0x000fe20003f66270 */
[----:B------:R-:W-:Y:S01]  /*5480*/  IMAD.MOV R0, RZ, RZ, -R0 ;  /* 0x000000ffff007224 */ /* 0x000fe200078e0a00 */
[----:B------:R-:W-:Y:S01]  /*5490*/  IADD3 R3, PT, PT, R2, 0x6c, RZ ;  /* 0x0000006c02037810 */ /* 0x000fe20007ffe0ff */
[--C-:B------:R-:W-:Y:S02]  /*54a0*/  @!P6 IMAD.IADD R104, R104, 0x1, -R10.reuse ;  /* 0x000000016868e824 */ /* 0x100fe400078e0a0a */
[----:B------:R-:W-:Y:S01]  /*54b0*/  IMAD R107, R10, R0, R107 ;  /* 0x000000000a6b7224 */ /* 0x000fe200078e026b */
[----:B------:R-:W-:Y:S01]  /*54c0*/  IABS R109, R3 ;  /* 0x00000003006d7213 */ /* 0x000fe20000000000 */
[--C-:B------:R-:W-:Y:S01]  /*54d0*/  @!P5 IMAD.IADD R106, R106, 0x1, -R10.reuse ;  /* 0x000000016a6ad824 */ /* 0x100fe200078e0a0a */
[----:B------:R-:W-:Y:S01]  /*54e0*/  ISETP.GT.U32.AND P6, PT, R10, R104, PT ;  /* 0x000000680a00720c */ /* 0x000fe20003fc4070 */
[C---:B------:R-:W-:Y:S01]  /*54f0*/  VIADD R6, R2.reuse, 0x6d ;  /* 0x0000006d02067836 */ /* 0x040fe20000000000 */
[----:B------:R-:W-:Y:S01]  /*5500*/  @!P2 IADD3 R105, PT, PT, R105, -R10, RZ ;  /* 0x8000000a6969a210 */ /* 0x000fe20007ffe0ff */
[----:B------:R-:W-:Y:S01]  /*5510*/  VIADD R0, R2, 0x6b ;  /* 0x0000006b02007836 */ /* 0x000fe20000000000 */
[C---:B------:R-:W-:Y:S01]  /*5520*/  ISETP.GT.U32.AND P2, PT, R10.reuse, R107, PT ;  /* 0x0000006b0a00720c */ /* 0x040fe20003f44070 */
[----:B------:R-:W-:Y:S01]  /*5530*/  @!P0 IMAD.MOV R103, RZ, RZ, -R103 ;  /* 0x000000ffff678224 */ /* 0x000fe200078e0a67 */
[----:B------:R-:W-:Y:S01]  /*5540*/  ISETP.GT.U32.AND P5, PT, R10, R106, PT ;  /* 0x0000006a0a00720c */ /* 0x000fe20003fa4070 */
[----:B------:R-:W-:Y:S01]  /*5550*/  @!P1 IMAD.MOV R105, RZ, RZ, -R105 ;  /* 0x000000ffff699224 */ /* 0x000fe200078e0a69 */
[----:B------:R-:W-:Y:S01]  /*5560*/  ISETP.GE.AND P1, PT, R6, RZ, PT ;  /* 0x000000ff0600720c */ /* 0x000fe20003f26270 */
[C---:B------:R-:W-:Y:S01]  /*5570*/  VIADD R8, R2.reuse, 0x70 ;  /* 0x0000007002087836 */ /* 0x040fe20000000000 */
[----:B------:R-:W-:Y:S01]  /*5580*/  IABS R6, R6 ;  /* 0x0000000600067213 */ /* 0x000fe20000000000 */
[----:B------:R-:W-:Y:S01]  /*5590*/  VIADD R9, R2, 0x71 ;  /* 0x0000007102097836 */ /* 0x000fe20000000000 */
[----:B------:R-:W-:Y:S01]  /*55a0*/  IABS R5, R0 ;  /* 0x0000000000057213 */ /* 0x000fe20000000000 */
[--C-:B------:R-:W-:Y:S01]  /*55b0*/  @!P6 IMAD.IADD R104, R104, 0x1, -R10.reuse ;  /* 0x000000016868e824 */ /* 0x100fe200078e0a0a */
[----:B------:R-:W-:Y:S01]  /*55c0*/  ISETP.GE.AND P6, PT, R7, RZ, PT ;  /* 0x000000ff0700720c */ /* 0x000fe20003fc6270 */
[----:B------:R-:W-:Y:S01]  /*55d0*/  VIADD R7, R2, 0x6e ;  /* 0x0000006e02077836 */ /* 0x000fe20000000000 */
[----:B------:R-:W-:Y:S01]  /*55e0*/  ISETP.GE.AND P0, PT, R0, RZ, PT ;  /* 0x000000ff0000720c */ /* 0x000fe20003f06270 */
[--C-:B------:R-:W-:Y:S01]  /*55f0*/  @!P2 IMAD.IADD R107, R107, 0x1, -R10.reuse ;  /* 0x000000016b6ba824 */ /* 0x100fe200078e0a0a */
[----:B------:R-:W-:Y:S01]  /*5600*/  IABS R113, R8 ;  /* 0x0000000800717213 */ /* 0x000fe20000000000 */
[----:B------:R-:W-:Y:S01]  /*5610*/  @!P5 IMAD.IADD R106, R106, 0x1, -R10 ;  /* 0x000000016a6ad824 */ /* 0x000fe200078e0a0a */
[----:B------:R-:W-:Y:S01]  /*5620*/  ISETP.GE.AND P5, PT, R7, RZ, PT ;  /* 0x000000ff0700720c */ /* 0x000fe20003fa6270 */
[----:B------:R-:W-:Y:S01]  /*5630*/  IMAD.HI.U32 R0, R4, R5, RZ ;  /* 0x0000000504007227 */ /* 0x000fe200078e00ff */
[----:B------:R-:W-:-:S02]  /*5640*/  IABS R111, R7 ;  /* 0x00000007006f7213 */ /* 0x000fc40000000000 */
[----:B------:R-:W-:Y:S01]  /*5650*/  MOV R7, R6 ;  /* 0x0000000600077202 */ /* 0x000fe20000000f00 */
[----:B------:R-:W-:Y:S01]  /*5660*/  @!P4 IMAD.MOV R104, RZ, RZ, -R104 ;  /* 0x000000ffff68c224 */ /* 0x000fe200078e0a68 */
[----:B------:R-:W-:Y:S01]  /*5670*/  ISETP.GT.U32.AND P2, PT, R10, R107, PT ;  /* 0x0000006b0a00720c */ /* 0x000fe20003f44070 */
[----:B------:R-:W-:Y:S01]  /*5680*/  IMAD.MOV R108, RZ, RZ, -R0 ;  /* 0x000000ffff6c7224 */ /* 0x000fe200078e0a00 */
[----:B------:R-:W-:Y:S01]  /*5690*/  ISETP.GE.AND P4, PT, R3, RZ, PT ;  /* 0x000000ff0300720c */ /* 0x000fe20003f86270 */
[----:B------:R-:W-:Y:S01]  /*56a0*/  IMAD.HI.U32 R3, R4, R7, RZ ;  /* 0x0000000704037227 */ /* 0x000fe200078e00ff */
[----:B------:R-:W-:-:S03]  /*56b0*/  IABS R6, R9 ;  /* 0x0000000900067213 */ /* 0x000fc60000000000 */
[----:B------:R-:W-:Y:S02]  /*56c0*/  IMAD.MOV R3, RZ, RZ, -R3 ;  /* 0x000000ffff037224 */ /* 0x000fe400078e0a03 */
[----:B------:R-:W-:Y:S02]  /*56d0*/  IMAD R108, R10, R108, R5 ;  /* 0x0000006c0a6c7224 */ /* 0x000fe400078e0205 */
[----:B------:R-:W-:-:S04]  /*56e0*/  IMAD.HI.U32 R0, R4, R109, RZ ;  /* 0x0000006d04007227 */ /* 0x000fc800078e00ff */
[----:B------:R-:W-:Y:S02]  /*56f0*/  @!P2 IMAD.IADD R107, R107, 0x1, -R10 ;  /* 0x000000016b6ba824 */ /* 0x000fe400078e0a0a */
[C---:B------:R-:W-:Y:S02]  /*5700*/  IMAD R110, R10.reuse, R3, R7 ;  /* 0x000000030a6e7224 */ /* 0x040fe400078e0207 */
[----:B------:R-:W-:Y:S01]  /*5710*/  @!P3 IMAD.MOV R106, RZ, RZ, -R106 ;  /* 0x000000ffff6ab224 */ /* 0x000fe200078e0a6a */
[C---:B------:R-:W-:Y:S01]  /*5720*/  ISETP.GT.U32.AND P3, PT, R10.reuse, R108, PT ;  /* 0x0000006c0a00720c */ /* 0x040fe20003f64070 */
[----:B------:R-:W-:Y:S02]  /*5730*/  IMAD.MOV R5, RZ, RZ, -R0 ;  /* 0x000000ffff057224 */ /* 0x000fe400078e0a00 */
[----:B------:R-:W-:Y:S01]  /*5740*/  @!P6 IMAD.MOV R107, RZ, RZ, -R107 ;  /* 0x000000ffff6be224 */ /* 0x000fe200078e0a6b */
[C---:B------:R-:W-:Y:S01]  /*5750*/  ISETP.GT.U32.AND P6, PT, R10.reuse, R110, PT ;  /* 0x0000006e0a00720c */ /* 0x040fe20003fc4070 */
[----:B------:R-:W-:-:S02]  /*5760*/  IMAD R109, R10, R5, R109 ;  /* 0x000000050a6d7224 */ /* 0x000fc400078e026d */
[----:B------:R-:W-:-:S03]  /*5770*/  IMAD.HI.U32 R0, R4, R111, RZ ;  /* 0x0000006f04007227 */ /* 0x000fc600078e00ff */
[----:B------:R-:W-:Y:S01]  /*5780*/  ISETP.GT.U32.AND P2, PT, R10, R109, PT ;  /* 0x0000006d0a00720c */ /* 0x000fe20003f44070 */
[----:B------:R-:W-:Y:S01]  /*5790*/  VIADD R7, R2, 0x6f ;  /* 0x0000006f02077836 */ /* 0x000fe20000000000 */
[----:B------:R-:W-:Y:S01]  /*57a0*/  IADD3 R0, PT, PT, -R0, RZ, RZ ;  /* 0x000000ff00007210 */ /* 0x000fe20007ffe1ff */
[----:B------:R-:W-:Y:S01]  /*57b0*/  IMAD.HI.U32 R3, R4, R113, RZ ;  /* 0x0000007104037227 */ /* 0x000fe200078e00ff */
[----:B------:R-:W-:Y:S02]  /*57c0*/  @!P3 IADD3 R108, PT, PT, R108, -R10, RZ ;  /* 0x8000000a6c6cb210 */ /* 0x000fe40007ffe0ff */
[----:B------:R-:W-:Y:S01]  /*57d0*/  IABS R5, R7 ;  /* 0x0000000700057213 */ /* 0x000fe20000000000 */
[--C-:B------:R-:W-:Y:S01]  /*57e0*/  @!P6 IMAD.IADD R110, R110, 0x1, -R10.reuse ;  /* 0x000000016e6ee824 */ /* 0x100fe200078e0a0a */
[C---:B------:R-:W-:Y:S01]  /*57f0*/  ISETP.GT.U32.AND P3, PT, R10.reuse, R108, PT ;  /* 0x0000006c0a00720c */ /* 0x040fe20003f64070 */
[C---:B------:R-:W-:Y:S02]  /*5800*/  IMAD R111, R10.reuse, R0, R111 ;  /* 0x000000000a6f7224 */ /* 0x040fe400078e026f */
[----:B------:R-:W-:Y:S01]  /*5810*/  IMAD.MOV R3, RZ, RZ, -R3 ;  /* 0x000000ffff037224 */ /* 0x000fe200078e0a03 */
[----:B------:R-:W-:Y:S01]  /*5820*/  ISETP.GT.U32.AND P6, PT, R10, R110, PT ;  /* 0x0000006e0a00720c */ /* 0x000fe20003fc4070 */
[----:B------:R-:W-:-:S02]  /*5830*/  @!P2 IMAD.IADD R109, R109, 0x1, -R10 ;  /* 0x000000016d6da824 */ /* 0x000fc400078e0a0a */
[----:B------:R-:W-:-:S03]  /*5840*/  IMAD.HI.U32 R0, R4, R5, RZ ;  /* 0x0000000504007227 */ /* 0x000fc600078e00ff */
[C---:B------:R-:W-:Y:S01]  /*5850*/  ISETP.GT.U32.AND P2, PT, R10.reuse, R109, PT ;  /* 0x0000006d0a00720c */ /* 0x040fe20003f44070 */
[----:B------:R-:W-:Y:S01]  /*5860*/  IMAD R113, R10, R3, R113 ;  /* 0x000000030a717224 */ /* 0x000fe200078e0271 */
[----:B------:R-:W-:Y:S01]  /*5870*/  IADD3 R0, PT, PT, -R0, RZ, RZ ;  /* 0x000000ff00007210 */ /* 0x000fe20007ffe1ff */
[----:B------:R-:W-:Y:S01]  /*5880*/  @!P3 IMAD.IADD R108, R108, 0x1, -R10 ;  /* 0x000000016c6cb824 */ /* 0x000fe200078e0a0a */
[----:B------:R-:W-:Y:S01]  /*5890*/  ISETP.GT.U32.AND P3, PT, R10, R111, PT ;  /* 0x0000006f0a00720c */ /* 0x000fe20003f64070 */
[----:B------:R-:W-:-:S04]  /*58a0*/  IMAD.HI.U32 R3, R4, R115, RZ ;  /* 0x0000007304037227 */ /* 0x000fc800078e00ff */
[----:B------:R-:W-:Y:S01]  /*58b0*/  @!P6 IMAD.IADD R110, R110, 0x1, -R10 ;  /* 0x000000016e6ee824 */ /* 0x000fe200078e0a0a */
[C---:B------:R-:W-:Y:S01]  /*58c0*/  ISETP.GT.U32.AND P6, PT, R10.reuse, R113, PT ;  /* 0x000000710a00720c */ /* 0x040fe20003fc4070 */
[----:B------:R-:W-:Y:S01]  /*58d0*/  IMAD R112, R10, R0, R5 ;  /* 0x000000000a707224 */ /* 0x000fe200078e0205 */
[----:B------:R-:W-:Y:S01]  /*58e0*/  IADD3 R3, PT, PT, -R3, RZ, RZ ;  /* 0x000000ff03037210 */ /* 0x000fe20007ffe1ff */
[----:B------:R-:W-:Y:S01]  /*58f0*/  IMAD.MOV.U32 R5, RZ, RZ, R6 ;  /* 0x000000ffff057224 */ /* 0x000fe200078e0006 */
[----:B------:R-:W-:Y:S01]  /*5900*/  @!P2 IADD3 R109, PT, PT, R109, -R10, RZ ;  /* 0x8000000a6d6da210 */ /* 0x000fe20007ffe0ff */
[----:B------:R-:W-:Y:S01]  /*5910*/  VIADD R6, R2, 0x73 ;  /* 0x0000007302067836 */ /* 0x000fe20000000000 */
[----:B------:R-:W-:Y:S01]  /*5920*/  ISETP.GT.U32.AND P2, PT, R10, R112, PT ;  /* 0x000000700a00720c */ /* 0x000fe20003f44070 */
[----:B------:R-:W-:-:S04]  /*5930*/  IMAD.HI.U32 R0, R4, R5, RZ ;  /* 0x0000000504007227 */ /* 0x000fc800078e00ff */
[----:B------:R-:W-:Y:S01]  /*5940*/  @!P3 IMAD.IADD R111, R111, 0x1, -R10 ;  /* 0x000000016f6fb824 */ /* 0x000fe200078e0a0a */
[----:B------:R-:W-:Y:S01]  /*5950*/  ISETP.GE.AND P3, PT, R7, RZ, PT ;  /* 0x000000ff0700720c */ /* 0x000fe20003f66270 */
[----:B------:R-:W-:Y:S01]  /*5960*/  IMAD.MOV R0, RZ, RZ, -R0 ;  /* 0x000000ffff007224 */ /* 0x000fe200078e0a00 */
[----:B------:R-:W-:Y:S01]  /*5970*/  IABS R7, R6 ;  /* 0x0000000600077213 */ /* 0x000fe20000000000 */
[----:B------:R-:W-:Y:S01]  /*5980*/  @!P0 IMAD.MOV R108, RZ, RZ, -R108 ;  /* 0x000000ffff6c8224 */ /* 0x000fe200078e0a6c */
[C---:B------:R-:W-:Y:S01]  /*5990*/  ISETP.GT.U32.AND P0, PT, R10.reuse, R111, PT ;  /* 0x0000006f0a00720c */ /* 0x040fe20003f04070 */
[----:B------:R-:W-:Y:S02]  /*59a0*/  @!P6 IMAD.IADD R113, R113, 0x1, -R10 ;  /* 0x000000017171e824 */ /* 0x000fe400078e0a0a */
[----:B------:R-:W-:Y:S02]  /*59b0*/  IMAD R114, R10, R0, R5 ;  /* 0x000000000a727224 */ /* 0x000fe400078e0205 */
[----:B------:R-:W-:-:S04]  /*59c0*/  IMAD.HI.U32 R0, R4, R7, RZ ;  /* 0x0000000704007227 */ /* 0x000fc800078e00ff */
[----:B------:R-:W-:Y:S01]  /*59d0*/  @!P4 IMAD.MOV R109, RZ, RZ, -R109 ;  /* 0x000000ffff6dc224 */ /* 0x000fe200078e0a6d */
[----:B------:R-:W-:Y:S01]  /*59e0*/  ISETP.GT.U32.AND P4, PT, R10, R113, PT ;  /* 0x000000710a00720c */ /* 0x000fe20003f84070 */
[--C-:B------:R-:W-:Y:S01]  /*59f0*/  @!P2 IMAD.IADD R112, R112, 0x1, -R10.reuse ;  /* 0x000000017070a824 */ /* 0x100fe200078e0a0a */
[----:B------:R-:W-:Y:S01]  /*5a00*/  IADD3 R0, PT, PT, -R0, RZ, RZ ;  /* 0x000000ff00007210 */ /* 0x000fe20007ffe1ff */
[----:B------:R-:W-:Y:S01]  /*5a10*/  IMAD R115, R10, R3, R115 ;  /* 0x000000030a737224 */ /* 0x000fe200078e0273 */
[----:B------:R-:W-:Y:S01]  /*5a20*/  ISETP.GE.AND P2, PT, R8, RZ, PT ;  /* 0x000000ff0800720c */ /* 0x000fe20003f46270 */
[----:B------:R-:W-:Y:S01]  /*5a30*/  @!P0 IMAD.IADD R111, R111, 0x1, -R10 ;  /* 0x000000016f6f8824 */ /* 0x000fe200078e0a0a */
[C---:B------:R-:W-:Y:S01]  /*5a40*/  ISETP.GT.U32.AND P6, PT, R10.reuse, R112, PT ;  /* 0x000000700a00720c */ /* 0x040fe20003fc4070 */
[C---:B------:R-:W-:Y:S01]  /*5a50*/  IMAD R116, R10.reuse, R0, R7 ;  /* 0x000000000a747224 */ /* 0x040fe200078e0207 */
[C---:B------:R-:W-:Y:S01]  /*5a60*/  ISETP.GT.U32.AND P0, PT, R10.reuse, R114, PT ;  /* 0x000000720a00720c */ /* 0x040fe20003f04070 */
[----:B------:R-:W-:Y:S01]  /*5a70*/  @!P5 IMAD.MOV R111, RZ, RZ, -R111 ;  /* 0x000000ffff6fd224 */ /* 0x000fe200078e0a6f */
[----:B------:R-:W-:Y:S01]  /*5a80*/  ISETP.GT.U32.AND P5, PT, R10, R115, PT ;  /* 0x000000730a00720c */ /* 0x000fe20003fa4070 */
[----:B------:R-:W-:-:S02]  /*5a90*/  VIADD R8, R2, 0x74 ;  /* 0x0000007402087836 */ /* 0x000fc40000000000 */
[----:B------:R-:W-:Y:S01]  /*5aa0*/  @!P4 IADD3 R113, PT, PT, R113, -R10, RZ ;  /* 0x8000000a7171c210 */ /* 0x000fe20007ffe0ff */
[----:B------:R-:W-:Y:S01]  /*5ab0*/  @!P1 IMAD.MOV R110, RZ, RZ, -R110 ;  /* 0x000000ffff6e9224 */ /* 0x000fe200078e0a6e */
[----:B------:R-:W-:Y:S01]  /*5ac0*/  ISETP.GT.U32.AND P4, PT, R10, R116, PT ;  /* 0x000000740a00720c */ /* 0x000fe20003f84070 */
[C---:B------:R-:W-:Y:S01]  /*5ad0*/  VIADD R122, R2.reuse, 0x77 ;  /* 0x00000077027a7836 */ /* 0x040fe20000000000 */
[----:B------:R-:W-:Y:S01]  /*5ae0*/  ISETP.GE.AND P1, PT, R9, RZ, PT ;  /* 0x000000ff0900720c */ /* 0x000fe20003f26270 */
[----:B------:R-:W-:Y:S02]  /*5af0*/  VIADD R9, R2, 0x75 ;  /* 0x0000007502097836 */ /* 0x000fe40000000000 */
[--C-:B------:R-:W-:Y:S01]  /*5b00*/  @!P6 IMAD.IADD R112, R112, 0x1, -R10.reuse ;  /* 0x000000017070e824 */ /* 0x100fe200078e0a0a */
[----:B------:R-:W-:Y:S01]  /*5b10*/  ISETP.GE.AND P6, PT, R117, RZ, PT ;  /* 0x000000ff7500720c */ /* 0x000fe20003fc6270 */
[--C-:B------:R-:W-:Y:S01]  /*5b20*/  @!P0 IMAD.IADD R114, R114, 0x1, -R10.reuse ;  /* 0x0000000172728824 */ /* 0x100fe200078e0a0a */
[----:B------:R-:W-:Y:S01]  /*5b30*/  IABS R117, R8 ;  /* 0x0000000800757213 */ /* 0x000fe20000000000 */
[----:B------:R-:W-:Y:S01]  /*5b40*/  @!P5 IMAD.IADD R115, R115, 0x1, -R10 ;  /* 0x000000017373d824 */ /* 0x000fe200078e0a0a */
[----:B------:R-:W-:Y:S01]  /*5b50*/  IABS R5, R9 ;  /* 0x0000000900057213 */ /* 0x000fe20000000000 */
[----:B------:R-:W-:Y:S01]  /*5b60*/  @!P3 IMAD.MOV R112, RZ, RZ, -R112 ;  /* 0x000000ffff70b224 */ /* 0x000fe200078e0a70 */
[----:B------:R-:W-:Y:S01]  /*5b70*/  ISETP.GT.U32.AND P5, PT, R10, R114, PT ;  /* 0x000000720a00720c */ /* 0x000fe20003fa4070 */
[----:B------:R-:W-:Y:S01]  /*5b80*/  IMAD.HI.U32 R0, R4, R117, RZ ;  /* 0x0000007504007227 */ /* 0x000fe200078e00ff */
[----:B------:R-:W-:-:S02]  /*5b90*/  ISETP.GT.U32.AND P3, PT, R10, R115, PT ;  /* 0x000000730a00720c */ /* 0x000fc40003f64070 */
[----:B------:R-:W-:Y:S01]  /*5ba0*/  ISETP.GE.AND P0, PT, R6, RZ, PT ;  /* 0x000000ff0600720c */ /* 0x000fe20003f06270 */
[----:B------:R-:W-:Y:S01]  /*5bb0*/  @!P4 IMAD.IADD R116, R116, 0x1, -R10 ;  /* 0x000000017474c824 */ /* 0x000fe200078e0a0a */
[----:B------:R-:W-:Y:S01]  /*5bc0*/  IADD3 R3, PT, PT, -R0, RZ, RZ ;  /* 0x000000ff00037210 */ /* 0x000fe20007ffe1ff */
[----:B------:R-:W-:Y:S01]  /*5bd0*/  IMAD.HI.U32 R0, R4, R5, RZ ;  /* 0x0000000504007227 */ /* 0x000fe200078e00ff */
[----:B------:R-:W-:Y:S02]  /*5be0*/  IABS R7, R122 ;  /* 0x0000007a00077213 */ /* 0x000fe40000000000 */
[C---:B------:R-:W-:Y:S01]  /*5bf0*/  ISETP.GT.U32.AND P4, PT, R10.reuse, R116, PT ;  /* 0x000000740a00720c */ /* 0x040fe20003f84070 */
[----:B------:R-:W-:Y:S02]  /*5c00*/  IMAD R117, R10, R3, R117 ;  /* 0x000000030a757224 */ /* 0x000fe400078e0275 */
[----:B------:R-:W-:Y:S01]  /*5c10*/  IMAD.MOV R0, RZ, RZ, -R0 ;  /* 0x000000ffff007224 */ /* 0x000fe200078e0a00 */
[----:B------:R-:W-:Y:S01]  /*5c20*/  @!P5 IADD3 R114, PT, PT, R114, -R10, RZ ;  /* 0x8000000a7272d210 */ /* 0x000fe20007ffe0ff */
[----:B------:R-:W-:Y:S01]  /*5c30*/  VIADD R6, R2, 0x76 ;  /* 0x0000007602067836 */ /* 0x000fe20000000000 */
[C---:B------:R-:W-:Y:S01]  /*5c40*/  ISETP.GT.U32.AND P5, PT, R10.reuse, R117, PT ;  /* 0x000000750a00720c */ /* 0x040fe20003fa4070 */
[----:B------:R-:W-:Y:S01]  /*5c50*/  IMAD R118, R10, R0, R5 ;  /* 0x000000000a767224 */ /* 0x000fe200078e0205 */
[----:B------:R-:W-:Y:S01]  /*5c60*/  @!P1 IADD3 R114, PT, PT, -R114, RZ, RZ ;  /* 0x000000ff72729210 */ /* 0x000fe20007ffe1ff */
[----:B------:R-:W-:Y:S01]  /*5c70*/  @!P3 IMAD.IADD R115, R115, 0x1, -R10 ;  /* 0x000000017373b824 */ /* 0x000fe200078e0a0a */
[----:B------:R-:W-:Y:S01]  /*5c80*/  IABS R119, R6 ;  /* 0x0000000600777213 */ /* 0x000fe20000000000 */
[----:B------:R-:W-:Y:S01]  /*5c90*/  IMAD.HI.U32 R3, R4, R7, RZ ;  /* 0x0000000704037227 */ /* 0x000fe200078e00ff */
[----:B------:R-:W-:-:S03]  /*5ca0*/  ISETP.GE.AND P3, PT, R8, RZ, PT ;  /* 0x000000ff0800720c */ /* 0x000fc60003f66270 */
[--C-:B------:R-:W-:Y:S01]  /*5cb0*/  @!P4 IMAD.IADD R116, R116, 0x1, -R10.reuse ;  /* 0x000000017474c824 */ /* 0x100fe200078e0a0a */
[----:B------:R-:W-:Y:S01]  /*5cc0*/  ISETP.GT.U32.AND P4, PT, R10, R118, PT ;  /* 0x000000760a00720c */ /* 0x000fe20003f84070 */
[----:B------:R-:W-:Y:S01]  /*5cd0*/  VIADD R8, R2, 0x78 ;  /* 0x0000007802087836 */ /* 0x000fe20000000000 */
[----:B------:R-:W-:Y:S01]  /*5ce0*/  IADD3 R3, PT, PT, -R3, RZ, RZ ;  /* 0x000000ff03037210 */ /* 0x000fe20007ffe1ff */
[----:B------:R-:W-:Y:S01]  /*5cf0*/  @!P5 IMAD.IADD R117, R117, 0x1, -R10 ;  /* 0x000000017575d824 */ /* 0x000fe200078e0a0a */
[----:B------:R-:W-:Y:S01]  /*5d00*/  ISETP.GE.AND P5, PT, R9, RZ, PT ;  /* 0x000000ff0900720c */ /* 0x000fe20003fa6270 */
[----:B------:R-:W-:Y:S01]  /*5d10*/  IMAD.HI.U32 R0, R4, R119, RZ ;  /* 0x0000007704007227 */ /* 0x000fe200078e00ff */
[----:B------:R-:W-:-:S03]  /*5d20*/  IABS R121, R8 ;  /* 0x0000000800797213 */ /* 0x000fc60000000000 */
[----:B------:R-:W-:Y:S02]  /*5d30*/  VIADD R9, R2, 0x79 ;  /* 0x0000007902097836 */ /* 0x000fe40000000000 */
[----:B------:R-:W-:Y:S02]  /*5d40*/  IMAD.MOV R0, RZ, RZ, -R0 ;  /* 0x000000ffff007224 */ /* 0x000fe400078e0a00 */
[----:B------:R-:W-:Y:S01]  /*5d50*/  @!P4 IMAD.IADD R118, R118, 0x1, -R10 ;  /* 0x000000017676c824 */ /* 0x000fe200078e0a0a */
[C---:B------:R-:W-:Y:S01]  /*5d60*/  ISETP.GT.U32.AND P4, PT, R10.reuse, R117, PT ;  /* 0x000000750a00720c */ /* 0x040fe20003f84070 */
[C---:B------:R-:W-:Y:S01]  /*5d70*/  IMAD R120, R10.reuse, R3, R7 ;  /* 0x000000030a787224 */ /* 0x040fe200078e0207 */
[----:B------:R-:W-:Y:S01]  /*5d80*/  IABS R5, R9 ;  /* 0x0000000900057213 */ /* 0x000fe20000000000 */
[C---:B------:R-:W-:Y:S01]  /*5d90*/  IMAD R119, R10.reuse, R0, R119 ;  /* 0x000000000a777224 */ /* 0x040fe200078e0277 */
[----:B------:R-:W-:Y:S01]  /*5da0*/  ISETP.GT.U32.AND P1, PT, R10, R118, PT ;  /* 0x000000760a00720c */ /* 0x000fe20003f24070 */
[----:B------:R-:W-:-:S04]  /*5db0*/  IMAD.HI.U32 R0, R4, R121, RZ ;  /* 0x0000007904007227 */ /* 0x000fc800078e00ff */
[----:B------:R-:W-:-:S04]  /*5dc0*/  IMAD.HI.U32 R3, R4, R5, RZ ;  /* 0x0000000504037227 */ /* 0x000fc800078e00ff */
[----:B------:R-:W-:Y:S01]  /*5dd0*/  @!P6 IMAD.MOV R115, RZ, RZ, -R115 ;  /* 0x000000ffff73e224 */ /* 0x000fe200078e0a73 */
[----:B------:R-:W-:Y:S01]  /*5de0*/  ISETP.GT.U32.AND P6, PT, R10, R120, PT ;  /* 0x000000780a00720c */ /* 0x000fe20003fc4070 */
[----:B------:R-:W-:Y:S01]  /*5df0*/  IMAD.MOV R0, RZ, RZ, -R0 ;  /* 0x000000ffff007224 */ /* 0x000fe200078e0a00 */
[----:B------:R-:W-:Y:S01]  /*5e00*/  IADD3 R3, PT, PT, -R3, RZ, RZ ;  /* 0x000000ff03037210 */ /* 0x000fe20007ffe1ff */
[--C-:B------:R-:W-:Y:S01]  /*5e10*/  @!P4 IMAD.IADD R117, R117, 0x1, -R10.reuse ;  /* 0x000000017575c824 */ /* 0x100fe200078e0a0a */
[----:B------:R-:W-:Y:S01]  /*5e20*/  ISETP.GE.AND P4, PT, R122, RZ, PT ;  /* 0x000000ff7a00720c */ /* 0x000fe20003f86270 */
[----:B------:R-:W-:Y:S02]  /*5e30*/  IMAD R121, R10, R0, R121 ;  /* 0x000000000a797224 */ /* 0x000fe400078e0279 */
[----:B------:R-:W-:Y:S01]  /*5e40*/  @!P1 IMAD.IADD R118, R118, 0x1, -R10 ;  /* 0x0000000176769824 */ /* 0x000fe200078e0a0a */
[----:B------:R-:W-:Y:S01]  /*5e50*/  ISETP.GE.AND P1, PT, R8, RZ, PT ;  /* 0x000000ff0800720c */ /* 0x000fe20003f26270 */
[----:B------:R-:W-:-:S02]  /*5e60*/  IMAD R122, R10, R3, R5 ;  /* 0x000000030a7a7224 */ /* 0x000fc400078e0205 */
[----:B------:R-:W-:Y:S01]  /*5e70*/  @!P3 IMAD.MOV R117, RZ, RZ, -R117 ;  /* 0x000000ffff75b224 */ /* 0x000fe200078e0a75 */
[----:B------:R-:W-:Y:S01]  /*5e80*/  ISETP.GT.U32.AND P3, PT, R10, R121, PT ;  /* 0x000000790a00720c */ /* 0x000fe20003f64070 */
[----:B------:R-:W-:Y:S02]  /*5e90*/  @!P6 IMAD.IADD R120, R120, 0x1, -R10 ;  /* 0x000000017878e824 */ /* 0x000fe400078e0a0a */
[----:B------:R-:W-:Y:S01]  /*5ea0*/  @!P5 IMAD.MOV R118, RZ, RZ, -R118 ;  /* 0x000000ffff76d224 */ /* 0x000fe200078e0a76 */
[----:B------:R-:W-:Y:S01]  /*5eb0*/  ISETP.GT.U32.AND P5, PT, R10, R122, PT ;  /* 0x0000007a0a00720c */ /* 0x000fe20003fa4070 */
[----:B------:R-:W-:Y:S01]  /*5ec0*/  VIADD R3, R2, 0x7a ;  /* 0x0000007a02037836 */ /* 0x000fe20000000000 */
[C---:B------:R-:W-:Y:S01]  /*5ed0*/  ISETP.GT.U32.AND P6, PT, R10.reuse, R120, PT ;  /* 0x000000780a00720c */ /* 0x040fe20003fc4070 */
[----:B------:R-:W-:Y:S01]  /*5ee0*/  @!P2 IMAD.MOV R113, RZ, RZ, -R113 ;  /* 0x000000ffff71a224 */ /* 0x000fe200078e0a71 */
[----:B------:R-:W-:Y:S01]  /*5ef0*/  ISETP.GT.U32.AND P2, PT, R10, R119, PT ;  /* 0x000000770a00720c */ /* 0x000fe20003f44070 */
[----:B------:R-:W-:Y:S01]  /*5f00*/  @!P0 IMAD.MOV R116, RZ, RZ, -R116 ;  /* 0x000000ffff748224 */ /* 0x000fe200078e0a74 */
[----:B------:R-:W-:Y:S01]  /*5f10*/  ISETP.GE.AND P0, PT, R6, RZ, PT ;  /* 0x000000ff0600720c */ /* 0x000fe20003f06270 */
[C---:B------:R-:W-:Y:S01]  /*5f20*/  VIADD R7, R2.reuse, 0x7c ;  /* 0x0000007c02077836 */ /* 0x040fe20000000000 */
[C---:B------:R-:W-:Y:S01]  /*5f30*/  IADD3 R6, PT, PT, R2.reuse, 0x7b, RZ ;  /* 0x0000007b02067810 */ /* 0x040fe20007ffe0ff */
[--C-:B------:R-:W-:Y:S01]  /*5f40*/  @!P3 IMAD.IADD R121, R121, 0x1, -R10.reuse ;  /* 0x000000017979b824 */ /* 0x100fe200078e0a0a */
[----:B------:R-:W-:Y:S01]  /*5f50*/  IABS R123, R3 ;  /* 0x00000003007b7213 */ /* 0x000fe20000000000 */
[----:B------:R-:W-:Y:S01]  /*5f60*/  VIADD R8, R2, 0x7d ;  /* 0x0000007d02087836 */ /* 0x000fe20000000000 */
[----:B------:R-:W-:Y:S01]  /*5f70*/  IABS R5, R6 ;  /* 0x0000000600057213 */ /* 0x000fe20000000000 */
[----:B------:R-:W-:Y:S01]  /*5f80*/  @!P5 IMAD.IADD R122, R122, 0x1, -R10 ;  /* 0x000000017a7ad824 */ /* 0x000fe200078e0a0a */
[----:B------:R-:W-:Y:S01]  /*5f90*/  ISETP.GT.U32.AND P3, PT, R10, R121, PT ;  /* 0x000000790a00720c */ /* 0x000fe20003f64070 */
[----:B------:R-:W-:Y:S01]  /*5fa0*/  IMAD.HI.U32 R0, R4, R123, RZ ;  /* 0x0000007b04007227 */ /* 0x000fe200078e00ff */
[----:B------:R-:W-:-:S02]  /*5fb0*/  @!P6 IADD3 R120, PT, PT, R120, -R10, RZ ;  /* 0x8000000a7878e210 */ /* 0x000fc40007ffe0ff */
[----:B------:R-:W-:Y:S01]  /*5fc0*/  ISETP.GE.AND P6, PT, R3, RZ, PT ;  /* 0x000000ff0300720c */ /* 0x000fe20003fc6270 */
[----:B------:R-:W-:Y:S01]  /*5fd0*/  IMAD.HI.U32 R3, R4, R5, RZ ;  /* 0x0000000504037227 */ /* 0x000fe200078e00ff */
[C---:B------:R-:W-:Y:S02]  /*5fe0*/  ISETP.GT.U32.AND P5, PT, R10.reuse, R122, PT ;  /* 0x0000007a0a00720c */ /* 0x040fe40003fa4070 */
[----:B------:R-:W-:Y:S01]  /*5ff0*/  IABS R125, R7 ;  /* 0x00000007007d7213 */ /* 0x000fe20000000000 */
[----:B------:R-:W-:Y:S02]  /*6000*/  IMAD.MOV R0, RZ, RZ, -R0 ;  /* 0x000000ffff007224 */ /* 0x000fe400078e0a00 */
[--C-:B------:R-:W-:Y:S02]  /*6010*/  @!P2 IMAD.IADD R119, R119, 0x1, -R10.reuse ;  /* 0x000000017777a824 */ /* 0x100fe400078e0a0a */
[----:B------:R-:W-:Y:S02]  /*6020*/  IMAD.MOV R3, RZ, RZ, -R3 ;  /* 0x000000ffff037224 */ /* 0x000fe400078e0a03 */
[C---:B------:R-:W-:Y:S01]  /*6030*/  IMAD R123, R10.reuse, R0, R123 ;  /* 0x000000000a7b7224 */ /* 0x040fe200078e027b */
[C---:B------:R-:W-:Y:S01]  /*6040*/  ISETP.GT.U32.AND P2, PT, R10.reuse, R119, PT ;  /* 0x000000770a00720c */ /* 0x040fe20003f44070 */
[C---:B------:R-:W-:Y:S01]  /*6050*/  IMAD R124, R10.reuse, R3, R5 ;  /* 0x000000030a7c7224 */ /* 0x040fe200078e0205 */
[----:B------:R-:W-:Y:S01]  /*6060*/  IABS R5, R8 ;  /* 0x0000000800057213 */ /* 0x000fe20000000000 */
[--C-:B------:R-:W-:Y:S01]  /*6070*/  @!P3 IMAD.IADD R121, R121, 0x1, -R10.reuse ;  /* 0x000000017979b824 */ /* 0x100fe200078e0a0a */
[----:B------:R-:W-:Y:S01]  /*6080*/  ISETP.GT.U32.AND P3, PT, R10, R123, PT ;  /* 0x0000007b0a00720c */ /* 0x000fe20003f64070 */
[----:B------:R-:W-:Y:S01]  /*6090*/  @!P5 IMAD.IADD R122, R122, 0x1, -R10 ;  /* 0x000000017a7ad824 */ /* 0x000fe200078e0a0a */
[----:B------:R-:W-:Y:S01]  /*60a0*/  ISETP.GT.U32.AND P5, PT, R10, R124, PT ;  /* 0x0000007c0a00720c */ /* 0x000fe20003fa4070 */
[----:B------:R-:W-:Y:S01]  /*60b0*/  IMAD.HI.U32 R0, R4, R125, RZ ;  /* 0x0000007d04007227 */ /* 0x000fe200078e00ff */
[----:B------:R-:W-:-:S03]  /*60c0*/  @!P1 IADD3 R121, PT, PT, -R121, RZ, RZ ;  /* 0x000000ff79799210 */ /* 0x000fc60007ffe1ff */
[----:B------:R-:W-:Y:S01]  /*60d0*/  VIADD R130, R2, 0x7f ;  /* 0x0000007f02827836 */ /* 0x000fe20000000000 */
[----:B------:R-:W-:Y:S01]  /*60e0*/  IADD3 R0, PT, PT, -R0, RZ, RZ ;  /* 0x000000ff00007210 */ /* 0x000fe20007ffe1ff */
[--C-:B------:R-:W-:Y:S01]  /*60f0*/  @!P2 IMAD.IADD R119, R119, 0x1, -R10.reuse ;  /* 0x000000017777a824 */ /* 0x100fe200078e0a0a */
[----:B------:R-:W-:Y:S01]  /*6100*/  ISETP.GE.AND P2, PT, R9, RZ, PT ;  /* 0x000000ff0900720c */ /* 0x000fe20003f46270 */
[----:B------:R-:W-:Y:S02]  /*6110*/  VIADD R9, R2, 0x7e ;  /* 0x0000007e02097836 */ /* 0x000fe40000000000 */
[--C-:B------:R-:W-:Y:S01]  /*6120*/  @!P3 IMAD.IADD R123, R123, 0x1, -R10.reuse ;  /* 0x000000017b7bb824 */ /* 0x100fe200078e0a0a */
[----:B------:R-:W-:Y:S01]  /*6130*/  @!P0 IADD3 R119, PT, PT, -R119, RZ, RZ ;  /* 0x000000ff77778210 */ /* 0x000fe20007ffe1ff */
[----:B------:R-:W-:Y:S01]  /*6140*/  @!P5 IMAD.IADD R124, R124, 0x1, -R10 ;  /* 0x000000017c7cd824 */ /* 0x000fe200078e0a0a */
[----:B------:R-:W-:Y:S01]  /*6150*/  IABS R127, R9 ;  /* 0x00000009007f7213 */ /* 0x000fe20000000000 */
[C---:B------:R-:W-:Y:S01]  /*6160*/  IMAD R125, R10.reuse, R0, R125 ;  /* 0x000000000a7d7224 */ /* 0x040fe200078e027d */
[----:B------:R-:W-:Y:S01]  /*6170*/  ISETP.GT.U32.AND P5, PT, R10, R123, PT ;  /* 0x0000007b0a00720c */ /* 0x000fe20003fa4070 */
[----:B------:R-:W-:Y:S01]  /*6180*/  IMAD.HI.U32 R0, R4, R5, RZ ;  /* 0x0000000504007227 */ /* 0x000fe200078e00ff */
[----:B------:R-:W-:-:S02]  /*6190*/  ISETP.GE.AND P0, PT, R6, RZ, PT ;  /* 0x000000ff0600720c */ /* 0x000fc40003f06270 */
[----:B------:R-:W-:Y:S01]  /*61a0*/  IABS R6, R130 ;  /* 0x0000008200067213 */ /* 0x000fe20000000000 */
[----:B------:R-:W-:Y:S01]  /*61b0*/  IMAD.HI.U32 R3, R4, R127, RZ ;  /* 0x0000007f04037227 */ /* 0x000fe200078e00ff */
[C---:B------:R-:W-:Y:S02]  /*61c0*/  ISETP.GT.U32.AND P3, PT, R10.reuse, R125, PT ;  /* 0x0000007d0a00720c */ /* 0x040fe40003f64070 */
[----:B------:R-:W-:Y:S01]  /*61d0*/  ISETP.GT.U32.AND P1, PT, R10, R124, PT ;  /* 0x0000007c0a00720c */ /* 0x000fe20003f24070 */
[----:B------:R-:W-:Y:S01]  /*61e0*/  IMAD.MOV R0, RZ, RZ, -R0 ;  /* 0x000000ffff007224 */ /* 0x000fe200078e0a00 */
[----:B------:R-:W-:Y:S01]  /*61f0*/  IADD3 R3, PT, PT, -R3, RZ, RZ ;  /* 0x000000ff03037210 */ /* 0x000fe20007ffe1ff */
[----:B------:R-:W-:Y:S02]  /*6200*/  VIADD R132, R2, 0x80 ;  /* 0x0000008002847836 */ /* 0x000fe40000000000 */
[C---:B------:R-:W-:Y:S02]  /*6210*/  IMAD R126, R10.reuse, R0, R5 ;  /* 0x000000000a7e7224 */ /* 0x040fe400078e0205 */
[----:B------:R-:W-:Y:S01]  /*6220*/  IMAD.MOV.U32 R5, RZ, RZ, R6 ;  /* 0x000000ffff057224 */ /* 0x000fe200078e0006 */
[----:B------:R-:W-:Y:S01]  /*6230*/  IABS R129, R132 ;  /* 0x0000008400817213 */ /* 0x000fe20000000000 */
[----:B------:R-:W-:Y:S01]  /*6240*/  @!P5 IMAD.IADD R123, R123, 0x1, -R10 ;  /* 0x000000017b7bd824 */ /* 0x000fe200078e0a0a */
[C---:B------:R-:W-:Y:S01]  /*6250*/  ISETP.GT.U32.AND P5, PT, R10.reuse, R126, PT ;  /* 0x0000007e0a00720c */ /* 0x040fe20003fa4070 */
[----:B------:R-:W-:-:S02]  /*6260*/  IMAD R127, R10, R3, R127 ;  /* 0x000000030a7f7224 */ /* 0x000fc400078e027f */
[----:B------:R-:W-:Y:S01]  /*6270*/  IMAD.HI.U32 R0, R4, R5, RZ ;  /* 0x0000000504007227 */ /* 0x000fe200078e00ff */
[----:B------:R-:W-:Y:S02]  /*6280*/  @!P6 IADD3 R123, PT, PT, -R123, RZ, RZ ;  /* 0x000000ff7b7be210 */ /* 0x000fe40007ffe1ff */
[----:B------:R-:W-:Y:S01]  /*6290*/  ISETP.GT.U32.AND P6, PT, R10, R127, PT ;  /* 0x0000007f0a00720c */ /* 0x000fe20003fc4070 */
[----:B------:R-:W-:Y:S02]  /*62a0*/  IMAD.MOV R0, RZ, RZ, -R0 ;  /* 0x000000ffff007224 */ /* 0x000fe400078e0a00 */
[----:B------:R-:W-:-:S04]  /*62b0*/  IMAD.HI.U32 R3, R4, R129, RZ ;  /* 0x0000008104037227 */ /* 0x000fc800078e00ff */
[----:B------:R-:W-:Y:S02]  /*62c0*/  IMAD R128, R10, R0, R5 ;  /* 0x000000000a807224 */ /* 0x000fe400078e0205 */
[--C-:B------:R-:W-:Y:S02]  /*62d0*/  @!P5 IMAD.IADD R126, R126, 0x1, -R10.reuse ;  /* 0x000000017e7ed824 */ /* 0x100fe400078e0a0a */
[--C-:B------:R-:W-:Y:S01]  /*62e0*/  @!P3 IMAD.IADD R125, R125, 0x1, -R10.reuse ;  /* 0x000000017d7db824 */ /* 0x100fe200078e0a0a */
[C---:B------:R-:W-:Y:S01]  /*62f0*/  ISETP.GT.U32.AND P5, PT, R10.reuse, R128, PT ;  /* 0x000000800a00720c */ /* 0x040fe20003fa4070 */
[----:B------:R-:W-:Y:S01]  /*6300*/  @!P6 IMAD.IADD R127, R127, 0x1, -R10 ;  /* 0x000000017f7fe824 */ /* 0x000fe200078e0a0a */
[C---:B------:R-:W-:Y:S01]  /*6310*/  ISETP.GT.U32.AND P6, PT, R10.reuse, R126, PT ;  /* 0x0000007e0a00720c */ /* 0x040fe20003fc4070 */
[----:B------:R-:W-:Y:S01]  /*6320*/  IMAD.MOV R3, RZ, RZ, -R3 ;  /* 0x000000ffff037224 */ /* 0x000fe200078e0a03 */
[----:B------:R-:W-:Y:S01]  /*6330*/  ISETP.GT.U32.AND P3, PT, R10, R125, PT ;  /* 0x0000007d0a00720c */ /* 0x000fe20003f64070 */
[----:B------:R-:W-:-:S02]  /*6340*/  VIADD R6, R2, 0x81 ;  /* 0x0000008102067836 */ /* 0x000fc40000000000 */
[----:B------:R-:W-:Y:S02]  /*6350*/  IMAD R129, R10, R3, R129 ;  /* 0x000000030a817224 */ /* 0x000fe400078e0281 */
[----:B------:R-:W-:Y:S01]  /*6360*/  @!P4 IMAD.MOV R120, RZ, RZ, -R120 ;  /* 0x000000ffff78c224 */ /* 0x000fe200078e0a78 */
[----:B------:R-:W-:Y:S01]  /*6370*/  IABS R3, R6 ;  /* 0x0000000600037213 */ /* 0x000fe20000000000 */
[----:B------:R-:W-:Y:S01]  /*6380*/  @!P1 IMAD.IADD R124, R124, 0x1, -R10 ;  /* 0x000000017c7c9824 */ /* 0x000fe200078e0a0a */
[----:B------:R-:W-:Y:S01]  /*6390*/  ISETP.GE.AND P4, PT, R7, RZ, PT ;  /* 0x000000ff0700720c */ /* 0x000fe20003f86270 */
[----:B------:R-:W-:Y:S01]  /*63a0*/  @!P2 IMAD.MOV R122, RZ, RZ, -R122 ;  /* 0x000000ffff7aa224 */ /* 0x000fe200078e0a7a */
[----:B------:R-:W-:Y:S01]  /*63b0*/  @!P5 IADD3 R128, PT, PT, R128, -R10, RZ ;  /* 0x8000000a8080d210 */ /* 0x000fe20007ffe0ff */
[----:B------:R-:W-:Y:S01]  /*63c0*/  @!P6 IMAD.IADD R126, R126, 0x1, -R10 ;  /* 0x000000017e7ee824 */ /* 0x000fe200078e0a0a */
[----:B------:R-:W-:Y:S01]  /*63d0*/  ISETP.GT.U32.AND P6, PT, R10, R129, PT ;  /* 0x000000810a00720c */ /* 0x000fe20003fc4070 */
[----:B------:R-:W-:Y:S01]  /*63e0*/  IMAD.HI.U32 R0, R4, R3, RZ ;  /* 0x0000000304007227 */ /* 0x000fe200078e00ff */
[----:B------:R-:W-:-:S02]  /*63f0*/  ISETP.GT.U32.AND P5, PT, R10, R128, PT ;  /* 0x000000800a00720c */ /* 0x000fc40003fa4070 */
[----:B------:R-:W-:Y:S01]  /*6400*/  ISETP.GE.AND P1, PT, R9, RZ, PT ;  /* 0x000000ff0900720c */ /* 0x000fe20003f26270 */
[----:B------:R-:W-:Y:S01]  /*6410*/  IMAD.MOV R0, RZ, RZ, -R0 ;  /* 0x000000ffff007224 */ /* 0x000fe200078e0a00 */
[----:B------:R-:W-:Y:S01]  /*6420*/  ISETP.GE.AND P2, PT, R8, RZ, PT ;  /* 0x000000ff0800720c */ /* 0x000fe20003f46270 */
[C---:B------:R-:W-:Y:S01]  /*6430*/  VIADD R9, R2.reuse, 0x83 ;  /* 0x0000008302097836 */ /* 0x040fe20000000000 */
[----:B------:R-:W-:Y:S01]  /*6440*/  IADD3 R8, PT, PT, R2, 0x82, RZ ;  /* 0x0000008202087810 */ /* 0x000fe20007ffe0ff */
[----:B------:R-:W-:Y:S01]  /*6450*/  @!P3 IMAD.IADD R125, R125, 0x1, -R10 ;  /* 0x000000017d7db824 */ /* 0x000fe200078e0a0a */
[----:B------:R-:W-:Y:S01]  /*6460*/  ISETP.GE.AND P3, PT, R130, RZ, PT ;  /* 0x000000ff8200720c */ /* 0x000fe20003f66270 */
[----:B------:R-:W-:Y:S01]  /*6470*/  @!P0 IMAD.MOV R124, RZ, RZ, -R124 ;  /* 0x000000ffff7c8224 */ /* 0x000fe200078e0a7c */
[----:B------:R-:W-:Y:S01]  /*6480*/  ISETP.GT.U32.AND P0, PT, R10, R127, PT ;  /* 0x0000007f0a00720c */ /* 0x000fe20003f04070 */
[----:B------:R-:W-:Y:S01]  /*6490*/  VIADD R136, R2, 0x84 ;  /* 0x0000008402887836 */ /* 0x000fe20000000000 */
[----:B------:R-:W-:Y:S01]  /*64a0*/  IABS R131, R8 ;  /* 0x0000000800837213 */ /* 0x000fe20000000000 */
[----:B------:R-:W-:Y:S01]  /*64b0*/  IMAD R130, R10, R0, R3 ;  /* 0x000000000a827224 */ /* 0x000fe200078e0203 */
[----:B------:R-:W-:Y:S01]  /*64c0*/  IABS R7, R9 ;  /* 0x0000000900077213 */ /* 0x000fe20000000000 */
[--C-:B------:R-:W-:Y:S01]  /*64d0*/  @!P5 IMAD.IADD R128, R128, 0x1, -R10.reuse ;  /* 0x000000018080d824 */ /* 0x100fe200078e0a0a */
[----:B------:R-:W-:Y:S01]  /*64e0*/  IABS R133, R136 ;  /* 0x0000008800857213 */ /* 0x000fe20000000000 */
[----:B------:R-:W-:Y:S01]  /*64f0*/  @!P6 IMAD.IADD R129, R129, 0x1, -R10 ;  /* 0x000000018181e824 */ /* 0x000fe200078e0a0a */
[----:B------:R-:W-:Y:S01]  /*6500*/  ISETP.GT.U32.AND P5, PT, R10, R130, PT ;  /* 0x000000820a00720c */ /* 0x000fe20003fa4070 */
[----:B------:R-:W-:Y:S01]  /*6510*/  IMAD.HI.U32 R0, R4, R131, RZ ;  /* 0x0000008304007227 */ /* 0x000fe200078e00ff */
[----:B------:R-:W-:-:S02]  /*6520*/  ISETP.GE.AND P6, PT, R6, RZ, PT ;  /* 0x000000ff0600720c */ /* 0x000fc40003fc6270 */
[----:B------:R-:W-:Y:S01]  /*6530*/  @!P3 IADD3 R128, PT, PT, -R128, RZ, RZ ;  /* 0x000000ff8080b210 */ /* 0x000fe20007ffe1ff */
[----:B------:R-:W-:Y:S01]  /*6540*/  IMAD.HI.U32 R3, R4, R7, RZ ;  /* 0x0000000704037227 */ /* 0x000fe200078e00ff */
[----:B------:R-:W-:Y:S02]  /*6550*/  IADD3 R0, PT, PT, -R0, RZ, RZ ;  /* 0x000000ff00007210 */ /* 0x000fe40007ffe1ff */
[----:B------:R-:W-:Y:S01]  /*6560*/  ISETP.GE.AND P3, PT, R8, RZ, PT ;  /* 0x000000ff0800720c */ /* 0x000fe20003f66270 */
[----:B------:R-:W-:Y:S01]  /*6570*/  @!P4 IMAD.MOV R125, RZ, RZ, -R125 ;  /* 0x000000ffff7dc224 */ /* 0x000fe200078e0a7d */
[----:B------:R-:W-:Y:S01]  /*6580*/  ISETP.GT.U32.AND P4, PT, R10, R129, PT ;  /* 0x000000810a00720c */ /* 0x000fe20003f84070 */
[----:B------:R-:W-:-:S04]  /*6590*/  IMAD.HI.U32 R5, R4, R133, RZ ;  /* 0x0000008504057227 */ /* 0x000fc800078e00ff */
[----:B------:R-:W-:Y:S02]  /*65a0*/  IMAD.MOV R3, RZ, RZ, -R3 ;  /* 0x000000ffff037224 */ /* 0x000fe400078e0a03 */
[----:B------:R-:W-:Y:S01]  /*65b0*/  @!P0 IMAD.IADD R127, R127, 0x1, -R10 ;  /* 0x000000017f7f8824 */ /* 0x000fe200078e0a0a */
[----:B------:R-:W-:Y:S01]  /*65c0*/  ISETP.GE.AND P0, PT, R132, RZ, PT ;  /* 0x000000ff8400720c */ /* 0x000fe20003f06270 */
[----:B------:R-:W-:Y:S02]  /*65d0*/  IMAD.MOV R5, RZ, RZ, -R5 ;  /* 0x000000ffff057224 */ /* 0x000fe400078e0a05 */
[----:B------:R-:W-:Y:S01]  /*65e0*/  IMAD R132, R10, R3, R7 ;  /* 0x000000030a847224 */ /* 0x000fe200078e0207 */
[----:B------:R-:W-:Y:S01]  /*65f0*/  IADD3 R7, PT, PT, R2, 0x86, RZ ;  /* 0x0000008602077810 */ /* 0x000fe20007ffe0ff */
[----:B------:R-:W-:Y:S02]  /*6600*/  IMAD R131, R10, R0, R131 ;  /* 0x000000000a837224 */ /* 0x000fe400078e0283 */
[----:B------:R-:W-:Y:S01]  /*6610*/  VIADD R6, R2, 0x85 ;  /* 0x0000008502067836 */ /* 0x000fe20000000000 */
[----:B------:R-:W-:Y:S01]  /*6620*/  IABS R135, R7 ;  /* 0x0000000700877213 */ /* 0x000fe20000000000 */
[----:B------:R-:W-:-:S02]  /*6630*/  IMAD R133, R10, R5, R133 ;  /* 0x000000050a857224 */ /* 0x000fc400078e0285 */
[----:B------:R-:W-:Y:S01]  /*6640*/  @!P5 IMAD.IADD R130, R130, 0x1, -R10 ;  /* 0x000000018282d824 */ /* 0x000fe200078e0a0a */
[C---:B------:R-:W-:Y:S01]  /*6650*/  ISETP.GT.U32.AND P5, PT, R10.reuse, R131, PT ;  /* 0x000000830a00720c */ /* 0x040fe20003fa4070 */
[----:B------:R-:W-:Y:S01]  /*6660*/  @!P1 IMAD.MOV R127, RZ, RZ, -R127 ;  /* 0x000000ffff7f9224 */ /* 0x000fe200078e0a7f */
[C---:B------:R-:W-:Y:S01]  /*6670*/  ISETP.GT.U32.AND P1, PT, R10.reuse, R132, PT ;  /* 0x000000840a00720c */ /* 0x040fe20003f24070 */
[----:B------:R-:W-:Y:S01]  /*6680*/  @!P2 IMAD.MOV R126, RZ, RZ, -R126 ;  /* 0x000000ffff7ea224 */ /* 0x000fe200078e0a7e */
[----:B------:R-:W-:Y:S01]  /*6690*/  IABS R3, R6 ;  /* 0x0000000600037213 */ /* 0x000fe20000000000 */
[----:B------:R-:W-:Y:S01]  /*66a0*/  @!P4 IMAD.IADD R129, R129, 0x1, -R10 ;  /* 0x000000018181c824 */ /* 0x000fe200078e0a0a */
[----:B------:R-:W-:Y:S01]  /*66b0*/  ISETP.GT.U32.AND P2, PT, R10, R130, PT ;  /* 0x000000820a00720c */ /* 0x000fe20003f44070 */
[----:B------:R-:W-:Y:S01]  /*66c0*/  VIADD R8, R2, 0x87 ;  /* 0x0000008702087836 */ /* 0x000fe20000000000 */
[----:B------:R-:W-:Y:S01]  /*66d0*/  ISETP.GT.U32.AND P4, PT, R10, R133, PT ;  /* 0x000000850a00720c */ /* 0x000fe20003f84070 */
[----:B------:R-:W-:-:S03]  /*66e0*/  IMAD.HI.U32 R0, R4, R3, RZ ;  /* 0x0000000304007227 */ /* 0x000fc600078e00ff */
[----:B------:R-:W-:Y:S01]  /*66f0*/  IABS R5, R8 ;  /* 0x0000000800057213 */ /* 0x000fe20000000000 */
[----:B------:R-:W-:Y:S02]  /*6700*/  IMAD.MOV R134, RZ, RZ, -R0 ;  /* 0x000000ffff867224 */ /* 0x000fe400078e0a00 */
[----:B------:R-:W-:Y:S01]  /*6710*/  @!P1 IADD3 R132, PT, PT, R132, -R10, RZ ;  /* 0x8000000a84849210 */ /* 0x000fe20007ffe0ff */
[--C-:B------:R-:W-:Y:S01]  /*6720*/  @!P5 IMAD.IADD R131, R131, 0x1, -R10.reuse ;  /* 0x000000018383d824 */ /* 0x100fe200078e0a0a */
[----:B------:R-:W-:Y:S01]  /*6730*/  ISETP.GE.AND P5, PT, R136, RZ, PT ;  /* 0x000000ff8800720c */ /* 0x000fe20003fa6270 */
[----:B------:R-:W-:Y:S02]  /*6740*/  IMAD R134, R10, R134, R3 ;  /* 0x000000860a867224 */ /* 0x000fe400078e0203 */
[--C-:B------:R-:W-:Y:S01]  /*6750*/  @!P2 IMAD.IADD R130, R130, 0x1, -R10.reuse ;  /* 0x000000018282a824 */ /* 0x100fe200078e0a0a */
[C---:B------:R-:W-:Y:S01]  /*6760*/  ISETP.GT.U32.AND P1, PT, R10.reuse, R131, PT ;  /* 0x000000830a00720c */ /* 0x040fe20003f24070 */
[----:B------:R-:W-:Y:S01]  /*6770*/  @!P4 IMAD.IADD R133, R133, 0x1, -R10 ;  /* 0x000000018585c824 */ /* 0x000fe200078e0a0a */
[----:B------:R-:W-:Y:S01]  /*6780*/  ISETP.GT.U32.AND P4, PT, R10, R132, PT ;  /* 0x000000840a00720c */ /* 0x000fe20003f84070 */
[----:B------:R-:W-:Y:S01]  /*6790*/  IMAD.HI.U32 R0, R4, R135, RZ ;  /* 0x0000008704007227 */ /* 0x000fe200078e00ff */
[----:B------:R-:W-:-:S02]  /*67a0*/  ISETP.GE.AND P2, PT, R9, RZ, PT ;  /* 0x000000ff0900720c */ /* 0x000fc40003f46270 */
[----:B------:R-:W-:Y:S01]  /*67b0*/  IADD3 R9, PT, PT, R2, 0x88, RZ ;  /* 0x0000008802097810 */ /* 0x000fe20007ffe0ff */
[----:B------:R-:W-:Y:S01]  /*67c0*/  @!P6 IMAD.MOV R130, RZ, RZ, -R130 ;  /* 0x000000ffff82e224 */ /* 0x000fe200078e0a82 */
[C---:B------:R-:W-:Y:S01]  /*67d0*/  ISETP.GT.U32.AND P6, PT, R10.reuse, R134, PT ;  /* 0x000000860a00720c */ /* 0x040fe20003fc4070 */
[----:B------:R-:W-:Y:S01]  /*67e0*/  IMAD.MOV R0, RZ, RZ, -R0 ;  /* 0x000000ffff007224 */ /* 0x000fe200078e0a00 */
[----:B------:R-:W-:Y:S01]  /*67f0*/  IABS R137, R9 ;  /* 0x0000000900897213 */ /* 0x000fe20000000000 */
[----:B------:R-:W-:Y:S01]  /*6800*/  @!P0 IMAD.MOV R129, RZ, RZ, -R129 ;  /* 0x000000ffff818224 */ /* 0x000fe200078e0a81 */
[C---:B------:R-:W-:Y:S01]  /*6810*/  ISETP.GT.U32.AND P0, PT, R10.reuse, R133, PT ;  /* 0x000000850a00720c */ /* 0x040fe20003f04070 */
[----:B------:R-:W-:Y:S02]  /*6820*/  IMAD R135, R10, R0, R135 ;  /* 0x000000000a877224 */ /* 0x000fe400078e0287 */
[--C-:B------:R-:W-:Y:S02]  /*6830*/  @!P4 IMAD.IADD R132, R132, 0x1, -R10.reuse ;  /* 0x000000018484c824 */ /* 0x100fe400078e0a0a */
[----:B------:R-:W-:Y:S01]  /*6840*/  @!P1 IMAD.IADD R131, R131, 0x1, -R10 ;  /* 0x0000000183839824 */ /* 0x000fe200078e0a0a */
[----:B------:R-:W-:Y:S01]  /*6850*/  ISETP.GT.U32.AND P4, PT, R10, R135, PT ;  /* 0x000000870a00720c */ /* 0x000fe20003f84070 */
[----:B------:R-:W-:Y:S01]  /*6860*/  IMAD.HI.U32 R0, R4, R5, RZ ;  /* 0x0000000504007227 */ /* 0x000fe200078e00ff */
[----:B------:R-:W-:-:S02]  /*6870*/  ISETP.GE.AND P1, PT, R6, RZ, PT ;  /* 0x000000ff0600720c */ /* 0x000fc40003f26270 */
[----:B------:R-:W-:Y:S01]  /*6880*/  IADD3 R6, PT, PT, R2, 0x89, RZ ;  /* 0x0000008902067810 */ /* 0x000fe20007ffe0ff */
[--C-:B------:R-:W-:Y:S01]  /*6890*/  @!P6 IMAD.IADD R134, R134, 0x1, -R10.reuse ;  /* 0x000000018686e824 */ /* 0x100fe200078e0a0a */
[----:B------:R-:W-:Y:S01]  /*68a0*/  @!P3 IADD3 R131, PT, PT, -R131, RZ, RZ ;  /* 0x000000ff8383b210 */ /* 0x000fe20007ffe1ff */
[----:B------:R-:W-:Y:S01]  /*68b0*/  @!P0 IMAD.IADD R133, R133, 0x1, -R10 ;  /* 0x0000000185858824 */ /* 0x000fe200078e0a0a */
[----:B------:R-:W-:Y:S01]  /*68c0*/  ISETP.GE.AND P0, PT, R7, RZ, PT ;  /* 0x000000ff0700720c */ /* 0x000fe20003f06270 */
[----:B------:R-:W-:Y:S01]  /*68d0*/  IMAD.MOV R0, RZ, RZ, -R0 ;  /* 0x000000ffff007224 */ /* 0x000fe200078e0a00 */
[----:B------:R-:W-:Y:S01]  /*68e0*/  IABS R7, R6 ;  /* 0x0000000600077213 */ /* 0x000fe20000000000 */
[----:B------:R-:W-:Y:S01]  /*68f0*/  IMAD.HI.U32 R3, R4, R137, RZ ;  /* 0x0000008904037227 */ /* 0x000fe200078e00ff */
[----:B------:R-:W-:Y:S02]  /*6900*/  ISETP.GT.U32.AND P3, PT, R10, R134, PT ;  /* 0x000000860a00720c */ /* 0x000fe40003f64070 */
[----:B------:R-:W-:Y:S01]  /*6910*/  ISETP.GE.AND P6, PT, R8, RZ, PT ;  /* 0x000000ff0800720c */ /* 0x000fe20003fc6270 */
[----:B------:R-:W-:-:S02]  /*6920*/  IMAD R136, R10, R0, R5 ;  /* 0x000000000a887224 */ /* 0x000fc400078e0205 */
[----:B------:R-:W-:Y:S02]  /*6930*/  @!P4 IMAD.IADD R135, R135, 0x1, -R10 ;  /* 0x000000018787c824 */ /* 0x000fe400078e0a0a */
[----:B------:R-:W-:-:S03]  /*6940*/  IMAD.HI.U32 R0, R4, R7, RZ ;  /* 0x0000000704007227 */ /* 0x000fc600078e00ff */
[----:B------:R-:W-:Y:S01]  /*6950*/  ISETP.GT.U32.AND P4, PT, R10, R135, PT ;  /* 0x000000870a00720c */ /* 0x000fe20003f84070 */
[----:B------:R-:W-:Y:S02]  /*6960*/  IMAD.MOV R0, RZ, RZ, -R0 ;  /* 0x000000ffff007224 */ /* 0x000fe400078e0a00 */
[----:B------:R-:W-:Y:S02]  /*6970*/  @!P3 IMAD.IADD R134, R134, 0x1, -R10 ;  /* 0x000000018686b824 */ /* 0x000fe400078e0a0a */
[C---:B------:R-:W-:Y:S02]  /*6980*/  IMAD R138, R10.reuse, R0, R7 ;  /* 0x000000000a8a7224 */ /* 0x040fe400078e0207 */
[----:B------:R-:W-:Y:S02]  /*6990*/  @!P1 IMAD.MOV R134, RZ, RZ, -R134 ;  /* 0x000000ffff869224 */ /* 0x000fe400078e0a86 */
[----:B------:R-:W-:Y:S01]  /*69a0*/  @!P2 IMAD.MOV R132, RZ, RZ, -R132 ;  /* 0x000000ffff84a224 */ /* 0x000fe200078e0a84 */
[C---:B------:R-:W-:Y:S01]  /*69b0*/  ISETP.GT.U32.AND P1, PT, R10.reuse, R138, PT ;  /* 0x0000008a0a00720c */ /* 0x040fe20003f24070 */
[----:B------:R-:W-:Y:S01]  /*69c0*/  IMAD.MOV R3, RZ, RZ, -R3 ;  /* 0x000000ffff037224 */ /* 0x000fe200078e0a03 */
[----:B------:R-:W-:Y:S01]  /*69d0*/  ISETP.GT.U32.AND P2, PT, R10, R136, PT ;  /* 0x000000880a00720c */ /* 0x000fe20003f44070 */
[----:B------:R-:W-:Y:S01]  /*69e0*/  VIADD R8, R2, 0x8c ;  /* 0x0000008c02087836 */ /* 0x000fe20000000000 */
[----:B------:R-:W-:Y:S01]  /*69f0*/  @!P4 IADD3 R135, PT, PT, R135, -R10, RZ ;  /* 0x8000000a8787c210 */ /* 0x000fe20007ffe0ff */
[----:B------:R-:W-:Y:S01]  /*6a00*/  IMAD R137, R10, R3, R137 ;  /* 0x000000030a897224 */ /* 0x000fe200078e0289 */
[----:B------:R-:W-:Y:S01]  /*6a10*/  ISETP.GE.AND P4, PT, R6, RZ, PT ;  /* 0x000000ff0600720c */ /* 0x000fe20003f86270 */
[C---:B------:R-:W-:Y:S01]  /*6a20*/  VIADD R6, R2.reuse, 0x8b ;  /* 0x0000008b02067836 */ /* 0x040fe20000000000 */
[----:B------:R-:W-:Y:S01]  /*6a30*/  IABS R141, R8 ;  /* 0x00000008008d7213 */ /* 0x000fe20000000000 */
[----:B------:R-:W-:Y:S01]  /*6a40*/  VIADD R3, R2, 0x8a ;  /* 0x0000008a02037836 */ /* 0x000fe20000000000 */
[----:B------:R-:W-:Y:S01]  /*6a50*/  ISETP.GT.U32.AND P3, PT, R10, R137, PT ;  /* 0x000000890a00720c */ /* 0x000fe20003f64070 */
[----:B------:R-:W-:Y:S01]  /*6a60*/  @!P0 IMAD.MOV R135, RZ, RZ, -R135 ;  /* 0x000000ffff878224 */ /* 0x000fe200078e0a87 */
[----:B------:R-:W-:Y:S01]  /*6a70*/  IABS R7, R6 ;  /* 0x0000000600077213 */ /* 0x000fe20000000000 */
[--C-:B------:R-:W-:Y:S01]  /*6a80*/  @!P1 IMAD.IADD R138, R138, 0x1, -R10.reuse ;  /* 0x000000018a8a9824 */ /* 0x100fe200078e0a0a */
[----:B------:R-:W-:Y:S01]  /*6a90*/  IABS R139, R3 ;  /* 0x00000003008b7213 */ /* 0x000fe20000000000 */
[----:B------:R-:W-:Y:S01]  /*6aa0*/  @!P2 IMAD.IADD R136, R136, 0x1, -R10 ;  /* 0x000000018888a824 */ /* 0x000fe200078e0a0a */
[----:B------:R-:W-:Y:S01]  /*6ab0*/  ISETP.GE.AND P0, PT, R3, RZ, PT ;  /* 0x000000ff0300720c */ /* 0x000fe20003f06270 */
[----:B------:R-:W-:Y:S01]  /*6ac0*/  IMAD.HI.U32 R3, R4, R7, RZ ;  /* 0x0000000704037227 */ /* 0x000fe200078e00ff */
[----:B------:R-:W-:-:S02]  /*6ad0*/  ISETP.GT.U32.AND P1, PT, R10, R138, PT ;  /* 0x0000008a0a00720c */ /* 0x000fc40003f24070 */
[----:B------:R-:W-:Y:S01]  /*6ae0*/  ISETP.GT.U32.AND P2, PT, R10, R136, PT ;  /* 0x000000880a00720c */ /* 0x000fe20003f44070 */
[----:B------:R-:W-:Y:S01]  /*6af0*/  IMAD.HI.U32 R0, R4, R139, RZ ;  /* 0x0000008b04007227 */ /* 0x000fe200078e00ff */
[----:B------:R-:W-:Y:S02]  /*6b00*/  IADD3 R3, PT, PT, -R3, RZ, RZ ;  /* 0x000000ff03037210 */ /* 0x000fe40007ffe1ff */
[----:B------:R-:W-:Y:S01]  /*6b10*/  @!P3 IADD3 R137, PT, PT, R137, -R10, RZ ;  /* 0x8000000a8989b210 */ /* 0x000fe20007ffe0ff */
[----:B------:R-:W-:Y:S02]  /*6b20*/  IMAD.MOV R0, RZ, RZ, -R0 ;  /* 0x000000ffff007224 */ /* 0x000fe400078e0a00 */
[C---:B------:R-:W-:Y:S01]  /*6b30*/  IMAD R140, R10.reuse, R3, R7 ;  /* 0x000000030a8c7224 */ /* 0x040fe200078e0207 */
[C---:B------:R-:W-:Y:S01]  /*6b40*/  ISETP.GT.U32.AND P3, PT, R10.reuse, R137, PT ;  /* 0x000000890a00720c */ /* 0x040fe20003f64070 */
[----:B------:R-:W-:Y:S02]  /*6b50*/  IMAD R139, R10, R0, R139 ;  /* 0x000000000a8b7224 */ /* 0x000fe400078e028b */
[----:B------:R-:W-:Y:S01]  /*6b60*/  @!P1 IADD3 R138, PT, PT, R138, -R10, RZ ;  /* 0x8000000a8a8a9210 */ /* 0x000fe20007ffe0ff */
[----:B------:R-:W-:Y:S01]  /*6b70*/  @!P5 IMAD.MOV R133, RZ, RZ, -R133 ;  /* 0x000000ffff85d224 */ /* 0x000fe200078e0a85 */
[----:B------:R-:W-:Y:S01]  /*6b80*/  ISETP.GT.U32.AND P1, PT, R10, R140, PT ;  /* 0x0000008c0a00720c */ /* 0x000fe20003f24070 */
[----:B------:R-:W-:Y:S01]  /*6b90*/  @!P2 IMAD.IADD R136, R136, 0x1, -R10 ;  /* 0x000000018888a824 */ /* 0x000fe200078e0a0a */
[----:B------:R-:W-:Y:S01]  /*6ba0*/  ISETP.GE.AND P5, PT, R9, RZ, PT ;  /* 0x000000ff0900720c */ /* 0x000fe20003fa6270 */
[----:B------:R-:W-:Y:S01]  /*6bb0*/  VIADD R0, R2, 0x8d ;  /* 0x0000008d02007836 */ /* 0x000fe20000000000 */
[----:B------:R-:W-:Y:S01]  /*6bc0*/  ISETP.GE.AND P2, PT, R6, RZ, PT ;  /* 0x000000ff0600720c */ /* 0x000fe20003f46270 */
[----:B------:R-:W-:Y:S01]  /*6bd0*/  @!P6 IMAD.MOV R136, RZ, RZ, -R136 ;  /* 0x000000ffff88e224 */ /* 0x000fe200078e0a88 */
[----:B------:R-:W-:Y:S01]  /*6be0*/  ISETP.GT.U32.AND P6, PT, R10, R139, PT ;  /* 0x0000008b0a00720c */ /* 0x000fe20003fc4070 */
[----:B------:R-:W-:Y:S01]  /*6bf0*/  IMAD.HI.U32 R5, R4, R141, RZ ;  /* 0x0000008d04057227 */ /* 0x000fe200078e00ff */
[----:B------:R-:W-:-:S03]  /*6c00*/  IABS R7, R0 ;  /* 0x0000000000077213 */ /* 0x000fc60000000000 */
[--C-:B------:R-:W-:Y:S01]  /*6c10*/  @!P3 IMAD.IADD R137, R137, 0x1, -R10.reuse ;  /* 0x000000018989b824 */ /* 0x100fe200078e0a0a */
[----:B------:R-:W-:Y:S01]  /*6c20*/  ISETP.GE.AND P3, PT, R8, RZ, PT ;  /* 0x000000ff0800720c */ /* 0x000fe20003f66270 */
[----:B------:R-:W-:Y:S01]  /*6c30*/  @!P1 IMAD.IADD R140, R140, 0x1, -R10 ;  /* 0x000000018c8c9824 */ /* 0x000fe200078e0a0a */
[----:B------:R-:W-:Y:S01]  /*6c40*/  IADD3 R8, PT, PT, R2, 0x8e, RZ ;  /* 0x0000008e02087810 */ /* 0x000fe20007ffe0ff */
[----:B------:R-:W-:Y:S02]  /*6c50*/  IMAD.MOV R5, RZ, RZ, -R5 ;  /* 0x000000ffff057224 */ /* 0x000fe400078e0a05 */
[----:B------:R-:W-:Y:S01]  /*6c60*/  @!P5 IMAD.MOV R137, RZ, RZ, -R137 ;  /* 0x000000ffff89d224 */ /* 0x000fe200078e0a89 */
[----:B------:R-:W-:Y:S01]  /*6c70*/  ISETP.GE.AND P5, PT, R0, RZ, PT ;  /* 0x000000ff0000720c */ /* 0x000fe20003fa6270 */
[C---:B------:R-:W-:Y:S01]  /*6c80*/  IMAD R141, R10.reuse, R5, R141 ;  /* 0x000000050a8d7224 */ /* 0x040fe200078e028d */
[----:B------:R-:W-:Y:S01]  /*6c90*/  ISETP.GT.U32.AND P1, PT, R10, R140, PT ;  /* 0x0000008c0a00720c */ /* 0x000fe20003f24070 */
[----:B------:R-:W-:Y:S01]  /*6ca0*/  IMAD.HI.U32 R0, R4, R7, RZ ;  /* 0x0000000704007227 */ /* 0x000fe200078e00ff */
[----:B------:R-:W-:-:S03]  /*6cb0*/  IABS R143, R8 ;  /* 0x00000008008f7213 */ /* 0x000fc60000000000 */
[----:B------:R-:W-:Y:S02]  /*6cc0*/  @!P6 IMAD.IADD R139, R139, 0x1, -R10 ;  /* 0x000000018b8be824 */ /* 0x000fe400078e0a0a */
[----:B------:R-:W-:Y:S02]  /*6cd0*/  IMAD.MOV R0, RZ, RZ, -R0 ;  /* 0x000000ffff007224 */ /* 0x000fe400078e0a00 */
[----:B------:R-:W-:Y:S01]  /*6ce0*/  @!P4 IMAD.MOV R138, RZ, RZ, -R138 ;  /* 0x000000ffff8ac224 */ /* 0x000fe200078e0a8a */
[----:B------:R-:W-:Y:S01]  /*6cf0*/  ISETP.GT.U32.AND P4, PT, R10, R141, PT ;  /* 0x0000008d0a00720c */ /* 0x000fe20003f84070 */
[----:B------:R-:W-:Y:S01]  /*6d00*/  VIADD R148, R2, 0x8f ;  /* 0x0000008f02947836 */ /* 0x000fe20000000000 */
[----:B------:R-:W-:Y:S01]  /*6d10*/  ISETP.GT.U32.AND P6, PT, R10, R139, PT ;  /* 0x0000008b0a00720c */ /* 0x000fe20003fc4070 */
[----:B------:R-:W-:-:S03]  /*6d20*/  IMAD.HI.U32 R3, R4, R143, RZ ;  /* 0x0000008f04037227 */ /* 0x000fc600078e00ff */
[----:B------:R-:W-:Y:S01]  /*6d30*/  IABS R9, R148 ;  /* 0x0000009400097213 */ /* 0x000fe20000000000 */
[----:B------:R-:W-:Y:S02]  /*6d40*/  IMAD R142, R10, R0, R7 ;  /* 0x000000000a8e7224 */ /* 0x000fe400078e0207 */
[----:B------:R-:W-:Y:S02]  /*6d50*/  IMAD.MOV R3, RZ, RZ, -R3 ;  /* 0x000000ffff037224 */ /* 0x000fe400078e0a03 */
[----:B------:R-:W-:Y:S01]  /*6d60*/  @!P1 IMAD.IADD R140, R140, 0x1, -R10 ;  /* 0x000000018c8c9824 */ /* 0x000fe200078e0a0a */
[C---:B------:R-:W-:Y:S01]  /*6d70*/  ISETP.GT.U32.AND P1, PT, R10.reuse, R142, PT ;  /* 0x0000008e0a00720c */ /* 0x040fe20003f24070 */
[----:B------:R-:W-:Y:S02]  /*6d80*/  IMAD R143, R10, R3, R143 ;  /* 0x000000030a8f7224 */ /* 0x000fe400078e028f */
[----:B------:R-:W-:Y:S01]  /*6d90*/  IMAD.HI.U32 R5, R4, R9, RZ ;  /* 0x0000000904057227 */ /* 0x000fe200078e00ff */
[----:B------:R-:W-:-:S03]  /*6da0*/  @!P2 IADD3 R140, PT, PT, -R140, RZ, RZ ;  /* 0x000000ff8c8ca210 */ /* 0x000fc60007ffe1ff */
[--C-:B------:R-:W-:Y:S01]  /*6db0*/  @!P4 IMAD.IADD R141, R141, 0x1, -R10.reuse ;  /* 0x000000018d8dc824 */ /* 0x100fe200078e0a0a */
[----:B------:R-:W-:Y:S01]  /*6dc0*/  ISETP.GT.U32.AND P4, PT, R10, R143, PT ;  /* 0x0000008f0a00720c */ /* 0x000fe20003f84070 */
[----:B------:R-:W-:Y:S01]  /*6dd0*/  @!P6 IMAD.IADD R139, R139, 0x1, -R10 ;  /* 0x000000018b8be824 */ /* 0x000fe200078e0a0a */
[----:B------:R-:W-:Y:S01]  /*6de0*/  IADD3 R5, PT, PT, -R5, RZ, RZ ;  /* 0x000000ff05057210 */ /* 0x000fe20007ffe1ff */
[----:B------:R-:W-:Y:S01]  /*6df0*/  VIADD R150, R2, 0x90 ;  /* 0x0000009002967836 */ /* 0x000fe20000000000 */
[----:B------:R-:W-:Y:S01]  /*6e00*/  ISETP.GE.AND P6, PT, R8, RZ, PT ;  /* 0x000000ff0800720c */ /* 0x000fe20003fc6270 */
[----:B------:R-:W-:Y:S01]  /*6e10*/  VIADD R8, R2, 0x91 ;  /* 0x0000009102087836 */ /* 0x000fe20000000000 */
[----:B------:R-:W-:Y:S01]  /*6e20*/  @!P1 IADD3 R142, PT, PT, R142, -R10, RZ ;  /* 0x8000000a8e8e9210 */ /* 0x000fe20007ffe0ff */
[----:B------:R-:W-:Y:S01]  /*6e30*/  IMAD R144, R10, R5, R9 ;  /* 0x000000050a907224 */ /* 0x000fe200078e0209 */
[----:B------:R-:W-:Y:S01]  /*6e40*/  IABS R145, R150 ;  /* 0x0000009600917213 */ /* 0x000fe20000000000 */
[----:B------:R-:W-:Y:S01]  /*6e50*/  @!P0 IMAD.MOV R139, RZ, RZ, -R139 ;  /* 0x000000ffff8b8224 */ /* 0x000fe200078e0a8b */
[----:B------:R-:W-:Y:S01]  /*6e60*/  IABS R5, R8 ;  /* 0x0000000800057213 */ /* 0x000fe20000000000 */
[C---:B------:R-:W-:Y:S01]  /*6e70*/  VIADD R152, R2.reuse, 0x93 ;  /* 0x0000009302987836 */ /* 0x040fe20000000000 */
[----:B------:R-:W-:Y:S01]  /*6e80*/  IADD3 R9, PT, PT, R2, 0x92, RZ ;  /* 0x0000009202097810 */ /* 0x000fe20007ffe0ff */
[----:B------:R-:W-:Y:S01]  /*6e90*/  IMAD.HI.U32 R6, R4, R145, RZ ;  /* 0x0000009104067227 */ /* 0x000fe200078e00ff */
[----:B------:R-:W-:-:S02]  /*6ea0*/  ISETP.GT.U32.AND P1, PT, R10, R141, PT ;  /* 0x0000008d0a00720c */ /* 0x000fc40003f24070 */
[----:B------:R-:W-:Y:S01]  /*6eb0*/  ISETP.GT.U32.AND P0, PT, R10, R142, PT ;  /* 0x0000008e0a00720c */ /* 0x000fe20003f04070 */
[----:B------:R-:W-:Y:S01]  /*6ec0*/  IMAD.HI.U32 R0, R4, R5, RZ ;  /* 0x0000000504007227 */ /* 0x000fe200078e00ff */
[----:B------:R-:W-:Y:S02]  /*6ed0*/  IABS R147, R9 ;  /* 0x0000000900937213 */ /* 0x000fe40000000000 */
[C---:B------:R-:W-:Y:S01]  /*6ee0*/  ISETP.GT.U32.AND P2, PT, R10.reuse, R144, PT ;  /* 0x000000900a00720c */ /* 0x040fe20003f44070 */
[----:B------:R-:W-:Y:S01]  /*6ef0*/  @!P4 IMAD.IADD R143, R143, 0x1, -R10 ;  /* 0x000000018f8fc824 */ /* 0x000fe200078e0a0a */
[----:B------:R-:W-:Y:S01]  /*6f00*/  IABS R7, R152 ;  /* 0x0000009800077213 */ /* 0x000fe20000000000 */
[----:B------:R-:W-:Y:S02]  /*6f10*/  IMAD.MOV R6, RZ, RZ, -R6 ;  /* 0x000000ffff067224 */ /* 0x000fe400078e0a06 */
[----:B------:R-:W-:Y:S01]  /*6f20*/  IMAD.MOV R0, RZ, RZ, -R0 ;  /* 0x000000ffff007224 */ /* 0x000fe200078e0a00 */
[----:B------:R-:W-:Y:S01]  /*6f30*/  ISETP.GT.U32.AND P4, PT, R10, R143, PT ;  /* 0x0000008f0a00720c */ /* 0x000fe20003f84070 */
[----:B------:R-:W-:-:S04]  /*6f40*/  IMAD.HI.U32 R3, R4, R147, RZ ;  /* 0x0000009304037227 */ /* 0x000fc800078e00ff */
[C---:B------:R-:W-:Y:S02]  /*6f50*/  IMAD R145, R10.reuse, R6, R145 ;  /* 0x000000060a917224 */ /* 0x040fe400078e0291 */
[C---:B------:R-:W-:Y:S02]  /*6f60*/  IMAD R146, R10.reuse, R0, R5 ;  /* 0x000000000a927224 */ /* 0x040fe400078e0205 */
[----:B------:R-:W-:Y:S02]  /*6f70*/  IMAD.MOV R6, RZ, RZ, -R3 ;  /* 0x000000ffff067224 */ /* 0x000fe400078e0a03 */
[--C-:B------:R-:W-:Y:S01]  /*6f80*/  @!P1 IMAD.IADD R141, R141, 0x1, -R10.reuse ;  /* 0x000000018d8d9824 */ /* 0x100fe200078e0a0a */
[----:B------:R-:W-:Y:S01]  /*6f90*/  ISETP.GT.U32.AND P1, PT, R10, R145, PT ;  /* 0x000000910a00720c */ /* 0x000fe20003f24070 */
[----:B------:R-:W-:Y:S01]  /*6fa0*/  @!P0 IMAD.IADD R142, R142, 0x1, -R10 ;  /* 0x000000018e8e8824 */ /* 0x000fe200078e0a0a */
[C---:B------:R-:W-:Y:S01]  /*6fb0*/  ISETP.GT.U32.AND P0, PT, R10.reuse, R146, PT ;  /* 0x000000920a00720c */ /* 0x040fe20003f04070 */
[----:B------:R-:W-:Y:S01]  /*6fc0*/  IMAD R147, R10, R6, R147 ;  /* 0x000000060a937224 */ /* 0x000fe200078e0293 */
[----:B------:R-:W-:Y:S01]  /*6fd0*/  @!P4 IADD3 R143, PT, PT, R143, -R10, RZ ;  /* 0x8000000a8f8fc210 */ /* 0x000fe20007ffe0ff */
[----:B------:R-:W-:-:S02]  /*6fe0*/  VIADD R153, R2, 0x94 ;  /* 0x0000009402997836 */ /* 0x000fc40000000000 */
[--C-:B------:R-:W-:Y:S01]  /*6ff0*/  @!P2 IMAD.IADD R144, R144, 0x1, -R10.reuse ;  /* 0x000000019090a824 */ /* 0x100fe200078e0a0a */
[----:B------:R-:W-:Y:S01]  /*7000*/  ISETP.GT.U32.AND P4, PT, R10, R147, PT ;  /* 0x000000930a00720c */ /* 0x000fe20003f84070 */
[----:B------:R-:W-:Y:S01]  /*7010*/  IMAD.HI.U32 R0, R4, R7, RZ ;  /* 0x0000000704007227 */ /* 0x000fe200078e00ff */
[----:B------:R-:W-:Y:S02]  /*7020*/  IABS R149, R153 ;  /* 0x0000009900957213 */ /* 0x000fe40000000000 */
[----:B------:R-:W-:Y:S01]  /*7030*/  ISETP.GE.AND P2, PT, R148, RZ, PT ;  /* 0x000000ff9400720c */ /* 0x000fe20003f46270 */
[----:B------:R-:W-:Y:S01]  /*7040*/  @!P1 IMAD.IADD R145, R145, 0x1, -R10 ;  /* 0x0000000191919824 */ /* 0x000fe200078e0a0a */
[----:B------:R-:W-:Y:S01]  /*7050*/  ISETP.GE.AND P1, PT, R150, RZ, PT ;  /* 0x000000ff9600720c */ /* 0x000fe20003f26270 */
[----:B------:R-:W-:Y:S01]  /*7060*/  IMAD.MOV R0, RZ, RZ, -R0 ;  /* 0x000000ffff007224 */ /* 0x000fe200078e0a00 */
[----:B------:R-:W-:Y:S01]  /*7070*/  @!P0 IADD3 R146, PT, PT, R146, -R10, RZ ;  /* 0x8000000a92928210 */ /* 0x000fe20007ffe0ff */
[----:B------:R-:W-:Y:S01]  /*7080*/  VIADD R6, R2, 0x95 ;  /* 0x0000009502067836 */ /* 0x000fe20000000000 */
[C---:B------:R-:W-:Y:S01]  /*7090*/  ISETP.GT.U32.AND P0, PT, R10.reuse, R144, PT ;  /* 0x000000900a00720c */ /* 0x040fe20003f04070 */
[----:B------:R-:W-:Y:S01]  /*70a0*/  @!P3 IMAD.MOV R141, RZ, RZ, -R141 ;  /* 0x000000ffff8db224 */ /* 0x000fe200078e0a8d */
[----:B------:R-:W-:Y:S01]  /*70b0*/  ISETP.GT.U32.AND P3, PT, R10, R145, PT ;  /* 0x000000910a00720c */ /* 0x000fe20003f64070 */
[----:B------:R-:W-:Y:S01]  /*70c0*/  IMAD.HI.U32 R3, R4, R149, RZ ;  /* 0x0000009504037227 */ /* 0x000fe200078e00ff */
[----:B------:R-:W-:-:S03]  /*70d0*/  IABS R5, R6 ;  /* 0x0000000600057213 */ /* 0x000fc60000000000 */
[C---:B------:R-:W-:Y:S02]  /*70e0*/  IMAD R148, R10.reuse, R0, R7 ;  /* 0x000000000a947224 */ /* 0x040fe400078e0207 */
[----:B------:R-:W-:Y:S01]  /*70f0*/  @!P4 IMAD.IADD R147, R147, 0x1, -R10 ;  /* 0x000000019393c824 */ /* 0x000fe200078e0a0a */
[C---:B------:R-:W-:Y:S01]  /*7100*/  ISETP.GT.U32.AND P4, PT, R10.reuse, R146, PT ;  /* 0x000000920a00720c */ /* 0x040fe20003f84070 */
[----:B------:R-:W-:Y:S02]  /*7110*/  IMAD.MOV R3, RZ, RZ, -R3 ;  /* 0x000000ffff037224 */ /* 0x000fe400078e0a03 */
[----:B------:R-:W-:Y:S01]  /*7120*/  @!P6 IMAD.MOV R143, RZ, RZ, -R143 ;  /* 0x000000ffff8fe224 */ /* 0x000fe200078e0a8f */
[----:B------:R-:W-:Y:S01]  /*7130*/  ISETP.GT.U32.AND P6, PT, R10, R148, PT ;  /* 0x000000940a00720c */ /* 0x000fe20003fc4070 */
[----:B------:R-:W-:Y:S01]  /*7140*/  VIADD R7, R2, 0x96 ;  /* 0x0000009602077836 */ /* 0x000fe20000000000 */
[----:B------:R-:W-:Y:S01]  /*7150*/  @!P0 IADD3 R144, PT, PT, R144, -R10, RZ ;  /* 0x8000000a90908210 */ /* 0x000fe20007ffe0ff */
[----:B------:R-:W-:Y:S01]  /*7160*/  IMAD R149, R10, R3, R149 ;  /* 0x000000030a957224 */ /* 0x000fe200078e0295 */
[----:B------:R-:W-:Y:S01]  /*7170*/  ISETP.GE.AND P0, PT, R8, RZ, PT ;  /* 0x000000ff0800720c */ /* 0x000fe20003f06270 */
[----:B------:R-:W-:Y:S01]  /*7180*/  IMAD.HI.U32 R0, R4, R5, RZ ;  /* 0x0000000504007227 */ /* 0x000fe200078e00ff */
[----:B------:R-:W-:-:S03]  /*7190*/  IABS R151, R7 ;  /* 0x0000000700977213 */ /* 0x000fc60000000000 */
[----:B------:R-:W-:Y:S01]  /*71a0*/  @!P5 IMAD.MOV R142, RZ, RZ, -R142 ;  /* 0x000000ffff8ed224 */ /* 0x000fe200078e0a8e */
[C---:B------:R-:W-:Y:S01]  /*71b0*/  ISETP.GT.U32.AND P5, PT, R10.reuse, R147, PT ;  /* 0x000000930a00720c */ /* 0x040fe20003fa4070 */
[--C-:B------:R-:W-:Y:S01]  /*71c0*/  @!P3 IMAD.IADD R145, R145, 0x1, -R10.reuse ;  /* 0x000000019191b824 */ /* 0x100fe200078e0a0a */
[----:B------:R-:W-:Y:S01]  /*71d0*/  ISETP.GT.U32.AND P3, PT, R10, R149, PT ;  /* 0x000000950a00720c */ /* 0x000fe20003f64070 */
[--C-:B------:R-:W-:Y:S01]  /*71e0*/  @!P4 IMAD.IADD R146, R146, 0x1, -R10.reuse ;  /* 0x000000019292c824 */ /* 0x100fe200078e0a0a */
[----:B------:R-:W-:Y:S01]  /*71f0*/  IADD3 R0, PT, PT, -R0, RZ, RZ ;  /* 0x000000ff00007210 */ /* 0x000fe20007ffe1ff */
[----:B------:R-:W-:Y:S01]  /*7200*/  IMAD.HI.U32 R3, R4, R151, RZ ;  /* 0x0000009704037227 */ /* 0x000fe200078e00ff */
[----:B------:R-:W-:Y:S02]  /*7210*/  ISETP.GE.AND P4, PT, R9, RZ, PT ;  /* 0x000000ff0900720c */ /* 0x000fe40003f86270 */
[----:B------:R-:W-:Y:S01]  /*7220*/  @!P0 IADD3 R146, PT, PT, -R146, RZ, RZ ;  /* 0x000000ff92928210 */ /* 0x000fe20007ffe1ff */
[----:B------:R-:W-:Y:S01]  /*7230*/  @!P6 IMAD.IADD R148, R148, 0x1, -R10 ;  /* 0x000000019494e824 */ /* 0x000fe200078e0a0a */
[----:B------:R-:W-:Y:S01]  /*7240*/  ISETP.GE.AND P6, PT, R153, RZ, PT ;  /* 0x000000ff9900720c */ /* 0x000fe20003fc6270 */
[----:B------:R-:W-:-:S02]  /*7250*/  IMAD R150, R10, R0, R5 ;  /* 0x000000000a967224 */ /* 0x000fc400078e0205 */
[----:B------:R-:W-:Y:S02]  /*7260*/  IMAD.MOV R3, RZ, RZ, -R3 ;  /* 0x000000ffff037224 */ /* 0x000fe400078e0a03 */
[----:B------:R-:W-:Y:S01]  /*7270*/  @!P2 IMAD.MOV R144, RZ, RZ, -R144 ;  /* 0x000000ffff90a224 */ /* 0x000fe200078e0a90 */
[C---:B------:R-:W-:Y:S01]  /*7280*/  ISETP.GT.U32.AND P2, PT, R10.reuse, R148, PT ;  /* 0x000000940a00720c */ /* 0x040fe20003f44070 */
[--C-:B------:R-:W-:Y:S01]  /*7290*/  @!P5 IMAD.IADD R147, R147, 0x1, -R10.reuse ;  /* 0x000000019393d824 */ /* 0x100fe200078e0a0a */
[C---:B------:R-:W-:Y:S01]  /*72a0*/  ISETP.GT.U32.AND P0, PT, R10.reuse, R150, PT ;  /* 0x000000960a00720c */ /* 0x040fe20003f04070 */
[----:B------:R-:W-:Y:S01]  /*72b0*/  IMAD R151, R10, R3, R151 ;  /* 0x000000030a977224 */ /* 0x000fe200078e0297 */
[----:B------:R-:W-:Y:S01]  /*72c0*/  ISETP.GE.AND P5, PT, R152, RZ, PT ;  /* 0x000000ff9800720c */ /* 0x000fe20003fa6270 */
[----:B------:R-:W-:Y:S01]  /*72d0*/  @!P3 IMAD.IADD R149, R149, 0x1, -R10 ;  /* 0x000000019595b824 */ /* 0x000fe200078e0a0a */
[----:B------:R-:W-:Y:S01]  /*72e0*/  ISETP.GE.AND P3, PT, R6, RZ, PT ;  /* 0x000000ff0600720c */ /* 0x000fe20003f66270 */
[----:B------:R-:W-:Y:S01]  /*72f0*/  @!P4 IMAD.MOV R147, RZ, RZ, -R147 ;  /* 0x000000ffff93c224 */ /* 0x000fe200078e0a93 */
[C---:B------:R-:W-:Y:S01]  /*7300*/  ISETP.GT.U32.AND P4, PT, R10.reuse, R151, PT ;  /* 0x000000970a00720c */ /* 0x040fe20003f84070 */
[----:B------:R-:W-:Y:S01]  /*7310*/  @!P1 IMAD.MOV R145, RZ, RZ, -R145 ;  /* 0x000000ffff919224 */ /* 0x000fe200078e0a91 */
[----:B------:R-:W-:Y:S01]  /*7320*/  ISETP.GT.U32.AND P1, PT, R10, R149, PT ;  /* 0x000000950a00720c */ /* 0x000fe20003f24070 */
[----:B------:R-:W-:-:S02]  /*7330*/  VIADD R0, R2, 0x97 ;  /* 0x0000009702007836 */ /* 0x000fc40000000000 */
[----:B------:R-:W-:Y:S02]  /*7340*/  VIADD R3, R2, 0x98 ;  /* 0x0000009802037836 */ /* 0x000fe40000000000 */
[--C-:B------:R-:W-:Y:S01]  /*7350*/  @!P2 IMAD.IADD R148, R148, 0x1, -R10.reuse ;  /* 0x000000019494a824 */ /* 0x100fe200078e0a0a */
[----:B------:R-:W-:Y:S01]  /*7360*/  IABS R5, R0 ;  /* 0x0000000000057213 */ /* 0x000fe20000000000 */
[----:B------:R-:W-:Y:S01]  /*7370*/  @!P0 IMAD.IADD R150, R150, 0x1, -R10 ;  /* 0x0000000196968824 */ /* 0x000fe200078e0a0a */
[----:B------:R-:W-:Y:S01]  /*7380*/  IABS R153, R3 ;  /* 0x0000000300997213 */ /* 0x000fe20000000000 */
[----:B------:R-:W-:Y:S01]  /*7390*/  @!P5 IMAD.MOV R148, RZ, RZ, -R148 ;  /* 0x000000ffff94d224 */ /* 0x000fe200078e0a94 */
[----:B------:R-:W-:Y:S01]  /*73a0*/  ISETP.GE.AND P0, PT, R3, RZ, PT ;  /* 0x000000ff0300720c */ /* 0x000fe20003f06270 */
[----:B------:R-:W-:Y:S01]  /*73b0*/  @!P4 IMAD.IADD R151, R151, 0x1, -R10 ;  /* 0x000000019797c824 */ /* 0x000fe200078e0a0a */
[----:B------:R-:W-:Y:S01]  /*73c0*/  ISETP.GT.U32.AND P5, PT, R10, R150, PT ;  /* 0x000000960a00720c */ /* 0x000fe20003fa4070 */
[----:B------:R-:W-:Y:S01]  /*73d0*/  IMAD.HI.U32 R3, R4, R153, RZ ;  /* 0x0000009904037227 */ /* 0x000fe200078e00ff */
[----:B------:R-:W-:-:S02]  /*73e0*/  @!P1 IADD3 R149, PT, PT, R149, -R10, RZ ;  /* 0x8000000a95959210 */ /* 0x000fc40007ffe0ff */
[----:B------:R-:W-:Y:S01]  /*73f0*/  ISETP.GE.AND P1, PT, R0, RZ, PT ;  /* 0x000000ff0000720c */ /* 0x000fe20003f26270 */
[----:B------:R-:W-:Y:S01]  /*7400*/  IMAD.HI.U32 R0, R4, R5, RZ ;  /* 0x0000000504007227 */ /* 0x000fe200078e00ff */
[----:B------:R-:W-:Y:S02]  /*7410*/  ISETP.GT.U32.AND P4, PT, R10, R151, PT ;  /* 0x000000970a00720c */ /* 0x000fe40003f84070 */
[----:B------:R-:W-:Y:S01]  /*7420*/  ISETP.GE.AND P2, PT, R7, RZ, PT ;  /* 0x000000ff0700720c */ /* 0x000fe20003f46270 */
[----:B------:R-:W-:Y:S01]  /*7430*/  VIADD R6, R2, 0x99 ;  /* 0x0000009902067836 */ /* 0x000fe20000000000 */
[----:B------:R-:W-:Y:S01]  /*7440*/  IADD3 R0, PT, PT, -R0, RZ, RZ ;  /* 0x000000ff00007210 */ /* 0x000fe20007ffe1ff */
[----:B------:R-:W-:Y:S02]  /*7450*/  IMAD.MOV R3, RZ, RZ, -R3 ;  /* 0x000000ffff037224 */ /* 0x000fe400078e0a03 */
[----:B------:R-:W-:Y:S01]  /*7460*/  @!P6 IMAD.MOV R149, RZ, RZ, -R149 ;  /* 0x000000ffff95e224 */ /* 0x000fe200078e0a95 */
[----:B------:R-:W-:Y:S01]  /*7470*/  ISETP.GE.AND P6, PT, R6, RZ, PT ;  /* 0x000000ff0600720c */ /* 0x000fe20003fc6270 */
[C---:B------:R-:W-:Y:S01]  /*7480*/  IMAD R153, R10.reuse, R3, R153 ;  /* 0x000000030a997224 */ /* 0x040fe200078e0299 */
[----:B------:R-:W-:Y:S01]  /*7490*/  IABS R6, R6 ;  /* 0x0000000600067213 */ /* 0x000fe20000000000 */
[----:B------:R-:W-:Y:S01]  /*74a0*/  IMAD R152, R10, R0, R5 ;  /* 0x000000000a987224 */ /* 0x000fe200078e0205 */
[----:B------:R-:W-:Y:S01]  /*74b0*/  @!P5 IADD3 R150, PT, PT, R150, -R10, RZ ;  /* 0x8000000a9696d210 */ /* 0x000fe20007ffe0ff */
[----:B------:R-:W-:-:S02]  /*74c0*/  VIADD R0, R2, 0x9a ;  /* 0x0000009a02007836 */ /* 0x000fc40000000000 */
[----:B------:R-:W-:Y:S01]  /*74d0*/  IMAD.MOV.U32 R3, RZ, RZ, R6 ;  /* 0x000000ffff037224 */ /* 0x000fe200078e0006 */
[----:B------:R-:W-:Y:S01]  /*74e0*/  @!P3 IADD3 R150, PT, PT, -R150, RZ, RZ ;  /* 0x000000ff9696b210 */ /* 0x000fe20007ffe1ff */
        /* <DEDUP_REMOVED lines=8> */
[----:B------:R-:W-:Y:S01]  /*7570*/  IMAD.HI.U32 R0, R4, R3, RZ ;  /* 0x0000000304007227 */ /* 0x000fe200078e00ff */
[----:B------:R-:W-:-:S02]  /*7580*/  ISETP.GE.AND P2, PT, R5, RZ, PT ;  /* 0x000000ff0500720c */ /* 0x000fc40003f46270 */
[----:B------:R-:W-:Y:S01]  /*7590*/  IABS R5, R5 ;  /* 0x0000000500057213 */ /* 0x000fe20000000000 */
[----:B------:R-:W-:Y:S01]  /*75a0*/  IMAD.MOV R154, RZ, RZ, -R0 ;  /* 0x000000ffff9a7224 */ /* 0x000fe200078e0a00 */
[----:B------:R-:W-:Y:S01]  /*75b0*/  IABS R7, R8 ;  /* 0x0000000800077213 */ /* 0x000fe20000000000 */
[----:B------:R-:W-:Y:S01]  /*75c0*/  IMAD.HI.U32 R0, R4, R155, RZ ;  /* 0x0000009b04007227 */ /* 0x000fe200078e00ff */
[----:B------:R-:W-:-:S03]  /*75d0*/  @!P3 IADD3 R153, PT, PT, R153, -R10, RZ ;  /* 0x8000000a9999b210 */ /* 0x000fc60007ffe0ff */
[----:B------:R-:W-:Y:S01]  /*75e0*/  IMAD.MOV R0, RZ, RZ, -R0 ;  /* 0x000000ffff007224 */ /* 0x000fe200078e0a00 */
[----:B------:R-:W-:Y:S01]  /*75f0*/  ISETP.GT.U32.AND P3, PT, R10, R153, PT ;  /* 0x000000990a00720c */ /* 0x000fe20003f64070 */
[----:B------:R-:W-:Y:S02]  /*7600*/  @!P5 IMAD.IADD R152, R152, 0x1, -R10 ;  /* 0x000000019898d824 */ /* 0x000fe400078e0a0a */
[----:B------:R-:W-:Y:S02]  /*7610*/  IMAD R155, R10, R0, R155 ;  /* 0x000000000a9b7224 */ /* 0x000fe400078e029b */
[----:B------:R-:W-:Y:S01]  /*7620*/  IMAD.HI.U32 R0, R4, R5, RZ ;  /* 0x0000000504007227 */ /* 0x000fe200078e00ff */
[----:B------:R-:W-:-:S03]  /*7630*/  ISETP.GT.U32.AND P5, PT, R10, R152, PT ;  /* 0x000000980a00720c */ /* 0x000fc60003fa4070 */
[----:B------:R-:W-:Y:S02]  /*7640*/  IMAD.MOV R0, RZ, RZ, -R0 ;  /* 0x000000ffff007224 */ /* 0x000fe400078e0a00 */
[----:B------:R-:W-:Y:S02]  /*7650*/  VIADD R9, R2, 0x9e ;  /* 0x0000009e02097836 */ /* 0x000fe40000000000 */
[----:B------:R-:W-:Y:S01]  /*7660*/  IMAD R156, R10, R0, R5 ;  /* 0x000000000a9c7224 */ /* 0x000fe200078e0205 */
[----:B------:R-:W-:Y:S01]  /*7670*/  @!P3 IADD3 R153, PT, PT, R153, -R10, RZ ;  /* 0x8000000a9999b210 */ /* 0x000fe20007ffe0ff */
[----:B------:R-:W-:Y:S01]  /*7680*/  IMAD.HI.U32 R0, R4, R7, RZ ;  /* 0x0000000704007227 */ /* 0x000fe200078e00ff */
[----:B------:R-:W-:Y:S02]  /*7690*/  IABS R159, R9 ;  /* 0x00000009009f7213 */ /* 0x000fe40000000000 */
[----:B------:R-:W-:Y:S01]  /*76a0*/  ISETP.GT.U32.AND P3, PT, R10, R156, PT ;  /* 0x0000009c0a00720c */ /* 0x000fe20003f64070 */
[----:B------:R-:W-:-:S02]  /*76b0*/  @!P5 IMAD.IADD R152, R152, 0x1, -R10 ;  /* 0x000000019898d824 */ /* 0x000fc400078e0a0a */
[----:B------:R-:W-:Y:S02]  /*76c0*/  VIADD R6, R2, 0x9c ;  /* 0x0000009c02067836 */ /* 0x000fe40000000000 */
[----:B------:R-:W-:Y:S01]  /*76d0*/  @!P1 IMAD.MOV R152, RZ, RZ, -R152 ;  /* 0x000000ffff989224 */ /* 0x000fe200078e0a98 */
[C---:B------:R-:W-:Y:S01]  /*76e0*/  ISETP.GT.U32.AND P1, PT, R10.reuse, R155, PT ;  /* 0x0000009b0a00720c */ /* 0x040fe20003f24070 */
[----:B------:R-:W-:Y:S01]  /*76f0*/  IMAD.MOV R0, RZ, RZ, -R0 ;  /* 0x000000ffff007224 */ /* 0x000fe200078e0a00 */
[----:B------:R-:W-:Y:S01]  /*7700*/  IABS R157, R6 ;  /* 0x00000006009d7213 */ /* 0x000fe20000000000 */
[C---:B------:R-:W-:Y:S02]  /*7710*/  IMAD R154, R10.reuse, R154, R3 ;  /* 0x0000009a0a9a7224 */ /* 0x040fe400078e0203 */
[----:B------:R-:W-:Y:S02]  /*7720*/  IMAD R158, R10, R0, R7 ;  /* 0x000000000a9e7224 */ /* 0x000fe400078e0207 */
[----:B------:R-:W-:Y:S01]  /*7730*/  @!P3 IMAD.IADD R156, R156, 0x1, -R10 ;  /* 0x000000019c9cb824 */ /* 0x000fe200078e0a0a */
[----:B------:R-:W-:Y:S01]  /*7740*/  ISETP.GT.U32.AND P5, PT, R10, R154, PT ;  /* 0x0000009a0a00720c */ /* 0x000fe20003fa4070 */
[----:B------:R-:W-:-:S04]  /*7750*/  IMAD.HI.U32 R0, R4, R159, RZ ;  /* 0x0000009f04007227 */ /* 0x000fc800078e00ff */
[----:B------:R-:W-:Y:S01]  /*7760*/  @!P0 IMAD.MOV R153, RZ, RZ, -R153 ;  /* 0x000000ffff998224 */ /* 0x000fe200078e0a99 */
[----:B------:R-:W-:Y:S01]  /*7770*/  ISETP.GT.U32.AND P0, PT, R10, R156, PT ;  /* 0x0000009c0a00720c */ /* 0x000fe20003f04070 */
[----:B------:R-:W-:Y:S01]  /*7780*/  IMAD.HI.U32 R3, R4, R157, RZ ;  /* 0x0000009d04037227 */ /* 0x000fe200078e00ff */
[----:B------:R-:W-:-:S03]  /*7790*/  IADD3 R0, PT, PT, -R0, RZ, RZ ;  /* 0x000000ff00007210 */ /* 0x000fc60007ffe1ff */
[--C-:B------:R-:W-:Y:S02]  /*77a0*/  @!P1 IMAD.IADD R155, R155, 0x1, -R10.reuse ;  /* 0x000000019b9b9824 */ /* 0x100fe400078e0a0a */
[----:B------:R-:W-:Y:S02]  /*77b0*/  IMAD.MOV R3, RZ, RZ, -R3 ;  /* 0x000000ffff037224 */ /* 0x000fe400078e0a03 */
[C---:B------:R-:W-:Y:S01]  /*77c0*/  IMAD R159, R10.reuse, R0, R159 ;  /* 0x000000000a9f7224 */ /* 0x040fe200078e029f */
[C---:B------:R-:W-:Y:S01]  /*77d0*/  ISETP.GT.U32.AND P3, PT, R10.reuse, R155, PT ;  /* 0x0000009b0a00720c */ /* 0x040fe20003f64070 */
[----:B------:R-:W-:Y:S02]  /*77e0*/  IMAD R157, R10, R3, R157 ;  /* 0x000000030a9d7224 */ /* 0x000fe400078e029d */
[----:B------:R-:W-:Y:S02]  /*77f0*/  VIADD R162, R2, 0x9f ;  /* 0x0000009f02a27836 */ /* 0x000fe40000000000 */
[--C-:B------:R-:W-:Y:S01]  /*7800*/  @!P0 IMAD.IADD R156, R156, 0x1, -R10.reuse ;  /* 0x000000019c9c8824 */ /* 0x100fe200078e0a0a */
[----:B------:R-:W-:Y:S01]  /*7810*/  ISETP.GT.U32.AND P0, PT, R10, R159, PT ;  /* 0x0000009f0a00720c */ /* 0x000fe20003f04070 */
[----:B------:R-:W-:Y:S01]  /*7820*/  @!P5 IMAD.IADD R154, R154, 0x1, -R10 ;  /* 0x000000019a9ad824 */ /* 0x000fe200078e0a0a */
[----:B------:R-:W-:Y:S01]  /*7830*/  ISETP.GT.U32.AND P5, PT, R10, R157, PT ;  /* 0x0000009d0a00720c */ /* 0x000fe20003fa4070 */
[----:B------:R-:W-:Y:S01]  /*7840*/  @!P2 IMAD.MOV R156, RZ, RZ, -R156 ;  /* 0x000000ffff9ca224 */ /* 0x000fe200078e0a9c */
[----:B------:R-:W-:Y:S01]  /*7850*/  IABS R5, R162 ;  /* 0x000000a200057213 */ /* 0x000fe20000000000 */
[----:B------:R-:W-:Y:S01]  /*7860*/  IMAD.HI.U32 R3, R4, R161, RZ ;  /* 0x000000a104037227 */ /* 0x000fe200078e00ff */
[----:B------:R-:W-:-:S02]  /*7870*/  ISETP.GT.U32.AND P1, PT, R10, R154, PT ;  /* 0x0000009a0a00720c */ /* 0x000fc40003f24070 */
[----:B------:R-:W-:Y:S01]  /*7880*/  ISETP.GE.AND P2, PT, R162, RZ, PT ;  /* 0x000000ffa200720c */ /* 0x000fe20003f46270 */
[----:B------:R-:W-:Y:S01]  /*7890*/  @!P3 IMAD.IADD R155, R155, 0x1, -R10 ;  /* 0x000000019b9bb824 */ /* 0x000fe200078e0a0a */
[----:B------:R-:W-:Y:S01]  /*78a0*/  ISETP.GE.AND P3, PT, R6, RZ, PT ;  /* 0x000000ff0600720c */ /* 0x000fe20003f66270 */
[----:B------:R-:W-:Y:S02]  /*78b0*/  VIADD R6, R2, 0xa1 ;  /* 0x000000a102067836 */ /* 0x000fe40000000000 */
[----:B------:R-:W-:Y:S01]  /*78c0*/  IMAD.HI.U32 R0, R4, R5, RZ ;  /* 0x0000000504007227 */ /* 0x000fe200078e00ff */
[----:B------:R-:W-:Y:S02]  /*78d0*/  @!P0 IADD3 R159, PT, PT, R159, -R10, RZ ;  /* 0x8000000a9f9f8210 */ /* 0x000fe40007ffe0ff */
[----:B------:R-:W-:Y:S01]  /*78e0*/  IABS R7, R6 ;  /* 0x0000000600077213 */ /* 0x000fe20000000000 */
[----:B------:R-:W-:Y:S02]  /*78f0*/  IMAD.MOV R0, RZ, RZ, -R0 ;  /* 0x000000ffff007224 */ /* 0x000fe400078e0a00 */
[----:B------:R-:W-:-:S02]  /*7900*/  @!P5 IMAD.IADD R157, R157, 0x1, -R10 ;  /* 0x000000019d9dd824 */ /* 0x000fc400078e0a0a */
[----:B------:R-:W-:Y:S01]  /*7910*/  @!P4 IMAD.MOV R155, RZ, RZ, -R155 ;  /* 0x000000ffff9bc224 */ /* 0x000fe200078e0a9b */
[C---:B------:R-:W-:Y:S01]  /*7920*/  ISETP.GT.U32.AND P4, PT, R10.reuse, R159, PT ;  /* 0x0000009f0a00720c */ /* 0x040fe20003f84070 */
[C---:B------:R-:W-:Y:S01]  /*7930*/  IMAD R160, R10.reuse, R0, R5 ;  /* 0x000000000aa07224 */ /* 0x040fe200078e0205 */
[----:B------:R-:W-:Y:S01]  /*7940*/  ISETP.GT.U32.AND P5, PT, R10, R157, PT ;  /* 0x0000009d0a00720c */ /* 0x000fe20003fa4070 */
[----:B------:R-:W-:-:S04]  /*7950*/  IMAD.HI.U32 R0, R4, R7, RZ ;  /* 0x0000000704007227 */ /* 0x000fc800078e00ff */
[----:B------:R-:W-:Y:S02]  /*7960*/  IMAD.MOV R0, RZ, RZ, -R0 ;  /* 0x000000ffff007224 */ /* 0x000fe400078e0a00 */
[--C-:B------:R-:W-:Y:S01]  /*7970*/  @!P1 IMAD.IADD R154, R154, 0x1, -R10.reuse ;  /* 0x000000019a9a9824 */ /* 0x100fe200078e0a0a */
[C---:B------:R-:W-:Y:S01]  /*7980*/  ISETP.GT.U32.AND P1, PT, R10.reuse, R158, PT ;  /* 0x0000009e0a00720c */ /* 0x040fe20003f24070 */
[C---:B------:R-:W-:Y:S02]  /*7990*/  IMAD R162, R10.reuse, R0, R7 ;  /* 0x000000000aa27224 */ /* 0x040fe400078e0207 */
[----:B------:R-:W-:Y:S02]  /*79a0*/  @!P4 IMAD.IADD R159, R159, 0x1, -R10 ;  /* 0x000000019f9fc824 */ /* 0x000fe400078e0a0a */
[----:B------:R-:W-:Y:S01]  /*79b0*/  @!P5 IADD3 R157, PT, PT, R157, -R10, RZ ;  /* 0x8000000a9d9dd210 */ /* 0x000fe20007ffe0ff */
[----:B------:R-:W-:Y:S01]  /*79c0*/  IMAD.MOV R3, RZ, RZ, -R3 ;  /* 0x000000ffff037224 */ /* 0x000fe200078e0a03 */
[----:B------:R-:W-:Y:S01]  /*79d0*/  ISETP.GT.U32.AND P4, PT, R10, R162, PT ;  /* 0x000000a20a00720c */ /* 0x000fe20003f84070 */
[----:B------:R-:W-:Y:S01]  /*79e0*/  @!P6 IMAD.MOV R154, RZ, RZ, -R154 ;  /* 0x000000ffff9ae224 */ /* 0x000fe200078e0a9a */
[----:B------:R-:W-:Y:S01]  /*79f0*/  ISETP.GE.AND P5, PT, R8, RZ, PT ;  /* 0x000000ff0800720c */ /* 0x000fe20003fa6270 */
[----:B------:R-:W-:Y:S01]  /*7a00*/  VIADD R8, R2, 0xa2 ;  /* 0x000000a202087836 */ /* 0x000fe20000000000 */
[C---:B------:R-:W-:Y:S01]  /*7a10*/  ISETP.GT.U32.AND P6, PT, R10.reuse, R160, PT ;  /* 0x000000a00a00720c */ /* 0x040fe20003fc4070 */
[----:B------:R-:W-:Y:S01]  /*7a20*/  IMAD R161, R10, R3, R161 ;  /* 0x000000030aa17224 */ /* 0x000fe200078e02a1 */
[----:B------:R-:W-:Y:S01]  /*7a30*/  @!P3 IADD3 R157, PT, PT, -R157, RZ, RZ ;  /* 0x000000ff9d9db210 */ /* 0x000fe20007ffe1ff */
[----:B------:R-:W-:Y:S01]  /*7a40*/  @!P1 IMAD.IADD R158, R158, 0x1, -R10 ;  /* 0x000000019e9e9824 */ /* 0x000fe200078e0a0a */
[----:B------:R-:W-:Y:S01]  /*7a50*/  ISETP.GE.AND P1, PT, R9, RZ, PT ;  /* 0x000000ff0900720c */ /* 0x000fe20003f26270 */
[C---:B------:R-:W-:Y:S01]  /*7a60*/  VIADD R9, R2.reuse, 0xa3 ;  /* 0x000000a302097836 */ /* 0x040fe20000000000 */
[----:B------:R-:W-:Y:S01]  /*7a70*/  IABS R163, R8 ;  /* 0x0000000800a37213 */ /* 0x000fe20000000000 */
[----:B------:R-:W-:Y:S01]  /*7a80*/  VIADD R168, R2, 0xa5 ;  /* 0x000000a502a87836 */ /* 0x000fe20000000000 */
[----:B------:R-:W-:Y:S01]  /*7a90*/  ISETP.GT.U32.AND P0, PT, R10, R158, PT ;  /* 0x0000009e0a00720c */ /* 0x000fe20003f04070 */
[----:B------:R-:W-:Y:S01]  /*7aa0*/  VIADD R192, R2, 0xbc ;  /* 0x000000bc02c07836 */ /* 0x000fe20000000000 */
[----:B------:R-:W-:Y:S01]  /*7ab0*/  IABS R5, R9 ;  /* 0x0000000900057213 */ /* 0x000fe20000000000 */
[----:B------:R-:W-:Y:S01]  /*7ac0*/  IMAD.HI.U32 R0, R4, R163, RZ ;  /* 0x000000a304007227 */ /* 0x000fe200078e00ff */
[----:B------:R-:W-:-:S02]  /*7ad0*/  @!P4 IADD3 R162, PT, PT, R162, -R10, RZ ;  /* 0x8000000aa2a2c210 */ /* 0x000fc40007ffe0ff */
[C---:B------:R-:W-:Y:S01]  /*7ae0*/  ISETP.GT.U32.AND P3, PT, R10.reuse, R161, PT ;  /* 0x000000a10a00720c */ /* 0x040fe20003f64070 */
[----:B------:R-:W-:Y:S01]  /*7af0*/  IMAD.MOV R3, RZ, RZ, -R0 ;  /* 0x000000ffff037224 */ /* 0x000fe200078e0a00 */
[----:B------:R-:W-:Y:S01]  /*7b00*/  ISETP.GT.U32.AND P4, PT, R10, R162, PT ;  /* 0x000000a20a00720c */ /* 0x000fe20003f84070 */
[----:B------:R-:W-:Y:S01]  /*7b10*/  IMAD.HI.U32 R0, R4, R5, RZ ;  /* 0x0000000504007227 */ /* 0x000fe200078e00ff */
[----:B------:R-:W-:Y:S02]  /*7b20*/  IABS R7, R168 ;  /* 0x000000a800077213 */ /* 0x000fe40000000000 */
[----:B------:R-:W-:Y:S01]  /*7b30*/  IABS R189, R192 ;  /* 0x000000c000bd7213 */ /* 0x000fe20000000000 */
[----:B------:R-:W-:Y:S02]  /*7b40*/  IMAD.MOV R0, RZ, RZ, -R0 ;  /* 0x000000ffff007224 */ /* 0x000fe400078e0a00 */
[----:B------:R-:W-:Y:S01]  /*7b50*/  @!P0 IMAD.IADD R158, R158, 0x1, -R10 ;  /* 0x000000019e9e8824 */ /* 0x000fe200078e0a0a */
[----:B------:R-:W-:Y:S01]  /*7b60*/  ISETP.GE.AND P0, PT, R164, RZ, PT ;  /* 0x000000ffa400720c */ /* 0x000fe20003f06270 */
[----:B------:R-:W-:-:S02]  /*7b70*/  IMAD R164, R10, R0, R5 ;  /* 0x000000000aa47224 */ /* 0x000fc400078e0205 */
[----:B------:R-:W-:Y:S01]  /*7b80*/  @!P6 IMAD.IADD R160, R160, 0x1, -R10 ;  /* 0x00000001a0a0e824 */ /* 0x000fe200078e0a0a */
[----:B------:R-:W-:Y:S01]  /*7b90*/  ISETP.GE.AND P6, PT, R6, RZ, PT ;  /* 0x000000ff0600720c */ /* 0x000fe20003fc6270 */
[----:B------:R-:W-:Y:S01]  /*7ba0*/  @!P5 IMAD.MOV R158, RZ, RZ, -R158 ;  /* 0x000000ffff9ed224 */ /* 0x000fe200078e0a9e */
[----:B------:R-:W-:Y:S01]  /*7bb0*/  @!P4 IADD3 R162, PT, PT, R162, -R10, RZ ;  /* 0x8000000aa2a2c210 */ /* 0x000fe20007ffe0ff */
[C---:B------:R-:W-:Y:S01]  /*7bc0*/  VIADD R5, R2.reuse, 0xa6 ;  /* 0x000000a602057836 */ /* 0x040fe20000000000 */
[----:B------:R-:W-:Y:S01]  /*7bd0*/  IADD3 R6, PT, PT, R2, 0xa4, RZ ;  /* 0x000000a402067810 */ /* 0x000fe20007ffe0ff */
[----:B------:R-:W-:Y:S01]  /*7be0*/  @!P3 IMAD.IADD R161, R161, 0x1, -R10 ;  /* 0x00000001a1a1b824 */ /* 0x000fe200078e0a0a */
[C---:B------:R-:W-:Y:S01]  /*7bf0*/  ISETP.GT.U32.AND P4, PT, R10.reuse, R164, PT ;  /* 0x000000a40a00720c */ /* 0x040fe20003f84070 */
[C---:B------:R-:W-:Y:S01]  /*7c00*/  IMAD R163, R10.reuse, R3, R163 ;  /* 0x000000030aa37224 */ /* 0x040fe200078e02a3 */
[----:B------:R-:W-:Y:S01]  /*7c10*/  ISETP.GT.U32.AND P5, PT, R10, R160, PT ;  /* 0x000000a00a00720c */ /* 0x000fe20003fa4070 */
[----:B------:R-:W-:Y:S01]  /*7c20*/  IMAD.HI.U32 R3, R4, R7, RZ ;  /* 0x0000000704037227 */ /* 0x000fe200078e00ff */
[----:B------:R-:W-:-:S02]  /*7c30*/  IABS R165, R6 ;  /* 0x0000000600a57213 */ /* 0x000fc40000000000 */
[----:B------:R-:W-:Y:S01]  /*7c40*/  IABS R167, R5 ;  /* 0x0000000500a77213 */ /* 0x000fe20000000000 */
[----:B------:R-:W-:Y:S01]  /*7c50*/  IMAD.MOV R3, RZ, RZ, -R3 ;  /* 0x000000ffff037224 */ /* 0x000fe200078e0a03 */
[----:B------:R-:W-:Y:S01]  /*7c60*/  ISETP.GT.U32.AND P3, PT, R10, R161, PT ;  /* 0x000000a10a00720c */ /* 0x000fe20003f64070 */
[----:B------:R-:W-:Y:S01]  /*7c70*/  IMAD.HI.U32 R0, R4, R165, RZ ;  /* 0x000000a504007227 */ /* 0x000fe200078e00ff */
[----:B------:R-:W-:-:S03]  /*7c80*/  @!P6 IADD3 R162, PT, PT, -R162, RZ, RZ ;  /* 0x000000ffa2a2e210 */ /* 0x000fc60007ffe1ff */
        /* <DEDUP_REMOVED lines=8> */
[----:B------:R-:W-:Y:S01]  /*7d10*/  IMAD R166, R10, R3, R7 ;  /* 0x000000030aa67224 */ /* 0x000fe200078e0207 */
[----:B------:R-:W-:Y:S01]  /*7d20*/  IADD3 R7, PT, PT, R2, 0xa9, RZ ;  /* 0x000000a902077810 */ /* 0x000fe20007ffe0ff */
[----:B------:R-:W-:Y:S01]  /*7d30*/  @!P2 IMAD.MOV R160, RZ, RZ, -R160 ;  /* 0x000000ffffa0a224 */ /* 0x000fe200078e0aa0 */
[C---:B------:R-:W-:Y:S01]  /*7d40*/  ISETP.GT.U32.AND P2, PT, R10.reuse, R165, PT ;  /* 0x000000a50a00720c */ /* 0x040fe20003f44070 */
[C---:B------:R-:W-:Y:S01]  /*7d50*/  IMAD R167, R10.reuse, R0, R167 ;  /* 0x000000000aa77224 */ /* 0x040fe200078e02a7 */
[----:B------:R-:W-:Y:S01]  /*7d60*/  ISETP.GT.U32.AND P6, PT, R10, R166, PT ;  /* 0x000000a60a00720c */ /* 0x000fe20003fc4070 */
[--C-:B------:R-:W-:Y:S01]  /*7d70*/  @!P3 IMAD.IADD R161, R161, 0x1, -R10.reuse ;  /* 0x00000001a1a1b824 */ /* 0x100fe200078e0a0a */
[----:B------:R-:W-:Y:S01]  /*7d80*/  ISETP.GE.AND P3, PT, R8, RZ, PT ;  /* 0x000000ff0800720c */ /* 0x000fe20003f66270 */
[--C-:B------:R-:W-:Y:S01]  /*7d90*/  @!P5 IMAD.IADD R163, R163, 0x1, -R10.reuse ;  /* 0x00000001a3a3d824 */ /* 0x100fe200078e0a0a */
[----:B------:R-:W-:Y:S01]  /*7da0*/  ISETP.GE.AND P5, PT, R9, RZ, PT ;  /* 0x000000ff0900720c */ /* 0x000fe20003fa6270 */
[----:B------:R-:W-:Y:S01]  /*7db0*/  @!P4 IMAD.IADD R164, R164, 0x1, -R10 ;  /* 0x00000001a4a4c824 */ /* 0x000fe200078e0a0a */
[----:B------:R-:W-:Y:S01]  /*7dc0*/  ISETP.GT.U32.AND P4, PT, R10, R167, PT ;  /* 0x000000a70a00720c */ /* 0x000fe20003f84070 */
[----:B------:R-:W-:-:S02]  /*7dd0*/  VIADD R8, R2, 0xa7 ;  /* 0x000000a702087836 */ /* 0x000fc40000000000 */
[----:B------:R-:W-:Y:S01]  /*7de0*/  @!P1 IMAD.MOV R159, RZ, RZ, -R159 ;  /* 0x000000ffff9f9224 */ /* 0x000fe200078e0a9f */
[----:B------:R-:W-:Y:S01]  /*7df0*/  ISETP.GT.U32.AND P1, PT, R10, R163, PT ;  /* 0x000000a30a00720c */ /* 0x000fe20003f24070 */
[----:B------:R-:W-:Y:S01]  /*7e00*/  @!P0 IMAD.MOV R161, RZ, RZ, -R161 ;  /* 0x000000ffffa18224 */ /* 0x000fe200078e0aa1 */
[----:B------:R-:W-:Y:S01]  /*7e10*/  IABS R3, R8 ;  /* 0x0000000800037213 */ /* 0x000fe20000000000 */
[--C-:B------:R-:W-:Y:S01]  /*7e20*/  @!P2 IMAD.IADD R165, R165, 0x1, -R10.reuse ;  /* 0x00000001a5a5a824 */ /* 0x100fe200078e0a0a */
[----:B------:R-:W-:Y:S01]  /*7e30*/  ISETP.GE.AND P0, PT, R6, RZ, PT ;  /* 0x000000ff0600720c */ /* 0x000fe20003f06270 */
[----:B------:R-:W-:Y:S01]  /*7e40*/  VIADD R6, R2, 0xa8 ;  /* 0x000000a802067836 */ /* 0x000fe20000000000 */
[----:B------:R-:W-:Y:S01]  /*7e50*/  ISETP.GE.AND P2, PT, R5, RZ, PT ;  /* 0x000000ff0500720c */ /* 0x000fe20003f46270 */
[----:B------:R-:W-:Y:S01]  /*7e60*/  IMAD.HI.U32 R0, R4, R3, RZ ;  /* 0x0000000304007227 */ /* 0x000fe200078e00ff */
[----:B------:R-:W-:Y:S02]  /*7e70*/  @!P5 IADD3 R164, PT, PT, -R164, RZ, RZ ;  /* 0x000000ffa4a4d210 */ /* 0x000fe40007ffe1ff */
[----:B------:R-:W-:Y:S01]  /*7e80*/  IABS R169, R6 ;  /* 0x0000000600a97213 */ /* 0x000fe20000000000 */
[--C-:B------:R-:W-:Y:S01]  /*7e90*/  @!P6 IMAD.IADD R166, R166, 0x1, -R10.reuse ;  /* 0x00000001a6a6e824 */ /* 0x100fe200078e0a0a */
[----:B------:R-:W-:Y:S01]  /*7ea0*/  ISETP.GT.U32.AND P6, PT, R10, R165, PT ;  /* 0x000000a50a00720c */ /* 0x000fe20003fc4070 */
[----:B------:R-:W-:Y:S01]  /*7eb0*/  @!P4 IMAD.IADD R167, R167, 0x1, -R10 ;  /* 0x00000001a7a7c824 */ /* 0x000fe200078e0a0a */
[----:B------:R-:W-:Y:S01]  /*7ec0*/  ISETP.GE.AND P5, PT, R8, RZ, PT ;  /* 0x000000ff0800720c */ /* 0x000fe20003fa6270 */
[----:B------:R-:W-:Y:S01]  /*7ed0*/  IMAD.MOV R0, RZ, RZ, -R0 ;  /* 0x000000ffff007224 */ /* 0x000fe200078e0a00 */
[----:B------:R-:W-:Y:S01]  /*7ee0*/  IADD3 R8, PT, PT, R2, 0xab, RZ ;  /* 0x000000ab02087810 */ /* 0x000fe20007ffe0ff */
[----:B------:R-:W-:Y:S01]  /*7ef0*/  @!P1 IMAD.IADD R163, R163, 0x1, -R10 ;  /* 0x00000001a3a39824 */ /* 0x000fe200078e0a0a */
[----:B------:R-:W-:Y:S01]  /*7f00*/  ISETP.GE.AND P1, PT, R168, RZ, PT ;  /* 0x000000ffa800720c */ /* 0x000fe20003f26270 */
[C---:B------:R-:W-:Y:S01]  /*7f10*/  IMAD R168, R10.reuse, R0, R3 ;  /* 0x000000000aa87224 */ /* 0x040fe200078e0203 */
[----:B------:R-:W-:Y:S01]  /*7f20*/  ISETP.GT.U32.AND P4, PT, R10, R167, PT ;  /* 0x000000a70a00720c */ /* 0x000fe20003f84070 */
[----:B------:R-:W-:Y:S01]  /*7f30*/  IMAD.HI.U32 R0, R4, R169, RZ ;  /* 0x000000a904007227 */ /* 0x000fe200078e00ff */
[----:B------:R-:W-:-:S02]  /*7f40*/  IABS R3, R7 ;  /* 0x0000000700037213 */ /* 0x000fc40000000000 */
[----:B------:R-:W-:Y:S01]  /*7f50*/  IABS R5, R8 ;  /* 0x0000000800057213 */ /* 0x000fe20000000000 */
[----:B------:R-:W-:Y:S02]  /*7f60*/  IMAD.MOV R0, RZ, RZ, -R0 ;  /* 0x000000ffff007224 */ /* 0x000fe400078e0a00 */
[----:B------:R-:W-:Y:S01]  /*7f70*/  @!P3 IMAD.MOV R163, RZ, RZ, -R163 ;  /* 0x000000ffffa3b224 */ /* 0x000fe200078e0aa3 */
[C---:B------:R-:W-:Y:S01]  /*7f80*/  ISETP.GT.U32.AND P3, PT, R10.reuse, R166, PT ;  /* 0x000000a60a00720c */ /* 0x040fe20003f64070 */
[--C-:B------:R-:W-:Y:S01]  /*7f90*/  @!P6 IMAD.IADD R165, R165, 0x1, -R10.reuse ;  /* 0x00000001a5a5e824 */ /* 0x100fe200078e0a0a */
[C---:B------:R-:W-:Y:S01]  /*7fa0*/  ISETP.GT.U32.AND P6, PT, R10.reuse, R168, PT ;  /* 0x000000a80a00720c */ /* 0x040fe20003fc4070 */
[----:B------:R-:W-:Y:S02]  /*7fb0*/  IMAD R169, R10, R0, R169 ;  /* 0x000000000aa97224 */ /* 0x000fe400078e02a9 */
[----:B------:R-:W-:Y:S02]  /*7fc0*/  @!P4 IMAD.IADD R167, R167, 0x1, -R10 ;  /* 0x00000001a7a7c824 */ /* 0x000fe400078e0a0a */
[----:B------:R-:W-:Y:S01]  /*7fd0*/  IMAD.HI.U32 R0, R4, R3, RZ ;  /* 0x0000000304007227 */ /* 0x000fe200078e00ff */
[----:B------:R-:W-:-:S03]  /*7fe0*/  ISETP.GT.U32.AND P4, PT, R10, R169, PT ;  /* 0x000000a90a00720c */ /* 0x000fc60003f84070 */
[----:B------:R-:W-:Y:S02]  /*7ff0*/  @!P0 IMAD.MOV R165, RZ, RZ, -R165 ;  /* 0x000000ffffa58224 */ /* 0x000fe400078e0aa5 */
[--C-:B------:R-:W-:Y:S01]  /*8000*/  @!P3 IMAD.IADD R166, R166, 0x1, -R10.reuse ;  /* 0x00000001a6a6b824 */ /* 0x100fe200078e0a0a */
[----:B------:R-:W-:Y:S01]  /*8010*/  ISETP.GE.AND P3, PT, R6, RZ, PT ;  /* 0x000000ff0600720c */ /* 0x000fe20003f66270 */
[----:B------:R-:W-:Y:S02]  /*8020*/  VIADD R6, R2, 0xaa ;  /* 0x000000aa02067836 */ /* 0x000fe40000000000 */
[----:B------:R-:W-:Y:S01]  /*8030*/  @!P6 IMAD.IADD R168, R168, 0x1, -R10 ;  /* 0x00000001a8a8e824 */ /* 0x000fe200078e0a0a */
[----:B------:R-:W-:Y:S01]  /*8040*/  ISETP.GE.AND P6, PT, R7, RZ, PT ;  /* 0x000000ff0700720c */ /* 0x000fe20003fc6270 */
[----:B------:R-:W-:Y:S01]  /*8050*/  IMAD.MOV R0, RZ, RZ, -R0 ;  /* 0x000000ffff007224 */ /* 0x000fe200078e0a00 */
[----:B------:R-:W-:Y:S01]  /*8060*/  IABS R171, R6 ;  /* 0x0000000600ab7213 */ /* 0x000fe20000000000 */
[----:B------:R-:W-:Y:S01]  /*8070*/  @!P1 IMAD.MOV R166, RZ, RZ, -R166 ;  /* 0x000000ffffa69224 */ /* 0x000fe200078e0aa6 */
[C---:B------:R-:W-:Y:S01]  /*8080*/  ISETP.GT.U32.AND P0, PT, R10.reuse, R168, PT ;  /* 0x000000a80a00720c */ /* 0x040fe20003f04070 */
[----:B------:R-:W-:Y:S01]  /*8090*/  IMAD R170, R10, R0, R3 ;  /* 0x000000000aaa7224 */ /* 0x000fe200078e0203 */
[----:B------:R-:W-:Y:S01]  /*80a0*/  @!P4 IADD3 R169, PT, PT, R169, -R10, RZ ;  /* 0x8000000aa9a9c210 */ /* 0x000fe20007ffe0ff */
[----:B------:R-:W-:-:S03]  /*80b0*/  IMAD.HI.U32 R0, R4, R171, RZ ;  /* 0x000000ab04007227 */ /* 0x000fc600078e00ff */
[----:B------:R-:W-:Y:S01]  /*80c0*/  ISETP.GT.U32.AND P4, PT, R10, R169, PT ;  /* 0x000000a90a00720c */ /* 0x000fe20003f84070 */
[----:B------:R-:W-:Y:S01]  /*80d0*/  IMAD.HI.U32 R3, R4, R5, RZ ;  /* 0x0000000504037227 */ /* 0x000fe200078e00ff */
[----:B------:R-:W-:-:S03]  /*80e0*/  ISETP.GT.U32.AND P1, PT, R10, R170, PT ;  /* 0x000000aa0a00720c */ /* 0x000fc60003f24070 */
[----:B------:R-:W-:Y:S02]  /*80f0*/  IMAD.MOV R0, RZ, RZ, -R0 ;  /* 0x000000ffff007224 */ /* 0x000fe400078e0a00 */
[----:B------:R-:W-:Y:S01]  /*8100*/  IMAD.MOV R3, RZ, RZ, -R3 ;  /* 0x000000ffff037224 */ /* 0x000fe200078e0a03 */
[----:B------:R-:W-:Y:S01]  /*8110*/  @!P0 IADD3 R168, PT, PT, R168, -R10, RZ ;  /* 0x8000000aa8a88210 */ /* 0x000fe20007ffe0ff */
[----:B------:R-:W-:Y:S01]  /*8120*/  IMAD R171, R10, R0, R171 ;  /* 0x000000000aab7224 */ /* 0x000fe200078e02ab */
[----:B------:R-:W-:Y:S01]  /*8130*/  ISETP.GE.AND P0, PT, R8, RZ, PT ;  /* 0x000000ff0800720c */ /* 0x000fe20003f06270 */
[----:B------:R-:W-:Y:S01]  /*8140*/  IMAD R172, R10, R3, R5 ;  /* 0x000000030aac7224 */ /* 0x000fe200078e0205 */
[----:B------:R-:W-:Y:S01]  /*8150*/  IADD3 R8, PT, PT, R2, 0xae, RZ ;  /* 0x000000ae02087810 */ /* 0x000fe20007ffe0ff */
[----:B------:R-:W-:Y:S01]  /*8160*/  @!P4 IMAD.IADD R169, R169, 0x1, -R10 ;  /* 0x00000001a9a9c824 */ /* 0x000fe200078e0a0a */
[C---:B------:R-:W-:Y:S01]  /*8170*/  ISETP.GT.U32.AND P4, PT, R10.reuse, R171, PT ;  /* 0x000000ab0a00720c */ /* 0x040fe20003f84070 */
[----:B------:R-:W-:Y:S01]  /*8180*/  @!P5 IMAD.MOV R168, RZ, RZ, -R168 ;  /* 0x000000ffffa8d224 */ /* 0x000fe200078e0aa8 */
[----:B------:R-:W-:Y:S01]  /*8190*/  ISETP.GT.U32.AND P5, PT, R10, R172, PT ;  /* 0x000000ac0a00720c */ /* 0x000fe20003fa4070 */
[----:B------:R-:W-:Y:S01]  /*81a0*/  @!P1 IMAD.IADD R170, R170, 0x1, -R10 ;  /* 0x00000001aaaa9824 */ /* 0x000fe200078e0a0a */
[----:B------:R-:W-:Y:S01]  /*81b0*/  IABS R175, R8 ;  /* 0x0000000800af7213 */ /* 0x000fe20000000000 */
[----:B------:R-:W-:Y:S01]  /*81c0*/  @!P2 IMAD.MOV R167, RZ, RZ, -R167 ;  /* 0x000000ffffa7a224 */ /* 0x000fe200078e0aa7 */
[----:B------:R-:W-:Y:S01]  /*81d0*/  ISETP.GE.AND P2, PT, R6, RZ, PT ;  /* 0x000000ff0600720c */ /* 0x000fe20003f46270 */
[----:B------:R-:W-:Y:S01]  /*81e0*/  VIADD R6, R2, 0xac ;  /* 0x000000ac02067836 */ /* 0x000fe20000000000 */
[----:B------:R-:W-:Y:S01]  /*81f0*/  ISETP.GT.U32.AND P1, PT, R10, R170, PT ;  /* 0x000000aa0a00720c */ /* 0x000fe20003f24070 */
[----:B------:R-:W-:-:S02]  /*8200*/  VIADD R3, R2, 0xad ;  /* 0x000000ad02037836 */ /* 0x000fc40000000000 */
[----:B------:R-:W-:Y:S01]  /*8210*/  @!P3 IMAD.MOV R169, RZ, RZ, -R169 ;  /* 0x000000ffffa9b224 */ /* 0x000fe200078e0aa9 */
[----:B------:R-:W-:Y:S01]  /*8220*/  IABS R173, R6 ;  /* 0x0000000600ad7213 */ /* 0x000fe20000000000 */
[--C-:B------:R-:W-:Y:S01]  /*8230*/  @!P4 IMAD.IADD R171, R171, 0x1, -R10.reuse ;  /* 0x00000001ababc824 */ /* 0x100fe200078e0a0a */
[----:B------:R-:W-:Y:S01]  /*8240*/  IABS R7, R3 ;  /* 0x0000000300077213 */ /* 0x000fe20000000000 */
[----:B------:R-:W-:Y:S01]  /*8250*/  @!P5 IMAD.IADD R172, R172, 0x1, -R10 ;  /* 0x00000001acacd824 */ /* 0x000fe200078e0a0a */
[----:B------:R-:W-:Y:S01]  /*8260*/  ISETP.GE.AND P3, PT, R6, RZ, PT ;  /* 0x000000ff0600720c */ /* 0x000fe20003f66270 */
[----:B------:R-:W-:Y:S01]  /*8270*/  IMAD.HI.U32 R0, R4, R173, RZ ;  /* 0x000000ad04007227 */ /* 0x000fe200078e00ff */
[C---:B------:R-:W-:Y:S02]  /*8280*/  ISETP.GT.U32.AND P4, PT, R10.reuse, R171, PT ;  /* 0x000000ab0a00720c */ /* 0x040fe40003f84070 */
[----:B------:R-:W-:Y:S01]  /*8290*/  ISETP.GT.U32.AND P5, PT, R10, R172, PT ;  /* 0x000000ac0a00720c */ /* 0x000fe20003fa4070 */
[----:B------:R-:W-:Y:S01]  /*82a0*/  IMAD.MOV R5, RZ, RZ, -R0 ;  /* 0x000000ffff057224 */ /* 0x000fe200078e0a00 */
[----:B------:R-:W-:Y:S01]  /*82b0*/  @!P1 IADD3 R170, PT, PT, R170, -R10, RZ ;  /* 0x8000000aaaaa9210 */ /* 0x000fe20007ffe0ff */
[----:B------:R-:W-:Y:S01]  /*82c0*/  IMAD.HI.U32 R0, R4, R7, RZ ;  /* 0x0000000704007227 */ /* 0x000fe200078e00ff */
[----:B------:R-:W-:-:S02]  /*82d0*/  ISETP.GE.AND P1, PT, R3, RZ, PT ;  /* 0x000000ff0300720c */ /* 0x000fc40003f26270 */
[----:B------:R-:W-:Y:S01]  /*82e0*/  @!P6 IADD3 R170, PT, PT, -R170, RZ, RZ ;  /* 0x000000ffaaaae210 */ /* 0x000fe20007ffe1ff */
[----:B------:R-:W-:Y:S01]  /*82f0*/  IMAD.HI.U32 R3, R4, R175, RZ ;  /* 0x000000af04037227 */ /* 0x000fe200078e00ff */
[----:B------:R-:W-:Y:S02]  /*8300*/  ISETP.GE.AND P6, PT, R8, RZ, PT ;  /* 0x000000ff0800720c */ /* 0x000fe40003fc6270 */
[----:B------:R-:W-:Y:S01]  /*8310*/  IADD3 R8, PT, PT, R2, 0xb1, RZ ;  /* 0x000000b102087810 */ /* 0x000fe20007ffe0ff */
[C---:B------:R-:W-:Y:S02]  /*8320*/  IMAD R173, R10.reuse, R5, R173 ;  /* 0x000000050aad7224 */ /* 0x040fe400078e02ad */
[----:B------:R-:W-:Y:S02]  /*8330*/  IMAD.MOV R3, RZ, RZ, -R3 ;  /* 0x000000ffff037224 */ /* 0x000fe400078e0a03 */
[----:B------:R-:W-:Y:S01]  /*8340*/  @!P4 IMAD.IADD R171, R171, 0x1, -R10 ;  /* 0x00000001ababc824 */ /* 0x000fe200078e0a0a */
[C---:B------:R-:W-:Y:S01]  /*8350*/  ISETP.GT.U32.AND P4, PT, R10.reuse, R173, PT ;  /* 0x000000ad0a00720c */ /* 0x040fe20003f84070 */
[----:B------:R-:W-:-:S02]  /*8360*/  IMAD R175, R10, R3, R175 ;  /* 0x000000030aaf7224 */ /* 0x000fc400078e02af */
[----:B------:R-:W-:Y:S02]  /*8370*/  @!P5 IMAD.IADD R172, R172, 0x1, -R10 ;  /* 0x00000001acacd824 */ /* 0x000fe400078e0a0a */
[----:B------:R-:W-:Y:S02]  /*8380*/  IMAD.MOV R0, RZ, RZ, -R0 ;  /* 0x000000ffff007224 */ /* 0x000fe400078e0a00 */
[----:B------:R-:W-:Y:S01]  /*8390*/  @!P0 IMAD.MOV R172, RZ, RZ, -R172 ;  /* 0x000000ffffac8224 */ /* 0x000fe200078e0aac */
[----:B------:R-:W-:Y:S01]  /*83a0*/  ISETP.GT.U32.AND P0, PT, R10, R175, PT ;  /* 0x000000af0a00720c */ /* 0x000fe20003f04070 */
[----:B------:R-:W-:Y:S02]  /*83b0*/  VIADD R6, R2, 0xb0 ;  /* 0x000000b002067836 */ /* 0x000fe40000000000 */
[----:B------:R-:W-:Y:S01]  /*83c0*/  IMAD R174, R10, R0, R7 ;  /* 0x000000000aae7224 */ /* 0x000fe200078e0207 */
[----:B------:R-:W-:Y:S01]  /*83d0*/  IABS R7, R8 ;  /* 0x0000000800077213 */ /* 0x000fe20000000000 */
[----:B------:R-:W-:Y:S01]  /*83e0*/  @!P2 IMAD.MOV R171, RZ, RZ, -R171 ;  /* 0x000000ffffaba224 */ /* 0x000fe200078e0aab */
[----:B------:R-:W-:Y:S01]  /*83f0*/  IABS R177, R6 ;  /* 0x0000000600b17213 */ /* 0x000fe20000000000 */
[C---:B------:R-:W-:Y:S01]  /*8400*/  VIADD R9, R2.reuse, 0xb2 ;  /* 0x000000b202097836 */ /* 0x040fe20000000000 */
[----:B------:R-:W-:Y:S01]  /*8410*/  @!P4 IADD3 R173, PT, PT, R173, -R10, RZ ;  /* 0x8000000aadadc210 */ /* 0x000fe20007ffe0ff */
[----:B------:R-:W-:Y:S01]  /*8420*/  VIADD R0, R2, 0xaf ;  /* 0x000000af02007836 */ /* 0x000fe20000000000 */
[----:B------:R-:W-:Y:S01]  /*8430*/  ISETP.GT.U32.AND P2, PT, R10, R174, PT ;  /* 0x000000ae0a00720c */ /* 0x000fe20003f44070 */
[----:B------:R-:W-:Y:S01]  /*8440*/  IMAD.HI.U32 R3, R4, R177, RZ ;  /* 0x000000b104037227 */ /* 0x000fe200078e00ff */
[----:B------:R-:W-:-:S02]  /*8450*/  ISETP.GT.U32.AND P4, PT, R10, R173, PT ;  /* 0x000000ad0a00720c */ /* 0x000fc40003f84070 */
[----:B------:R-:W-:Y:S01]  /*8460*/  @!P0 IADD3 R175, PT, PT, R175, -R10, RZ ;  /* 0x8000000aafaf8210 */ /* 0x000fe20007ffe0ff */
[C---:B------:R-:W-:Y:S01]  /*8470*/  VIADD R195, R2.reuse, 0xbe ;  /* 0x000000be02c37836 */ /* 0x040fe20000000000 */
[----:B------:R-:W-:Y:S01]  /*8480*/  IADD3 R3, PT, PT, -R3, RZ, RZ ;  /* 0x000000ff03037210 */ /* 0x000fe20007ffe1ff */
[----:B------:R-:W-:Y:S01]  /*8490*/  VIADD R204, R2, 0xc9 ;  /* 0x000000c902cc7836 */ /* 0x000fe20000000000 */
[----:B------:R-:W-:Y:S01]  /*84a0*/  ISETP.GT.U32.AND P0, PT, R10, R175, PT ;  /* 0x000000af0a00720c */ /* 0x000fe20003f04070 */
[----:B------:R-:W-:Y:S01]  /*84b0*/  VIADD R220, R2, 0xd8 ;  /* 0x000000d802dc7836 */ /* 0x000fe20000000000 */
[----:B------:R-:W-:Y:S01]  /*84c0*/  IABS R179, R9 ;  /* 0x0000000900b37213 */ /* 0x000fe20000000000 */
[----:B------:R-:W-:Y:S01]  /*84d0*/  IMAD R177, R10, R3, R177 ;  /* 0x000000030ab17224 */ /* 0x000fe200078e02b1 */
[----:B------:R-:W-:Y:S01]  /*84e0*/  IABS R5, R0 ;  /* 0x0000000000057213 */ /* 0x000fe20000000000 */
[----:B------:R-:W-:Y:S01]  /*84f0*/  @!P2 IMAD.IADD R174, R174, 0x1, -R10 ;  /* 0x00000001aeaea824 */ /* 0x000fe200078e0a0a */
[----:B------:R-:W-:Y:S01]  /*8500*/  ISETP.GE.AND P5, PT, R0, RZ, PT ;  /* 0x000000ff0000720c */ /* 0x000fe20003fa6270 */
[----:B------:R-:W-:Y:S01]  /*8510*/  IMAD.HI.U32 R3, R4, R179, RZ ;  /* 0x000000b304037227 */ /* 0x000fe200078e00ff */
[----:B------:R-:W-:-:S02]  /*8520*/  IABS R191, R195 ;  /* 0x000000c300bf7213 */ /* 0x000fc40000000000 */
[----:B------:R-:W-:Y:S01]  /*8530*/  ISETP.GT.U32.AND P2, PT, R10, R174, PT ;  /* 0x000000ae0a00720c */ /* 0x000fe20003f44070 */
[----:B------:R-:W-:Y:S01]  /*8540*/  @!P4 IMAD.IADD R173, R173, 0x1, -R10 ;  /* 0x00000001adadc824 */ /* 0x000fe200078e0a0a */
[----:B------:R-:W-:Y:S01]  /*8550*/  ISETP.GE.AND P4, PT, R6, RZ, PT ;  /* 0x000000ff0600720c */ /* 0x000fe20003f86270 */
[----:B------:R-:W-:Y:S01]  /*8560*/  IMAD.MOV R3, RZ, RZ, -R3 ;  /* 0x000000ffff037224 */ /* 0x000fe200078e0a03 */
[----:B------:R-:W-:Y:S01]  /*8570*/  @!P0 IADD3 R175, PT, PT, R175, -R10, RZ ;  /* 0x8000000aafaf8210 */ /* 0x000fe20007ffe0ff */
[----:B------:R-:W-:Y:S01]  /*8580*/  IMAD.HI.U32 R0, R4, R5, RZ ;  /* 0x0000000504007227 */ /* 0x000fe200078e00ff */
[----:B------:R-:W-:Y:S02]  /*8590*/  IADD3 R6, PT, PT, R2, 0xb3, RZ ;  /* 0x000000b302067810 */ /* 0x000fe40007ffe0ff */
[----:B------:R-:W-:Y:S01]  /*85a0*/  IABS R217, R220 ;  /* 0x000000dc00d97213 */ /* 0x000fe20000000000 */
[----:B------:R-:W-:Y:S01]  /*85b0*/  @!P3 IMAD.MOV R173, RZ, RZ, -R173 ;  /* 0x000000ffffadb224 */ /* 0x000fe200078e0aad */
[C---:B------:R-:W-:Y:S01]  /*85c0*/  ISETP.GT.U32.AND P3, PT, R10.reuse, R177, PT ;  /* 0x000000b10a00720c */ /* 0x040fe20003f64070 */
[----:B------:R-:W-:Y:S01]  /*85d0*/  IMAD R179, R10, R3, R179 ;  /* 0x000000030ab37224 */ /* 0x000fe200078e02b3 */
[----:B------:R-:W-:Y:S01]  /*85e0*/  IABS R3, R6 ;  /* 0x0000000600037213 */ /* 0x000fe20000000000 */
[----:B------:R-:W-:-:S02]  /*85f0*/  IMAD.MOV R176, RZ, RZ, -R0 ;  /* 0x000000ffffb07224 */ /* 0x000fc400078e0a00 */
[----:B------:R-:W-:Y:S01]  /*8600*/  @!P6 IMAD.MOV R175, RZ, RZ, -R175 ;  /* 0x000000ffffafe224 */ /* 0x000fe200078e0aaf */
[----:B------:R-:W-:Y:S01]  /*8610*/  ISETP.GT.U32.AND P6, PT, R10, R179, PT ;  /* 0x000000b30a00720c */ /* 0x000fe20003fc4070 */
[----:B------:R-:W-:-:S04]  /*8620*/  IMAD.HI.U32 R0, R4, R7, RZ ;  /* 0x0000000704007227 */ /* 0x000fc800078e00ff */
[----:B------:R-:W-:Y:S02]  /*8630*/  IMAD R176, R10, R176, R5 ;  /* 0x000000b00ab07224 */ /* 0x000fe400078e0205 */
[----:B------:R-:W-:Y:S02]  /*8640*/  IMAD.MOV R0, RZ, RZ, -R0 ;  /* 0x000000ffff007224 */ /* 0x000fe400078e0a00 */
[--C-:B------:R-:W-:Y:S01]  /*8650*/  @!P2 IMAD.IADD R174, R174, 0x1, -R10.reuse ;  /* 0x00000001aeaea824 */ /* 0x100fe200078e0a0a */
[C---:B------:R-:W-:Y:S01]  /*8660*/  ISETP.GT.U32.AND P2, PT, R10.reuse, R176, PT ;  /* 0x000000b00a00720c */ /* 0x040fe20003f44070 */
[----:B------:R-:W-:Y:S02]  /*8670*/  @!P3 IMAD.IADD R177, R177, 0x1, -R10 ;  /* 0x00000001b1b1b824 */ /* 0x000fe400078e0a0a */
[----:B------:R-:W-:Y:S02]  /*8680*/  IMAD R178, R10, R0, R7 ;  /* 0x000000000ab27224 */ /* 0x000fe400078e0207 */
[----:B------:R-:W-:Y:S01]  /*8690*/  VIADD R7, R2, 0xb4 ;  /* 0x000000b402077836 */ /* 0x000fe20000000000 */
[----:B------:R-:W-:Y:S01]  /*86a0*/  ISETP.GT.U32.AND P3, PT, R10, R177, PT ;  /* 0x000000b10a00720c */ /* 0x000fe20003f64070 */
[----:B------:R-:W-:Y:S01]  /*86b0*/  IMAD.HI.U32 R0, R4, R3, RZ ;  /* 0x0000000304007227 */ /* 0x000fe200078e00ff */
[----:B------:R-:W-:-:S02]  /*86c0*/  ISETP.GT.U32.AND P0, PT, R10, R178, PT ;  /* 0x000000b20a00720c */ /* 0x000fc40003f04070 */
[----:B------:R-:W-:Y:S01]  /*86d0*/  IABS R181, R7 ;  /* 0x0000000700b57213 */ /* 0x000fe20000000000 */
[----:B------:R-:W-:Y:S02]  /*86e0*/  @!P6 IMAD.IADD R179, R179, 0x1, -R10 ;  /* 0x00000001b3b3e824 */ /* 0x000fe400078e0a0a */
[----:B------:R-:W-:Y:S02]  /*86f0*/  IMAD.MOV R0, RZ, RZ, -R0 ;  /* 0x000000ffff007224 */ /* 0x000fe400078e0a00 */
[----:B------:R-:W-:Y:S01]  /*8700*/  @!P2 IMAD.IADD R176, R176, 0x1, -R10 ;  /* 0x00000001b0b0a824 */ /* 0x000fe200078e0a0a */
[C---:B------:R-:W-:Y:S01]  /*8710*/  ISETP.GT.U32.AND P6, PT, R10.reuse, R179, PT ;  /* 0x000000b30a00720c */ /* 0x040fe20003fc4070 */
[----:B------:R-:W-:Y:S02]  /*8720*/  IMAD R180, R10, R0, R3 ;  /* 0x000000000ab47224 */ /* 0x000fe400078e0203 */
[----:B------:R-:W-:Y:S01]  /*8730*/  IMAD.HI.U32 R0, R4, R181, RZ ;  /* 0x000000b504007227 */ /* 0x000fe200078e00ff */
[----:B------:R-:W-:-:S03]  /*8740*/  ISETP.GT.U32.AND P2, PT, R10, R176, PT ;  /* 0x000000b00a00720c */ /* 0x000fc60003f44070 */
[----:B------:R-:W-:Y:S01]  /*8750*/  @!P1 IMAD.MOV R174, RZ, RZ, -R174 ;  /* 0x000000ffffae9224 */ /* 0x000fe200078e0aae */
[----:B------:R-:W-:Y:S01]  /*8760*/  ISETP.GE.AND P1, PT, R8, RZ, PT ;  /* 0x000000ff0800720c */ /* 0x000fe20003f26270 */
[----:B------:R-:W-:Y:S02]  /*8770*/  IMAD.MOV R0, RZ, RZ, -R0 ;  /* 0x000000ffff007224 */ /* 0x000fe400078e0a00 */
[----:B------:R-:W-:Y:S02]  /*8780*/  VIADD R8, R2, 0xb5 ;  /* 0x000000b502087836 */ /* 0x000fe40000000000 */
[--C-:B------:R-:W-:Y:S01]  /*8790*/  @!P3 IMAD.IADD R177, R177, 0x1, -R10.reuse ;  /* 0x00000001b1b1b824 */ /* 0x100fe200078e0a0a */
[----:B------:R-:W-:Y:S01]  /*87a0*/  ISETP.GT.U32.AND P3, PT, R10, R180, PT ;  /* 0x000000b40a00720c */ /* 0x000fe20003f64070 */
[--C-:B------:R-:W-:Y:S01]  /*87b0*/  @!P0 IMAD.IADD R178, R178, 0x1, -R10.reuse ;  /* 0x00000001b2b28824 */ /* 0x100fe200078e0a0a */
[----:B------:R-:W-:Y:S01]  /*87c0*/  IABS R5, R8 ;  /* 0x0000000800057213 */ /* 0x000fe20000000000 */
[----:B------:R-:W-:Y:S01]  /*87d0*/  IMAD R181, R10, R0, R181 ;  /* 0x000000000ab57224 */ /* 0x000fe200078e02b5 */
[----:B------:R-:W-:Y:S01]  /*87e0*/  @!P2 IADD3 R176, PT, PT, R176, -R10, RZ ;  /* 0x8000000ab0b0a210 */ /* 0x000fe20007ffe0ff */
[----:B------:R-:W-:Y:S01]  /*87f0*/  @!P6 IMAD.IADD R179, R179, 0x1, -R10 ;  /* 0x00000001b3b3e824 */ /* 0x000fe200078e0a0a */
[----:B------:R-:W-:Y:S01]  /*8800*/  ISETP.GT.U32.AND P0, PT, R10, R178, PT ;  /* 0x000000b20a00720c */ /* 0x000fe20003f04070 */
[----:B------:R-:W-:Y:S01]  /*8810*/  IMAD.HI.U32 R3, R4, R5, RZ ;  /* 0x0000000504037227 */ /* 0x000fe200078e00ff */
[----:B------:R-:W-:-:S02]  /*8820*/  ISETP.GT.U32.AND P6, PT, R10, R181, PT ;  /* 0x000000b50a00720c */ /* 0x000fc40003fc4070 */
[----:B------:R-:W-:Y:S01]  /*8830*/  ISETP.GE.AND P2, PT, R9, RZ, PT ;  /* 0x000000ff0900720c */ /* 0x000fe20003f46270 */
[----:B------:R-:W-:Y:S01]  /*8840*/  IMAD.MOV R3, RZ, RZ, -R3 ;  /* 0x000000ffff037224 */ /* 0x000fe200078e0a03 */
[----:B------:R-:W-:Y:S01]  /*8850*/  @!P5 IADD3 R176, PT, PT, -R176, RZ, RZ ;  /* 0x000000ffb0b0d210 */ /* 0x000fe20007ffe1ff */
[--C-:B------:R-:W-:Y:S01]  /*8860*/  @!P3 IMAD.IADD R180, R180, 0x1, -R10.reuse ;  /* 0x00000001b4b4b824 */ /* 0x100fe200078e0a0a */
[----:B------:R-:W-:Y:S01]  /*8870*/  ISETP.GE.AND P5, PT, R6, RZ, PT ;  /* 0x000000ff0600720c */ /* 0x000fe20003fa6270 */
[C---:B------:R-:W-:Y:S01]  /*8880*/  VIADD R0, R2.reuse, 0xb6 ;  /* 0x000000b602007836 */ /* 0x040fe20000000000 */
[----:B------:R-:W-:Y:S01]  /*8890*/  IADD3 R6, PT, PT, R2, 0xb8, RZ ;  /* 0x000000b802067810 */ /* 0x000fe20007ffe0ff */
[C---:B------:R-:W-:Y:S01]  /*88a0*/  IMAD R182, R10.reuse, R3, R5 ;  /* 0x000000030ab67224 */ /* 0x040fe200078e0205 */
[----:B------:R-:W-:Y:S01]  /*88b0*/  ISETP.GT.U32.AND P3, PT, R10, R180, PT ;  /* 0x000000b40a00720c */ /* 0x000fe20003f64070 */
[----:B------:R-:W-:Y:S01]  /*88c0*/  @!P4 IMAD.MOV R177, RZ, RZ, -R177 ;  /* 0x000000ffffb1c224 */ /* 0x000fe200078e0ab1 */
[----:B------:R-:W-:Y:S01]  /*88d0*/  @!P0 IADD3 R178, PT, PT, R178, -R10, RZ ;  /* 0x8000000ab2b28210 */ /* 0x000fe20007ffe0ff */
[----:B------:R-:W-:Y:S01]  /*88e0*/  @!P6 IMAD.IADD R181, R181, 0x1, -R10 ;  /* 0x00000001b5b5e824 */ /* 0x000fe200078e0a0a */
[C---:B------:R-:W-:Y:S01]  /*88f0*/  IADD3 R3, PT, PT, R2.reuse, 0xb7, RZ ;  /* 0x000000b702037810 */ /* 0x040fe20007ffe0ff */
[----:B------:R-:W-:Y:S01]  /*8900*/  @!P2 IMAD.MOV R179, RZ, RZ, -R179 ;  /* 0x000000ffffb3a224 */ /* 0x000fe200078e0ab3 */
[----:B------:R-:W-:Y:S01]  /*8910*/  IABS R183, R0 ;  /* 0x0000000000b77213 */ /* 0x000fe20000000000 */
[----:B------:R-:W-:Y:S01]  /*8920*/  @!P1 IMAD.MOV R178, RZ, RZ, -R178 ;  /* 0x000000ffffb29224 */ /* 0x000fe200078e0ab2 */
[----:B------:R-:W-:Y:S01]  /*8930*/  IABS R5, R3 ;  /* 0x0000000300057213 */ /* 0x000fe20000000000 */
[----:B------:R-:W-:Y:S01]  /*8940*/  VIADD R221, R2, 0xd9 ;  /* 0x000000d902dd7836 */ /* 0x000fe20000000000 */
[----:B------:R-:W-:Y:S01]  /*8950*/  ISETP.GE.AND P1, PT, R0, RZ, PT ;  /* 0x000000ff0000720c */ /* 0x000fe20003f26270 */
[----:B------:R-:W-:Y:S01]  /*8960*/  IMAD.HI.U32 R0, R4, R183, RZ ;  /* 0x000000b704007227 */ /* 0x000fe200078e00ff */
[----:B------:R-:W-:-:S02]  /*8970*/  ISETP.GT.U32.AND P6, PT, R10, R181, PT ;  /* 0x000000b50a00720c */ /* 0x000fc40003fc4070 */
[----:B------:R-:W-:Y:S01]  /*8980*/  ISETP.GE.AND P2, PT, R3, RZ, PT ;  /* 0x000000ff0300720c */ /* 0x000fe20003f46270 */
[----:B------:R-:W-:Y:S01]  /*8990*/  IMAD.HI.U32 R3, R4, R5, RZ ;  /* 0x0000000504037227 */ /* 0x000fe200078e00ff */
[----:B------:R-:W-:Y:S02]  /*89a0*/  ISETP.GE.AND P4, PT, R7, RZ, PT ;  /* 0x000000ff0700720c */ /* 0x000fe40003f86270 */
[----:B------:R-:W-:Y:S01]  /*89b0*/  ISETP.GE.AND P0, PT, R8, RZ, PT ;  /* 0x000000ff0800720c */ /* 0x000fe20003f06270 */
[----:B------:R-:W-:Y:S01]  /*89c0*/  IMAD.MOV R0, RZ, RZ, -R0 ;  /* 0x000000ffff007224 */ /* 0x000fe200078e0a00 */
[----:B------:R-:W-:Y:S01]  /*89d0*/  IADD3 R3, PT, PT, -R3, RZ, RZ ;  /* 0x000000ff03037210 */ /* 0x000fe20007ffe1ff */
[--C-:B------:R-:W-:Y:S01]  /*89e0*/  @!P3 IMAD.IADD R180, R180, 0x1, -R10.reuse ;  /* 0x00000001b4b4b824 */ /* 0x100fe200078e0a0a */
[C---:B------:R-:W-:Y:S01]  /*89f0*/  ISETP.GT.U32.AND P3, PT, R10.reuse, R182, PT ;  /* 0x000000b60a00720c */ /* 0x040fe20003f64070 */
[C---:B------:R-:W-:Y:S01]  /*8a00*/  IMAD R183, R10.reuse, R0, R183 ;  /* 0x000000000ab77224 */ /* 0x040fe200078e02b7 */
[----:B------:R-:W-:Y:S01]  /*8a10*/  IABS R185, R6 ;  /* 0x0000000600b97213 */ /* 0x000fe20000000000 */
[C---:B------:R-:W-:Y:S01]  /*8a20*/  IMAD R184, R10.reuse, R3, R5 ;  /* 0x000000030ab87224 */ /* 0x040fe200078e0205 */
[----:B------:R-:W-:Y:S01]  /*8a30*/  IABS R9, R194 ;  /* 0x000000c200097213 */ /* 0x000fe20000000000 */
[----:B------:R-:W-:Y:S01]  /*8a40*/  @!P6 IMAD.IADD R181, R181, 0x1, -R10 ;  /* 0x00000001b5b5e824 */ /* 0x000fe200078e0a0a */
[C---:B------:R-:W-:Y:S01]  /*8a50*/  ISETP.GT.U32.AND P6, PT, R10.reuse, R183, PT ;  /* 0x000000b70a00720c */ /* 0x040fe20003fc4070 */
[----:B------:R-:W-:Y:S01]  /*8a60*/  @!P5 IMAD.MOV R180, RZ, RZ, -R180 ;  /* 0x000000ffffb4d224 */ /* 0x000fe200078e0ab4 */
[----:B------:R-:W-:Y:S01]  /*8a70*/  ISETP.GT.U32.AND P5, PT, R10, R184, PT ;  /* 0x000000b80a00720c */ /* 0x000fe20003fa4070 */
[----:B------:R-:W-:-:S02]  /*8a80*/  VIADD R8, R2, 0xb9 ;  /* 0x000000b902087836 */ /* 0x000fc40000000000 */
[----:B------:R-:W-:-:S03]  /*8a90*/  IMAD.HI.U32 R0, R4, R185, RZ ;  /* 0x000000b904007227 */ /* 0x000fc600078e00ff */
[----:B------:R-:W-:Y:S01]  /*8aa0*/  IABS R7, R8 ;  /* 0x0000000800077213 */ /* 0x000fe20000000000 */
[--C-:B------:R-:W-:Y:S02]  /*8ab0*/  @!P3 IMAD.IADD R182, R182, 0x1, -R10.reuse ;  /* 0x00000001b6b6b824 */ /* 0x100fe400078e0a0a */
[----:B------:R-:W-:Y:S01]  /*8ac0*/  @!P4 IMAD.MOV R181, RZ, RZ, -R181 ;  /* 0x000000ffffb5c224 */ /* 0x000fe200078e0ab5 */
[----:B------:R-:W-:Y:S01]  /*8ad0*/  ISETP.GE.AND P4, PT, R6, RZ, PT ;  /* 0x000000ff0600720c */ /* 0x000fe20003f86270 */
[--C-:B------:R-:W-:Y:S01]  /*8ae0*/  @!P6 IMAD.IADD R183, R183, 0x1, -R10.reuse ;  /* 0x00000001b7b7e824 */ /* 0x100fe200078e0a0a */
[----:B------:R-:W-:Y:S01]  /*8af0*/  ISETP.GT.U32.AND P3, PT, R10, R182, PT ;  /* 0x000000b60a00720c */ /* 0x000fe20003f64070 */
[----:B------:R-:W-:Y:S01]  /*8b00*/  @!P5 IMAD.IADD R184, R184, 0x1, -R10 ;  /* 0x00000001b8b8d824 */ /* 0x000fe200078e0a0a */
[----:B------:R-:W-:Y:S01]  /*8b10*/  IADD3 R6, PT, PT, R2, 0xba, RZ ;  /* 0x000000ba02067810 */ /* 0x000fe20007ffe0ff */
[----:B------:R-:W-:Y:S01]  /*8b20*/  IMAD.HI.U32 R3, R4, R7, RZ ;  /* 0x0000000704037227 */ /* 0x000fe200078e00ff */
[----:B------:R-:W-:-:S02]  /*8b30*/  ISETP.GT.U32.AND P6, PT, R10, R183, PT ;  /* 0x000000b70a00720c */ /* 0x000fc40003fc4070 */
[----:B------:R-:W-:Y:S01]  /*8b40*/  ISETP.GT.U32.AND P5, PT, R10, R184, PT ;  /* 0x000000b80a00720c */ /* 0x000fe20003fa4070 */
[----:B------:R-:W-:Y:S01]  /*8b50*/  IMAD.MOV R0, RZ, RZ, -R0 ;  /* 0x000000ffff007224 */ /* 0x000fe200078e0a00 */
[----:B------:R-:W-:Y:S01]  /*8b60*/  IADD3 R3, PT, PT, -R3, RZ, RZ ;  /* 0x000000ff03037210 */ /* 0x000fe20007ffe1ff */
[----:B------:R-:W-:Y:S01]  /*8b70*/  VIADD R234, R2, 0xe5 ;  /* 0x000000e502ea7836 */ /* 0x000fe20000000000 */
[----:B------:R-:W-:Y:S01]  /*8b80*/  IABS R187, R6 ;  /* 0x0000000600bb7213 */ /* 0x000fe20000000000 */
[----:B------:R-:W-:Y:S02]  /*8b90*/  IMAD R185, R10, R0, R185 ;  /* 0x000000000ab97224 */ /* 0x000fe400078e02b9 */
[----:B------:R-:W-:Y:S01]  /*8ba0*/  @!P3 IMAD.IADD R182, R182, 0x1, -R10 ;  /* 0x00000001b6b6b824 */ /* 0x000fe200078e0a0a */
[----:B------:R-:W-:Y:S01]  /*8bb0*/  ISETP.GE.AND P3, PT, R8, RZ, PT ;  /* 0x000000ff0800720c */ /* 0x000fe20003f66270 */
[----:B------:R-:W-:Y:S02]  /*8bc0*/  VIADD R8, R2, 0xbb ;  /* 0x000000bb02087836 */ /* 0x000fe40000000000 */
[----:B------:R-:W-:-:S02]  /*8bd0*/  IMAD R186, R10, R3, R7 ;  /* 0x000000030aba7224 */ /* 0x000fc400078e0207 */
[----:B------:R-:W-:Y:S01]  /*8be0*/  IMAD.HI.U32 R0, R4, R187, RZ ;  /* 0x000000bb04007227 */ /* 0x000fe200078e00ff */
[----:B------:R-:W-:-:S03]  /*8bf0*/  IABS R7, R8 ;  /* 0x0000000800077213 */ /* 0x000fc60000000000 */
[--C-:B------:R-:W-:Y:S01]  /*8c00*/  @!P6 IMAD.IADD R183, R183, 0x1, -R10.reuse ;  /* 0x00000001b7b7e824 */ /* 0x100fe200078e0a0a */
[----:B------:R-:W-:Y:S01]  /*8c10*/  ISETP.GT.U32.AND P6, PT, R10, R185, PT ;  /* 0x000000b90a00720c */ /* 0x000fe20003fc4070 */
[----:B------:R-:W-:Y:S01]  /*8c20*/  @!P5 IMAD.IADD R184, R184, 0x1, -R10 ;  /* 0x00000001b8b8d824 */ /* 0x000fe200078e0a0a */
[----:B------:R-:W-:Y:S01]  /*8c30*/  IADD3 R5, PT, PT, -R0, RZ, RZ ;  /* 0x000000ff00057210 */ /* 0x000fe20007ffe1ff */
[----:B------:R-:W-:Y:S01]  /*8c40*/  IMAD.HI.U32 R0, R4, R7, RZ ;  /* 0x0000000704007227 */ /* 0x000fe200078e00ff */
[----:B------:R-:W-:-:S03]  /*8c50*/  ISETP.GT.U32.AND P5, PT, R10, R186, PT ;  /* 0x000000ba0a00720c */ /* 0x000fc60003fa4070 */
[----:B------:R-:W-:Y:S02]  /*8c60*/  IMAD R187, R10, R5, R187 ;  /* 0x000000050abb7224 */ /* 0x000fe400078e02bb */
[----:B------:R-:W-:Y:S02]  /*8c70*/  IMAD.MOV R188, RZ, RZ, -R0 ;  /* 0x000000ffffbc7224 */ /* 0x000fe400078e0a00 */
[----:B------:R-:W-:Y:S02]  /*8c80*/  IMAD.HI.U32 R3, R4, R189, RZ ;  /* 0x000000bd04037227 */ /* 0x000fe400078e00ff */
[----:B------:R-:W-:Y:S02]  /*8c90*/  @!P6 IADD3 R185, PT, PT, R185, -R10, RZ ;  /* 0x8000000ab9b9e210 */ /* 0x000fe40007ffe0ff */
[C---:B------:R-:W-:Y:S01]  /*8ca0*/  IMAD R188, R10.reuse, R188, R7 ;  /* 0x000000bc0abc7224 */ /* 0x040fe200078e0207 */
[----:B------:R-:W-:Y:S01]  /*8cb0*/  ISETP.GT.U32.AND P6, PT, R10, R187, PT ;  /* 0x000000bb0a00720c */ /* 0x000fe20003fc4070 */
[----:B------:R-:W-:Y:S01]  /*8cc0*/  @!P5 IMAD.IADD R186, R186, 0x1, -R10 ;  /* 0x00000001babad824 */ /* 0x000fe200078e0a0a */
[----:B------:R-:W-:Y:S01]  /*8cd0*/  IADD3 R7, PT, PT, R2, 0xbf, RZ ;  /* 0x000000bf02077810 */ /* 0x000fe20007ffe0ff */
[----:B------:R-:W-:Y:S01]  /*8ce0*/  IMAD.MOV R3, RZ, RZ, -R3 ;  /* 0x000000ffff037224 */ /* 0x000fe200078e0a03 */
[----:B------:R-:W-:Y:S01]  /*8cf0*/  ISETP.GT.U32.AND P5, PT, R10, R188, PT ;  /* 0x000000bc0a00720c */ /* 0x000fe20003fa4070 */
[----:B------:R-:W-:-:S04]  /*8d00*/  IMAD.HI.U32 R5, R4, R9, RZ ;  /* 0x0000000904057227 */ /* 0x000fc800078e00ff */
[----:B------:R-:W-:Y:S02]  /*8d10*/  IMAD R189, R10, R3, R189 ;  /* 0x000000030abd7224 */ /* 0x000fe400078e02bd */
[----:B------:R-:W-:-:S04]  /*8d20*/  IMAD.HI.U32 R0, R4, R191, RZ ;  /* 0x000000bf04007227 */ /* 0x000fc800078e00ff */
[----:B------:R-:W-:Y:S01]  /*8d30*/  @!P6 IMAD.IADD R187, R187, 0x1, -R10 ;  /* 0x00000001bbbbe824 */ /* 0x000fe200078e0a0a */
[----:B------:R-:W-:Y:S01]  /*8d40*/  ISETP.GT.U32.AND P6, PT, R10, R185, PT ;  /* 0x000000b90a00720c */ /* 0x000fe20003fc4070 */
[----:B------:R-:W-:Y:S01]  /*8d50*/  IMAD.MOV R5, RZ, RZ, -R5 ;  /* 0x000000ffff057224 */ /* 0x000fe200078e0a05 */
[----:B------:R-:W-:Y:S01]  /*8d60*/  @!P5 IADD3 R188, PT, PT, R188, -R10, RZ ;  /* 0x8000000abcbcd210 */ /* 0x000fe20007ffe0ff */
[----:B------:R-:W-:Y:S01]  /*8d70*/  @!P2 IMAD.MOV R184, RZ, RZ, -R184 ;  /* 0x000000ffffb8a224 */ /* 0x000fe200078e0ab8 */
[C---:B------:R-:W-:Y:S01]  /*8d80*/  ISETP.GT.U32.AND P5, PT, R10.reuse, R187, PT ;  /* 0x000000bb0a00720c */ /* 0x040fe20003fa4070 */
[----:B------:R-:W-:Y:S01]  /*8d90*/  IMAD.MOV R0, RZ, RZ, -R0 ;  /* 0x000000ffff007224 */ /* 0x000fe200078e0a00 */
[C---:B------:R-:W-:Y:S01]  /*8da0*/  ISETP.GT.U32.AND P2, PT, R10.reuse, R189, PT ;  /* 0x000000bd0a00720c */ /* 0x040fe20003f44070 */
[C---:B------:R-:W-:Y:S01]  /*8db0*/  IMAD R190, R10.reuse, R5, R9 ;  /* 0x000000050abe7224 */ /* 0x040fe200078e0209 */
[----:B------:R-:W-:Y:S01]  /*8dc0*/  IABS R5, R7 ;  /* 0x0000000700057213 */ /* 0x000fe20000000000 */
[----:B------:R-:W-:Y:S01]  /*8dd0*/  @!P0 IMAD.MOV R182, RZ, RZ, -R182 ;  /* 0x000000ffffb68224 */ /* 0x000fe200078e0ab6 */
[----:B------:R-:W-:Y:S01]  /*8de0*/  ISETP.GT.U32.AND P0, PT, R10, R186, PT ;  /* 0x000000ba0a00720c */ /* 0x000fe20003f04070 */
[----:B------:R-:W-:-:S02]  /*8df0*/  VIADD R9, R2, 0xc0 ;  /* 0x000000c002097836 */ /* 0x000fc40000000000 */
[----:B------:R-:W-:Y:S01]  /*8e00*/  @!P1 IMAD.MOV R183, RZ, RZ, -R183 ;  /* 0x000000ffffb79224 */ /* 0x000fe200078e0ab7 */
[C---:B------:R-:W-:Y:S01]  /*8e10*/  ISETP.GT.U32.AND P1, PT, R10.reuse, R188, PT ;  /* 0x000000bc0a00720c */ /* 0x040fe20003f24070 */
[C---:B------:R-:W-:Y:S01]  /*8e20*/  IMAD R191, R10.reuse, R0, R191 ;  /* 0x000000000abf7224 */ /* 0x040fe200078e02bf */
[----:B------:R-:W-:Y:S01]  /*8e30*/  IABS R193, R9 ;  /* 0x0000000900c17213 */ /* 0x000fe20000000000 */
[--C-:B------:R-:W-:Y:S02]  /*8e40*/  @!P5 IMAD.IADD R187, R187, 0x1, -R10.reuse ;  /* 0x00000001bbbbd824 */ /* 0x100fe400078e0a0a */
[--C-:B------:R-:W-:Y:S01]  /*8e50*/  @!P6 IMAD.IADD R185, R185, 0x1, -R10.reuse ;  /* 0x00000001b9b9e824 */ /* 0x100fe200078e0a0a */
[----:B------:R-:W-:Y:S01]  /*8e60*/  ISETP.GT.U32.AND P5, PT, R10, R191, PT ;  /* 0x000000bf0a00720c */ /* 0x000fe20003fa4070 */
[----:B------:R-:W-:Y:S01]  /*8e70*/  IMAD.HI.U32 R3, R4, R193, RZ ;  /* 0x000000c104037227 */ /* 0x000fe200078e00ff */
[----:B------:R-:W-:Y:S02]  /*8e80*/  ISETP.GT.U32.AND P6, PT, R10, R190, PT ;  /* 0x000000be0a00720c */ /* 0x000fe40003fc4070 */
[----:B------:R-:W-:Y:S01]  /*8e90*/  @!P0 IADD3 R186, PT, PT, R186, -R10, RZ ;  /* 0x8000000ababa8210 */ /* 0x000fe20007ffe0ff */
[----:B------:R-:W-:Y:S01]  /*8ea0*/  @!P2 IMAD.IADD R189, R189, 0x1, -R10 ;  /* 0x00000001bdbda824 */ /* 0x000fe200078e0a0a */
[----:B------:R-:W-:Y:S01]  /*8eb0*/  ISETP.GE.AND P0, PT, R6, RZ, PT ;  /* 0x000000ff0600720c */ /* 0x000fe20003f06270 */
[----:B------:R-:W-:Y:S01]  /*8ec0*/  @!P4 IMAD.MOV R185, RZ, RZ, -R185 ;  /* 0x000000ffffb9c224 */ /* 0x000fe200078e0ab9 */
[----:B------:R-:W-:Y:S01]  /*8ed0*/  IADD3 R3, PT, PT, -R3, RZ, RZ ;  /* 0x000000ff03037210 */ /* 0x000fe20007ffe1ff */
[----:B------:R-:W-:Y:S01]  /*8ee0*/  IMAD.HI.U32 R0, R4, R5, RZ ;  /* 0x0000000504007227 */ /* 0x000fe200078e00ff */
[----:B------:R-:W-:-:S02]  /*8ef0*/  ISETP.GT.U32.AND P4, PT, R10, R189, PT ;  /* 0x000000bd0a00720c */ /* 0x000fc40003f84070 */
[----:B------:R-:W-:Y:S01]  /*8f00*/  ISETP.GE.AND P2, PT, R192, RZ, PT ;  /* 0x000000ffc000720c */ /* 0x000fe20003f46270 */
[----:B------:R-:W-:Y:S01]  /*8f10*/  @!P1 IMAD.IADD R188, R188, 0x1, -R10 ;  /* 0x00000001bcbc9824 */ /* 0x000fe200078e0a0a */
[----:B------:R-:W-:Y:S01]  /*8f20*/  ISETP.GE.AND P1, PT, R8, RZ, PT ;  /* 0x000000ff0800720c */ /* 0x000fe20003f26270 */
[----:B------:R-:W-:Y:S01]  /*8f30*/  IMAD.MOV R0, RZ, RZ, -R0 ;  /* 0x000000ffff007224 */ /* 0x000fe200078e0a00 */
[----:B------:R-:W-:Y:S01]  /*8f40*/  @!P5 IADD3 R191, PT, PT, R191, -R10, RZ ;  /* 0x8000000abfbfd210 */ /* 0x000fe20007ffe0ff */
[----:B------:R-:W-:Y:S02]  /*8f50*/  IMAD R193, R10, R3, R193 ;  /* 0x000000030ac17224 */ /* 0x000fe400078e02c1 */
[----:B------:R-:W-:Y:S01]  /*8f60*/  VIADD R3, R2, 0xc1 ;  /* 0x000000c102037836 */ /* 0x000fe20000000000 */
[----:B------:R-:W-:Y:S01]  /*8f70*/  @!P0 IADD3 R187, PT, PT, -R187, RZ, RZ ;  /* 0x000000ffbbbb8210 */ /* 0x000fe20007ffe1ff */
[----:B------:R-:W-:Y:S02]  /*8f80*/  IMAD R192, R10, R0, R5 ;  /* 0x000000000ac07224 */ /* 0x000fe400078e0205 */
[----:B------:R-:W-:Y:S01]  /*8f90*/  @!P6 IMAD.IADD R190, R190, 0x1, -R10 ;  /* 0x00000001bebee824 */ /* 0x000fe200078e0a0a */
[----:B------:R-:W-:Y:S01]  /*8fa0*/  IABS R5, R3 ;  /* 0x0000000300057213 */ /* 0x000fe20000000000 */
[----:B------:R-:W-:Y:S01]  /*8fb0*/  @!P3 IMAD.MOV R186, RZ, RZ, -R186 ;  /* 0x000000ffffbab224 */ /* 0x000fe200078e0aba */
[C---:B------:R-:W-:Y:S01]  /*8fc0*/  ISETP.GT.U32.AND P3, PT, R10.reuse, R191, PT ;  /* 0x000000bf0a00720c */ /* 0x040fe20003f64070 */
[----:B------:R-:W-:Y:S01]  /*8fd0*/  @!P4 IMAD.IADD R189, R189, 0x1, -R10 ;  /* 0x00000001bdbdc824 */ /* 0x000fe200078e0a0a */
[C---:B------:R-:W-:Y:S01]  /*8fe0*/  ISETP.GT.U32.AND P0, PT, R10.reuse, R192, PT ;  /* 0x000000c00a00720c */ /* 0x040fe20003f04070 */
[----:B------:R-:W-:Y:S01]  /*8ff0*/  @!P1 IMAD.MOV R188, RZ, RZ, -R188 ;  /* 0x000000ffffbc9224 */ /* 0x000fe200078e0abc */
[----:B------:R-:W-:Y:S01]  /*9000*/  ISETP.GT.U32.AND P5, PT, R10, R190, PT ;  /* 0x000000be0a00720c */ /* 0x000fe20003fa4070 */
[----:B------:R-:W-:Y:S01]  /*9010*/  IMAD.HI.U32 R0, R4, R5, RZ ;  /* 0x0000000504007227 */ /* 0x000fe200078e00ff */
[----:B------:R-:W-:-:S02]  /*9020*/  ISETP.GT.U32.AND P4, PT, R10, R193, PT ;  /* 0x000000c10a00720c */ /* 0x000fc40003f84070 */
[----:B------:R-:W-:Y:S01]  /*9030*/  ISETP.GE.AND P1, PT, R195, RZ, PT ;  /* 0x000000ffc300720c */ /* 0x000fe20003f26270 */
[----:B------:R-:W-:Y:S01]  /*9040*/  IMAD.MOV R0, RZ, RZ, -R0 ;  /* 0x000000ffff007224 */ /* 0x000fe200078e0a00 */
[----:B------:R-:W-:Y:S01]  /*9050*/  ISETP.GE.AND P6, PT, R194, RZ, PT ;  /* 0x000000ffc200720c */ /* 0x000fe20003fc6270 */
[----:B------:R-:W-:Y:S01]  /*9060*/  VIADD R6, R2, 0xc2 ;  /* 0x000000c202067836 */ /* 0x000fe20000000000 */
[----:B------:R-:W-:Y:S01]  /*9070*/  @!P2 IADD3 R189, PT, PT, -R189, RZ, RZ ;  /* 0x000000ffbdbda210 */ /* 0x000fe20007ffe1ff */
[----:B------:R-:W-:Y:S01]  /*9080*/  IMAD R194, R10, R0, R5 ;  /* 0x000000000ac27224 */ /* 0x000fe200078e0205 */
[----:B------:R-:W-:Y:S01]  /*9090*/  @!P3 IADD3 R191, PT, PT, R191, -R10, RZ ;  /* 0x8000000abfbfb210 */ /* 0x000fe20007ffe0ff */
[--C-:B------:R-:W-:Y:S01]  /*90a0*/  @!P0 IMAD.IADD R192, R192, 0x1, -R10.reuse ;  /* 0x00000001c0c08824 */ /* 0x100fe200078e0a0a */
[----:B------:R-:W-:Y:S01]  /*90b0*/  IABS R195, R6 ;  /* 0x0000000600c37213 */ /* 0x000fe20000000000 */
[--C-:B------:R-:W-:Y:S01]  /*90c0*/  @!P5 IMAD.IADD R190, R190, 0x1, -R10.reuse ;  /* 0x00000001bebed824 */ /* 0x100fe200078e0a0a */
[----:B------:R-:W-:Y:S01]  /*90d0*/  ISETP.GE.AND P0, PT, R3, RZ, PT ;  /* 0x000000ff0300720c */ /* 0x000fe20003f06270 */
[----:B------:R-:W-:Y:S01]  /*90e0*/  @!P4 IMAD.IADD R193, R193, 0x1, -R10 ;  /* 0x00000001c1c1c824 */ /* 0x000fe200078e0a0a */
[C---:B------:R-:W-:Y:S01]  /*90f0*/  ISETP.GT.U32.AND P2, PT, R10.reuse, R192, PT ;  /* 0x000000c00a00720c */ /* 0x040fe20003f44070 */
[----:B------:R-:W-:Y:S01]  /*9100*/  @!P1 IMAD.MOV R191, RZ, RZ, -R191 ;  /* 0x000000ffffbf9224 */ /* 0x000fe200078e0abf */
[C---:B------:R-:W-:Y:S01]  /*9110*/  ISETP.GT.U32.AND P1, PT, R10.reuse, R194, PT ;  /* 0x000000c20a00720c */ /* 0x040fe20003f24070 */
[----:B------:R-:W-:Y:S01]  /*9120*/  @!P6 IMAD.MOV R190, RZ, RZ, -R190 ;  /* 0x000000ffffbee224 */ /* 0x000fe200078e0abe */
[----:B------:R-:W-:Y:S01]  /*9130*/  ISETP.GT.U32.AND P6, PT, R10, R193, PT ;  /* 0x000000c10a00720c */ /* 0x000fe20003fc4070 */
[----:B------:R-:W-:Y:S01]  /*9140*/  IMAD.HI.U32 R3, R4, R195, RZ ;  /* 0x000000c304037227 */ /* 0x000fe200078e00ff */
[----:B------:R-:W-:-:S02]  /*9150*/  ISETP.GE.AND P5, PT, R7, RZ, PT ;  /* 0x000000ff0700720c */ /* 0x000fc40003fa6270 */
[----:B------:R-:W-:Y:S01]  /*9160*/  ISETP.GE.AND P4, PT, R6, RZ, PT ;  /* 0x000000ff0600720c */ /* 0x000fe20003f86270 */
[----:B------:R-:W-:Y:S01]  /*9170*/  VIADD R0, R2, 0xc3 ;  /* 0x000000c302007836 */ /* 0x000fe20000000000 */
[----:B------:R-:W-:Y:S01]  /*9180*/  ISETP.GE.AND P3, PT, R9, RZ, PT ;  /* 0x000000ff0900720c */ /* 0x000fe20003f66270 */
[----:B------:R-:W-:Y:S02]  /*9190*/  IMAD.MOV R3, RZ, RZ, -R3 ;  /* 0x000000ffff037224 */ /* 0x000fe400078e0a03 */
[--C-:B------:R-:W-:Y:S01]  /*91a0*/  @!P2 IMAD.IADD R192, R192, 0x1, -R10.reuse ;  /* 0x00000001c0c0a824 */ /* 0x100fe200078e0a0a */
[----:B------:R-:W-:Y:S01]  /*91b0*/  IABS R7, R0 ;  /* 0x0000000000077213 */ /* 0x000fe20000000000 */
[----:B------:R-:W-:Y:S01]  /*91c0*/  IMAD R195, R10, R3, R195 ;  /* 0x000000030ac37224 */ /* 0x000fe200078e02c3 */
[----:B------:R-:W-:Y:S01]  /*91d0*/  ISETP.GE.AND P2, PT, R0, RZ, PT ;  /* 0x000000ff0000720c */ /* 0x000fe20003f46270 */
[----:B------:R-:W-:Y:S01]  /*91e0*/  @!P1 IMAD.IADD R194, R194, 0x1, -R10 ;  /* 0x00000001c2c29824 */ /* 0x000fe200078e0a0a */
[----:B------:R-:W-:Y:S01]  /*91f0*/  @!P6 IADD3 R193, PT, PT, R193, -R10, RZ ;  /* 0x8000000ac1c1e210 */ /* 0x000fe20007ffe0ff */
[----:B------:R-:W-:Y:S01]  /*9200*/  IMAD.HI.U32 R0, R4, R7, RZ ;  /* 0x0000000704007227 */ /* 0x000fe200078e00ff */
[----:B------:R-:W-:-:S02]  /*9210*/  ISETP.GT.U32.AND P6, PT, R10, R195, PT ;  /* 0x000000c30a00720c */ /* 0x000fc40003fc4070 */
[----:B------:R-:W-:Y:S01]  /*9220*/  ISETP.GT.U32.AND P1, PT, R10, R194, PT ;  /* 0x000000c20a00720c */ /* 0x000fe20003f24070 */
[----:B------:R-:W-:Y:S01]  /*9230*/  VIADD R6, R2, 0xc5 ;  /* 0x000000c502067836 */ /* 0x000fe20000000000 */
[----:B------:R-:W-:Y:S01]  /*9240*/  IADD3 R0, PT, PT, -R0, RZ, RZ ;  /* 0x000000ff00007210 */ /* 0x000fe20007ffe1ff */
[----:B------:R-:W-:Y:S01]  /*9250*/  @!P5 IMAD.MOV R192, RZ, RZ, -R192 ;  /* 0x000000ffffc0d224 */ /* 0x000fe200078e0ac0 */
[C---:B------:R-:W-:Y:S01]  /*9260*/  IADD3 R3, PT, PT, R2.reuse, 0xc4, RZ ;  /* 0x000000c402037810 */ /* 0x040fe20007ffe0ff */
[----:B------:R-:W-:Y:S01]  /*9270*/  VIADD R8, R2, 0xc8 ;  /* 0x000000c802087836 */ /* 0x000fe20000000000 */
[----:B------:R-:W-:Y:S01]  /*9280*/  IABS R9, R6 ;  /* 0x0000000600097213 */ /* 0x000fe20000000000 */
[----:B------:R-:W-:Y:S01]  /*9290*/  IMAD R196, R10, R0, R7 ;  /* 0x000000000ac47224 */ /* 0x000fe200078e0207 */
[----:B------:R-:W-:Y:S01]  /*92a0*/  IABS R197, R3 ;  /* 0x0000000300c57213 */ /* 0x000fe20000000000 */
[----:B------:R-:W-:Y:S01]  /*92b0*/  @!P3 IMAD.MOV R193, RZ, RZ, -R193 ;  /* 0x000000ffffc1b224 */ /* 0x000fe200078e0ac1 */
[----:B------:R-:W-:Y:S01]  /*92c0*/  ISETP.GE.AND P5, PT, R3, RZ, PT ;  /* 0x000000ff0300720c */ /* 0x000fe20003fa6270 */
[--C-:B------:R-:W-:Y:S01]  /*92d0*/  @!P6 IMAD.IADD R195, R195, 0x1, -R10.reuse ;  /* 0x00000001c3c3e824 */ /* 0x100fe200078e0a0a */
[----:B------:R-:W-:Y:S01]  /*92e0*/  IABS R201, R8 ;  /* 0x0000000800c97213 */ /* 0x000fe20000000000 */
[----:B------:R-:W-:Y:S01]  /*92f0*/  @!P1 IMAD.IADD R194, R194, 0x1, -R10 ;  /* 0x00000001c2c29824 */ /* 0x000fe200078e0a0a */
[----:B------:R-:W-:Y:S01]  /*9300*/  ISETP.GT.U32.AND P1, PT, R10, R196, PT ;  /* 0x000000c40a00720c */ /* 0x000fe20003f24070 */
[----:B------:R-:W-:Y:S01]  /*9310*/  IMAD.HI.U32 R3, R4, R197, RZ ;  /* 0x000000c504037227 */ /* 0x000fe200078e00ff */
[----:B------:R-:W-:-:S02]  /*9320*/  ISETP.GT.U32.AND P6, PT, R10, R195, PT ;  /* 0x000000c30a00720c */ /* 0x000fc40003fc4070 */
[----:B------:R-:W-:Y:S01]  /*9330*/  ISETP.GE.AND P3, PT, R6, RZ, PT ;  /* 0x000000ff0600720c */ /* 0x000fe20003f66270 */
[----:B------:R-:W-:Y:S02]  /*9340*/  IMAD.MOV R3, RZ, RZ, -R3 ;  /* 0x000000ffff037224 */ /* 0x000fe400078e0a03 */
[----:B------:R-:W-:-:S04]  /*9350*/  IMAD.HI.U32 R5, R4, R9, RZ ;  /* 0x0000000904057227 */ /* 0x000fc800078e00ff */
[----:B------:R-:W-:Y:S01]  /*9360*/  IMAD R197, R10, R3, R197 ;  /* 0x000000030ac57224 */ /* 0x000fe200078e02c5 */
[----:B------:R-:W-:Y:S01]  /*9370*/  IADD3 R3, PT, PT, R2, 0xc6, RZ ;  /* 0x000000c602037810 */ /* 0x000fe20007ffe0ff */
[----:B------:R-:W-:Y:S02]  /*9380*/  IMAD.MOV R5, RZ, RZ, -R5 ;  /* 0x000000ffff057224 */ /* 0x000fe400078e0a05 */
[----:B------:R-:W-:Y:S01]  /*9390*/  @!P1 IMAD.IADD R196, R196, 0x1, -R10 ;  /* 0x00000001c4c49824 */ /* 0x000fe200078e0a0a */
[----:B------:R-:W-:Y:S01]  /*93a0*/  IABS R199, R3 ;  /* 0x0000000300c77213 */ /* 0x000fe20000000000 */
[C---:B------:R-:W-:Y:S01]  /*93b0*/  IMAD R198, R10.reuse, R5, R9 ;  /* 0x000000050ac67224 */ /* 0x040fe200078e0209 */
[----:B------:R-:W-:Y:S01]  /*93c0*/  @!P6 IADD3 R195, PT, PT, R195, -R10, RZ ;  /* 0x8000000ac3c3e210 */ /* 0x000fe20007ffe0ff */
[----:B------:R-:W-:Y:S01]  /*93d0*/  @!P0 IMAD.MOV R194, RZ, RZ, -R194 ;  /* 0x000000ffffc28224 */ /* 0x000fe200078e0ac2 */
[----:B------:R-:W-:Y:S01]  /*93e0*/  ISETP.GT.U32.AND P6, PT, R10, R197, PT ;  /* 0x000000c50a00720c */ /* 0x000fe20003fc4070 */
[----:B------:R-:W-:Y:S01]  /*93f0*/  IMAD.HI.U32 R0, R4, R199, RZ ;  /* 0x000000c704007227 */ /* 0x000fe200078e00ff */
[----:B------:R-:W-:-:S02]  /*9400*/  ISETP.GT.U32.AND P1, PT, R10, R196, PT ;  /* 0x000000c40a00720c */ /* 0x000fc40003f24070 */
[C---:B------:R-:W-:Y:S01]  /*9410*/  ISETP.GT.U32.AND P0, PT, R10.reuse, R198, PT ;  /* 0x000000c60a00720c */ /* 0x040fe20003f04070 */
[----:B------:R-:W-:Y:S01]  /*9420*/  IMAD.MOV R0, RZ, RZ, -R0 ;  /* 0x000000ffff007224 */ /* 0x000fe200078e0a00 */
[----:B------:R-:W-:Y:S01]  /*9430*/  IABS R9, R204 ;  /* 0x000000cc00097213 */ /* 0x000fe20000000000 */
[----:B------:R-:W-:Y:S01]  /*9440*/  @!P4 IMAD.MOV R195, RZ, RZ, -R195 ;  /* 0x000000ffffc3c224 */ /* 0x000fe200078e0ac3 */
[----:B------:R-:W-:Y:S01]  /*9450*/  ISETP.GE.AND P4, PT, R3, RZ, PT ;  /* 0x000000ff0300720c */ /* 0x000fe20003f86270 */
[----:B------:R-:W-:Y:S02]  /*9460*/  IMAD R199, R10, R0, R199 ;  /* 0x000000000ac77224 */ /* 0x000fe400078e02c7 */
[----:B------:R-:W-:Y:S02]  /*9470*/  VIADD R6, R2, 0xc7 ;  /* 0x000000c702067836 */ /* 0x000fe40000000000 */
[----:B------:R-:W-:Y:S01]  /*9480*/  @!P6 IADD3 R197, PT, PT, R197, -R10, RZ ;  /* 0x8000000ac5c5e210 */ /* 0x000fe20007ffe0ff */
[----:B------:R-:W-:-:S02]  /*9490*/  IMAD.HI.U32 R3, R4, R201, RZ ;  /* 0x000000c904037227 */ /* 0x000fc400078e00ff */
[----:B------:R-:W-:Y:S02]  /*94a0*/  IABS R7, R6 ;  /* 0x0000000600077213 */ /* 0x000fe40000000000 */
[----:B------:R-:W-:Y:S01]  /*94b0*/  @!P1 IMAD.IADD R196, R196, 0x1, -R10 ;  /* 0x00000001c4c49824 */ /* 0x000fe200078e0a0a */
[----:B------:R-:W-:Y:S01]  /*94c0*/  ISETP.GT.U32.AND P1, PT, R10, R199, PT ;  /* 0x000000c70a00720c */ /* 0x000fe20003f24070 */
[----:B------:R-:W-:Y:S01]  /*94d0*/  IMAD.MOV R3, RZ, RZ, -R3 ;  /* 0x000000ffff037224 */ /* 0x000fe200078e0a03 */
[----:B------:R-:W-:Y:S01]  /*94e0*/  @!P0 IADD3 R198, PT, PT, R198, -R10, RZ ;  /* 0x8000000ac6c68210 */ /* 0x000fe20007ffe0ff */
[----:B------:R-:W-:Y:S01]  /*94f0*/  IMAD.HI.U32 R0, R4, R7, RZ ;  /* 0x0000000704007227 */ /* 0x000fe200078e00ff */
[C---:B------:R-:W-:Y:S02]  /*9500*/  ISETP.GT.U32.AND P6, PT, R10.reuse, R197, PT ;  /* 0x000000c50a00720c */ /* 0x040fe40003fc4070 */
[C---:B------:R-:W-:Y:S01]  /*9510*/  ISETP.GT.U32.AND P0, PT, R10.reuse, R198, PT ;  /* 0x000000c60a00720c */ /* 0x040fe20003f04070 */
[----:B------:R-:W-:-:S02]  /*9520*/  IMAD R201, R10, R3, R201 ;  /* 0x000000030ac97224 */ /* 0x000fc400078e02c9 */
[----:B------:R-:W-:-:S04]  /*9530*/  IMAD.HI.U32 R5, R4, R9, RZ ;  /* 0x0000000904057227 */ /* 0x000fc800078e00ff */
[----:B------:R-:W-:Y:S01]  /*9540*/  @!P1 IMAD.IADD R199, R199, 0x1, -R10 ;  /* 0x00000001c7c79824 */ /* 0x000fe200078e0a0a */
[----:B------:R-:W-:Y:S01]  /*9550*/  IADD3 R5, PT, PT, -R5, RZ, RZ ;  /* 0x000000ff05057210 */ /* 0x000fe20007ffe1ff */
[----:B------:R-:W-:Y:S02]  /*9560*/  @!P2 IMAD.MOV R196, RZ, RZ, -R196 ;  /* 0x000000ffffc4a224 */ /* 0x000fe400078e0ac4 */
[----:B------:R-:W-:Y:S01]  /*9570*/  @!P6 IMAD.IADD R197, R197, 0x1, -R10 ;  /* 0x00000001c5c5e824 */ /* 0x000fe200078e0a0a */
[----:B------:R-:W-:Y:S01]  /*9580*/  ISETP.GE.AND P6, PT, R6, RZ, PT ;  /* 0x000000ff0600720c */ /* 0x000fe20003fc6270 */
[----:B------:R-:W-:Y:S01]  /*9590*/  VIADD R6, R2, 0xca ;  /* 0x000000ca02067836 */ /* 0x000fe20000000000 */
[----:B------:R-:W-:Y:S01]  /*95a0*/  ISETP.GT.U32.AND P2, PT, R10, R199, PT ;  /* 0x000000c70a00720c */ /* 0x000fe20003f44070 */
[----:B------:R-:W-:Y:S01]  /*95b0*/  IMAD.MOV R0, RZ, RZ, -R0 ;  /* 0x000000ffff007224 */ /* 0x000fe200078e0a00 */
[----:B------:R-:W-:Y:S01]  /*95c0*/  @!P0 IADD3 R198, PT, PT, R198, -R10, RZ ;  /* 0x8000000ac6c68210 */ /* 0x000fe20007ffe0ff */
[C---:B------:R-:W-:Y:S01]  /*95d0*/  IMAD R202, R10.reuse, R5, R9 ;  /* 0x000000050aca7224 */ /* 0x040fe200078e0209 */
[C---:B------:R-:W-:Y:S01]  /*95e0*/  ISETP.GT.U32.AND P0, PT, R10.reuse, R201, PT ;  /* 0x000000c90a00720c */ /* 0x040fe20003f04070 */
[----:B------:R-:W-:Y:S01]  /*95f0*/  IMAD R200, R10, R0, R7 ;  /* 0x000000000ac87224 */ /* 0x000fe200078e0207 */
[----:B------:R-:W-:Y:S01]  /*9600*/  IABS R203, R6 ;  /* 0x0000000600cb7213 */ /* 0x000fe20000000000 */
[----:B------:R-:W-:-:S02]  /*9610*/  VIADD R5, R2, 0xcb ;  /* 0x000000cb02057836 */ /* 0x000fc40000000000 */
[----:B------:R-:W-:Y:S01]  /*9620*/  @!P3 IMAD.MOV R198, RZ, RZ, -R198 ;  /* 0x000000ffffc6b224 */ /* 0x000fe200078e0ac6 */
[----:B------:R-:W-:Y:S01]  /*9630*/  ISETP.GT.U32.AND P1, PT, R10, R200, PT ;  /* 0x000000c80a00720c */ /* 0x000fe20003f24070 */
[----:B------:R-:W-:Y:S01]  /*9640*/  IMAD.HI.U32 R0, R4, R203, RZ ;  /* 0x000000cb04007227 */ /* 0x000fe200078e00ff */
[----:B------:R-:W-:Y:S02]  /*9650*/  IABS R3, R5 ;  /* 0x0000000500037213 */ /* 0x000fe40000000000 */
[----:B------:R-:W-:Y:S01]  /*9660*/  @!P2 IADD3 R199, PT, PT, R199, -R10, RZ ;  /* 0x8000000ac7c7a210 */ /* 0x000fe20007ffe0ff */
[----:B------:R-:W-:Y:S01]  /*9670*/  IMAD.MOV R0, RZ, RZ, -R0 ;  /* 0x000000ffff007224 */ /* 0x000fe200078e0a00 */
[----:B------:R-:W-:Y:S01]  /*9680*/  ISETP.GT.U32.AND P3, PT, R10, R202, PT ;  /* 0x000000ca0a00720c */ /* 0x000fe20003f64070 */
[----:B------:R-:W-:Y:S01]  /*9690*/  @!P0 IMAD.IADD R201, R201, 0x1, -R10 ;  /* 0x00000001c9c98824 */ /* 0x000fe200078e0a0a */
[----:B------:R-:W-:Y:S01]  /*96a0*/  ISETP.GE.AND P2, PT, R204, RZ, PT ;  /* 0x000000ffcc00720c */ /* 0x000fe20003f46270 */
[----:B------:R-:W-:-:S02]  /*96b0*/  IMAD R203, R10, R0, R203 ;  /* 0x000000000acb7224 */ /* 0x000fc400078e02cb */
[----:B------:R-:W-:-:S04]  /*96c0*/  IMAD.HI.U32 R0, R4, R3, RZ ;  /* 0x0000000304007227 */ /* 0x000fc800078e00ff */
[----:B------:R-:W-:Y:S01]  /*96d0*/  @!P4 IMAD.MOV R199, RZ, RZ, -R199 ;  /* 0x000000ffffc7c224 */ /* 0x000fe200078e0ac7 */
[----:B------:R-:W-:Y:S01]  /*96e0*/  ISETP.GT.U32.AND P4, PT, R10, R201, PT ;  /* 0x000000c90a00720c */ /* 0x000fe20003f84070 */
[--C-:B------:R-:W-:Y:S01]  /*96f0*/  @!P1 IMAD.IADD R200, R200, 0x1, -R10.reuse ;  /* 0x00000001c8c89824 */ /* 0x100fe200078e0a0a */
[----:B------:R-:W-:Y:S01]  /*9700*/  IADD3 R0, PT, PT, -R0, RZ, RZ ;  /* 0x000000ff00007210 */ /* 0x000fe20007ffe1ff */
[----:B------:R-:W-:Y:S01]  /*9710*/  @!P5 IMAD.MOV R197, RZ, RZ, -R197 ;  /* 0x000000ffffc5d224 */ /* 0x000fe200078e0ac5 */
[----:B------:R-:W-:Y:S01]  /*9720*/  ISETP.GE.AND P1, PT, R6, RZ, PT ;  /* 0x000000ff0600720c */ /* 0x000fe20003f26270 */
[----:B------:R-:W-:Y:S01]  /*9730*/  VIADD R6, R2, 0xcc ;  /* 0x000000cc02067836 */ /* 0x000fe20000000000 */
[----:B------:R-:W-:Y:S01]  /*9740*/  ISETP.GE.AND P5, PT, R8, RZ, PT ;  /* 0x000000ff0800720c */ /* 0x000fe20003fa6270 */
[----:B------:R-:W-:Y:S01]  /*9750*/  IMAD R204, R10, R0, R3 ;  /* 0x000000000acc7224 */ /* 0x000fe200078e0203 */
[----:B------:R-:W-:Y:S01]  /*9760*/  @!P3 IADD3 R202, PT, PT, R202, -R10, RZ ;  /* 0x8000000acacab210 */ /* 0x000fe20007ffe0ff */
[C---:B------:R-:W-:Y:S01]  /*9770*/  VIADD R8, R2.reuse, 0xcd ;  /* 0x000000cd02087836 */ /* 0x040fe20000000000 */
[----:B------:R-:W-:Y:S01]  /*9780*/  IABS R205, R6 ;  /* 0x0000000600cd7213 */ /* 0x000fe20000000000 */
[----:B------:R-:W-:Y:S01]  /*9790*/  VIADD R9, R2, 0xce ;  /* 0x000000ce02097836 */ /* 0x000fe20000000000 */
[C---:B------:R-:W-:Y:S01]  /*97a0*/  ISETP.GT.U32.AND P3, PT, R10.reuse, R202, PT ;  /* 0x000000ca0a00720c */ /* 0x040fe20003f64070 */
        /* <DEDUP_REMOVED lines=8> */
[----:B------:R-:W-:Y:S01]  /*9830*/  IMAD.MOV R3, RZ, RZ, -R3 ;  /* 0x000000ffff037224 */ /* 0x000fe200078e0a03 */
[----:B------:R-:W-:Y:S01]  /*9840*/  @!P3 IADD3 R202, PT, PT, R202, -R10, RZ ;  /* 0x8000000acacab210 */ /* 0x000fe20007ffe0ff */
[----:B------:R-:W-:Y:S01]  /*9850*/  IMAD R205, R10, R0, R205 ;  /* 0x000000000acd7224 */ /* 0x000fe200078e02cd */
[----:B------:R-:W-:Y:S01]  /*9860*/  ISETP.GE.AND P3, PT, R5, RZ, PT ;  /* 0x000000ff0500720c */ /* 0x000fe20003f66270 */
[----:B------:R-:W-:Y:S01]  /*9870*/  IMAD.HI.U32 R5, R4, R207, RZ ;  /* 0x000000cf04057227 */ /* 0x000fe200078e00ff */
[----:B------:R-:W-:-:S03]  /*9880*/  @!P4 IADD3 R204, PT, PT, R204, -R10, RZ ;  /* 0x8000000accccc210 */ /* 0x000fc60007ffe0ff */
[C---:B------:R-:W-:Y:S01]  /*9890*/  IMAD R206, R10.reuse, R3, R7 ;  /* 0x000000030ace7224 */ /* 0x040fe200078e0207 */
[C---:B------:R-:W-:Y:S01]  /*98a0*/  ISETP.GT.U32.AND P4, PT, R10.reuse, R204, PT ;  /* 0x000000cc0a00720c */ /* 0x040fe20003f84070 */
[----:B------:R-:W-:Y:S01]  /*98b0*/  @!P5 IMAD.MOV R201, RZ, RZ, -R201 ;  /* 0x000000ffffc9d224 */ /* 0x000fe200078e0ac9 */
[C---:B------:R-:W-:Y:S01]  /*98c0*/  ISETP.GT.U32.AND P5, PT, R10.reuse, R205, PT ;  /* 0x000000cd0a00720c */ /* 0x040fe20003fa4070 */
[----:B------:R-:W-:Y:S02]  /*98d0*/  IMAD.MOV R5, RZ, RZ, -R5 ;  /* 0x000000ffff057224 */ /* 0x000fe400078e0a05 */
[----:B------:R-:W-:Y:S01]  /*98e0*/  @!P2 IMAD.MOV R202, RZ, RZ, -R202 ;  /* 0x000000ffffcaa224 */ /* 0x000fe200078e0aca */
[----:B------:R-:W-:Y:S01]  /*98f0*/  ISETP.GT.U32.AND P2, PT, R10, R206, PT ;  /* 0x000000ce0a00720c */ /* 0x000fe20003f44070 */
[----:B------:R-:W-:Y:S01]  /*9900*/  @!P0 IMAD.IADD R200, R200, 0x1, -R10 ;  /* 0x00000001c8c88824 */ /* 0x000fe200078e0a0a */
[C---:B------:R-:W-:Y:S01]  /*9910*/  ISETP.GT.U32.AND P0, PT, R10.reuse, R203, PT ;  /* 0x000000cb0a00720c */ /* 0x040fe20003f04070 */
[----:B------:R-:W-:Y:S01]  /*9920*/  IMAD R207, R10, R5, R207 ;  /* 0x000000050acf7224 */ /* 0x000fe200078e02cf */
[----:B------:R-:W-:Y:S01]  /*9930*/  IADD3 R5, PT, PT, R2, 0xcf, RZ ;  /* 0x000000cf02057810 */ /* 0x000fe20007ffe0ff */
[----:B------:R-:W-:-:S02]  /*9940*/  @!P6 IMAD.MOV R200, RZ, RZ, -R200 ;  /* 0x000000ffffc8e224 */ /* 0x000fc400078e0ac8 */
[----:B------:R-:W-:Y:S01]  /*9950*/  @!P4 IADD3 R204, PT, PT, R204, -R10, RZ ;  /* 0x8000000accccc210 */ /* 0x000fe20007ffe0ff */
[----:B------:R-:W-:Y:S01]  /*9960*/  VIADD R7, R2, 0xd1 ;  /* 0x000000d102077836 */ /* 0x000fe20000000000 */
[----:B------:R-:W-:Y:S01]  /*9970*/  IABS R3, R5 ;  /* 0x0000000500037213 */ /* 0x000fe20000000000 */
[----:B------:R-:W-:Y:S01]  /*9980*/  @!P5 IMAD.IADD R205, R205, 0x1, -R10 ;  /* 0x00000001cdcdd824 */ /* 0x000fe200078e0a0a */
[----:B------:R-:W-:Y:S01]  /*9990*/  ISETP.GT.U32.AND P4, PT, R10, R207, PT ;  /* 0x000000cf0a00720c */ /* 0x000fe20003f84070 */
[----:B------:R-:W-:Y:S01]  /*99a0*/  @!P3 IMAD.MOV R204, RZ, RZ, -R204 ;  /* 0x000000ffffccb224 */ /* 0x000fe200078e0acc */
[----:B------:R-:W-:Y:S01]  /*99b0*/  ISETP.GE.AND P5, PT, R9, RZ, PT ;  /* 0x000000ff0900720c */ /* 0x000fe20003fa6270 */
[----:B------:R-:W-:-:S04]  /*99c0*/  IMAD.HI.U32 R0, R4, R3, RZ ;  /* 0x0000000304007227 */ /* 0x000fc800078e00ff */
[--C-:B------:R-:W-:Y:S01]  /*99d0*/  @!P2 IMAD.IADD R206, R206, 0x1, -R10.reuse ;  /* 0x00000001cecea824 */ /* 0x100fe200078e0a0a */
[----:B------:R-:W-:Y:S01]  /*99e0*/  ISETP.GT.U32.AND P2, PT, R10, R205, PT ;  /* 0x000000cd0a00720c */ /* 0x000fe20003f44070 */
[--C-:B------:R-:W-:Y:S01]  /*99f0*/  @!P0 IMAD.IADD R203, R203, 0x1, -R10.reuse ;  /* 0x00000001cbcb8824 */ /* 0x100fe200078e0a0a */
[----:B------:R-:W-:Y:S01]  /*9a00*/  ISETP.GE.AND P0, PT, R6, RZ, PT ;  /* 0x000000ff0600720c */ /* 0x000fe20003f06270 */
[----:B------:R-:W-:Y:S01]  /*9a10*/  VIADD R6, R2, 0xd0 ;  /* 0x000000d002067836 */ /* 0x000fe20000000000 */
[----:B------:R-:W-:Y:S01]  /*9a20*/  IADD3 R208, PT, PT, -R0, RZ, RZ ;  /* 0x000000ff00d07210 */ /* 0x000fe20007ffe1ff */
[----:B------:R-:W-:Y:S01]  /*9a30*/  @!P4 IMAD.IADD R207, R207, 0x1, -R10 ;  /* 0x00000001cfcfc824 */ /* 0x000fe200078e0a0a */
[----:B------:R-:W-:Y:S01]  /*9a40*/  ISETP.GT.U32.AND P6, PT, R10, R203, PT ;  /* 0x000000cb0a00720c */ /* 0x000fe20003fc4070 */
[----:B------:R-:W-:Y:S01]  /*9a50*/  VIADD R9, R2, 0xd3 ;  /* 0x000000d302097836 */ /* 0x000fe20000000000 */
[----:B------:R-:W-:Y:S01]  /*9a60*/  IABS R209, R6 ;  /* 0x0000000600d17213 */ /* 0x000fe20000000000 */
[C---:B------:R-:W-:Y:S01]  /*9a70*/  IMAD R208, R10.reuse, R208, R3 ;  /* 0x000000d00ad07224 */ /* 0x040fe200078e0203 */
[----:B------:R-:W-:Y:S01]  /*9a80*/  ISETP.GT.U32.AND P4, PT, R10, R206, PT ;  /* 0x000000ce0a00720c */ /* 0x000fe20003f84070 */
[----:B------:R-:W-:Y:S01]  /*9a90*/  VIADD R240, R2, 0xef ;  /* 0x000000ef02f07836 */ /* 0x000fe20000000000 */
[----:B------:R-:W-:Y:S01]  /*9aa0*/  IABS R3, R7 ;  /* 0x0000000700037213 */ /* 0x000fe20000000000 */
[----:B------:R-:W-:-:S04]  /*9ab0*/  IMAD.HI.U32 R0, R4, R209, RZ ;  /* 0x000000d104007227 */ /* 0x000fc800078e00ff */
[----:B------:R-:W-:Y:S01]  /*9ac0*/  @!P2 IMAD.IADD R205, R205, 0x1, -R10 ;  /* 0x00000001cdcda824 */ /* 0x000fe200078e0a0a */
[----:B------:R-:W-:Y:S01]  /*9ad0*/  ISETP.GT.U32.AND P2, PT, R10, R208, PT ;  /* 0x000000d00a00720c */ /* 0x000fe20003f44070 */
[----:B------:R-:W-:Y:S02]  /*9ae0*/  IMAD.MOV R0, RZ, RZ, -R0 ;  /* 0x000000ffff007224 */ /* 0x000fe400078e0a00 */
[--C-:B------:R-:W-:Y:S01]  /*9af0*/  @!P6 IMAD.IADD R203, R203, 0x1, -R10.reuse ;  /* 0x00000001cbcbe824 */ /* 0x100fe200078e0a0a */
[----:B------:R-:W-:Y:S01]  /*9b00*/  ISETP.GE.AND P6, PT, R8, RZ, PT ;  /* 0x000000ff0800720c */ /* 0x000fe20003fc6270 */
[----:B------:R-:W-:Y:S01]  /*9b10*/  IMAD R209, R10, R0, R209 ;  /* 0x000000000ad17224 */ /* 0x000fe200078e02d1 */
[----:B------:R-:W-:Y:S01]  /*9b20*/  IADD3 R8, PT, PT, R2, 0xd2, RZ ;  /* 0x000000d202087810 */ /* 0x000fe20007ffe0ff */
[----:B------:R-:W-:Y:S02]  /*9b30*/  @!P4 IMAD.IADD R206, R206, 0x1, -R10 ;  /* 0x00000001cecec824 */ /* 0x000fe400078e0a0a */
[----:B------:R-:W-:Y:S01]  /*9b40*/  @!P1 IMAD.MOV R203, RZ, RZ, -R203 ;  /* 0x000000ffffcb9224 */ /* 0x000fe200078e0acb */
[----:B------:R-:W-:Y:S01]  /*9b50*/  ISETP.GT.U32.AND P4, PT, R10, R209, PT ;  /* 0x000000d10a00720c */ /* 0x000fe20003f84070 */
[----:B------:R-:W-:Y:S01]  /*9b60*/  IMAD.HI.U32 R0, R4, R3, RZ ;  /* 0x0000000304007227 */ /* 0x000fe200078e00ff */
[----:B------:R-:W-:-:S02]  /*9b70*/  ISETP.GT.U32.AND P1, PT, R10, R207, PT ;  /* 0x000000cf0a00720c */ /* 0x000fc40003f24070 */
[----:B------:R-:W-:Y:S01]  /*9b80*/  IABS R211, R8 ;  /* 0x0000000800d37213 */ /* 0x000fe20000000000 */
[----:B------:R-:W-:Y:S01]  /*9b90*/  @!P2 IMAD.IADD R208, R208, 0x1, -R10 ;  /* 0x00000001d0d0a824 */ /* 0x000fe200078e0a0a */
[----:B------:R-:W-:Y:S01]  /*9ba0*/  ISETP.GE.AND P2, PT, R6, RZ, PT ;  /* 0x000000ff0600720c */ /* 0x000fe20003f46270 */
[----:B------:R-:W-:Y:S02]  /*9bb0*/  IMAD.MOV R210, RZ, RZ, -R0 ;  /* 0x000000ffffd27224 */ /* 0x000fe400078e0a00 */
[----:B------:R-:W-:Y:S01]  /*9bc0*/  IMAD.HI.U32 R0, R4, R211, RZ ;  /* 0x000000d304007227 */ /* 0x000fe200078e00ff */
[----:B------:R-:W-:-:S03]  /*9bd0*/  ISETP.GT.U32.AND P3, PT, R10, R208, PT ;  /* 0x000000d00a00720c */ /* 0x000fc60003f64070 */
[C---:B------:R-:W-:Y:S01]  /*9be0*/  IMAD R210, R10.reuse, R210, R3 ;  /* 0x000000d20ad27224 */ /* 0x040fe200078e0203 */
[-C--:B------:R-:W-:Y:S01]  /*9bf0*/  @!P4 IADD3 R209, PT, PT, R209, -R10.reuse, RZ ;  /* 0x8000000ad1d1c210 */ /* 0x080fe20007ffe0ff */
[----:B------:R-:W-:Y:S01]  /*9c00*/  IMAD.MOV R3, RZ, RZ, -R0 ;  /* 0x000000ffff037224 */ /* 0x000fe200078e0a00 */
[----:B------:R-:W-:Y:S01]  /*9c10*/  @!P1 IADD3 R207, PT, PT, R207, -R10, RZ ;  /* 0x8000000acfcf9210 */ /* 0x000fe20007ffe0ff */
[----:B------:R-:W-:Y:S01]  /*9c20*/  @!P0 IMAD.MOV R205, RZ, RZ, -R205 ;  /* 0x000000ffffcd8224 */ /* 0x000fe200078e0acd */
[----:B------:R-:W-:Y:S01]  /*9c30*/  ISETP.GE.AND P1, PT, R5, RZ, PT ;  /* 0x000000ff0500720c */ /* 0x000fe20003f26270 */
[C---:B------:R-:W-:Y:S01]  /*9c40*/  IMAD R211, R10.reuse, R3, R211 ;  /* 0x000000030ad37224 */ /* 0x040fe200078e02d3 */
[----:B------:R-:W-:Y:S01]  /*9c50*/  ISETP.GT.U32.AND P0, PT, R10, R210, PT ;  /* 0x000000d20a00720c */ /* 0x000fe20003f04070 */
[----:B------:R-:W-:Y:S01]  /*9c60*/  VIADD R3, R2, 0xd4 ;  /* 0x000000d402037836 */ /* 0x000fe20000000000 */
[----:B------:R-:W-:Y:S01]  /*9c70*/  IABS R5, R9 ;  /* 0x0000000900057213 */ /* 0x000fe20000000000 */
[----:B------:R-:W-:Y:S01]  /*9c80*/  @!P3 IMAD.IADD R208, R208, 0x1, -R10 ;  /* 0x00000001d0d0b824 */ /* 0x000fe200078e0a0a */
[C---:B------:R-:W-:Y:S01]  /*9c90*/  ISETP.GT.U32.AND P4, PT, R10.reuse, R209, PT ;  /* 0x000000d10a00720c */ /* 0x040fe20003f84070 */
[----:B------:R-:W-:Y:S01]  /*9ca0*/  @!P6 IMAD.MOV R206, RZ, RZ, -R206 ;  /* 0x000000ffffcee224 */ /* 0x000fe200078e0ace */
[----:B------:R-:W-:Y:S01]  /*9cb0*/  ISETP.GT.U32.AND P3, PT, R10, R211, PT ;  /* 0x000000d30a00720c */ /* 0x000fe20003f64070 */
[----:B------:R-:W-:Y:S01]  /*9cc0*/  IMAD.HI.U32 R0, R4, R5, RZ ;  /* 0x0000000504007227 */ /* 0x000fe200078e00ff */
[----:B------:R-:W-:-:S02]  /*9cd0*/  IABS R213, R3 ;  /* 0x0000000300d57213 */ /* 0x000fc40000000000 */
[----:B------:R-:W-:Y:S01]  /*9ce0*/  ISETP.GE.AND P6, PT, R7, RZ, PT ;  /* 0x000000ff0700720c */ /* 0x000fe20003fc6270 */
[----:B------:R-:W-:Y:S01]  /*9cf0*/  IMAD.MOV R0, RZ, RZ, -R0 ;  /* 0x000000ffff007224 */ /* 0x000fe200078e0a00 */
[----:B------:R-:W-:Y:S01]  /*9d00*/  @!P5 IADD3 R207, PT, PT, -R207, RZ, RZ ;  /* 0x000000ffcfcfd210 */ /* 0x000fe20007ffe1ff */
[--C-:B------:R-:W-:Y:S01]  /*9d10*/  @!P0 IMAD.IADD R210, R210, 0x1, -R10.reuse ;  /* 0x00000001d2d28824 */ /* 0x100fe200078e0a0a */
[----:B------:R-:W-:Y:S01]  /*9d20*/  ISETP.GE.AND P5, PT, R8, RZ, PT ;  /* 0x000000ff0800720c */ /* 0x000fe20003fa6270 */
[----:B------:R-:W-:Y:S01]  /*9d30*/  IMAD R212, R10, R0, R5 ;  /* 0x000000000ad47224 */ /* 0x000fe200078e0205 */
[----:B------:R-:W-:Y:S01]  /*9d40*/  ISETP.GE.AND P0, PT, R3, RZ, PT ;  /* 0x000000ff0300720c */ /* 0x000fe20003f06270 */
[----:B------:R-:W-:Y:S01]  /*9d50*/  IMAD.HI.U32 R0, R4, R213, RZ ;  /* 0x000000d504007227 */ /* 0x000fe200078e00ff */
[----:B------:R-:W-:Y:S02]  /*9d60*/  @!P4 IADD3 R209, PT, PT, R209, -R10, RZ ;  /* 0x8000000ad1d1c210 */ /* 0x000fe40007ffe0ff */
[----:B------:R-:W-:Y:S01]  /*9d70*/  ISETP.GE.AND P4, PT, R9, RZ, PT ;  /* 0x000000ff0900720c */ /* 0x000fe20003f86270 */
[----:B------:R-:W-:Y:S01]  /*9d80*/  @!P3 IMAD.IADD R211, R211, 0x1, -R10 ;  /* 0x00000001d3d3b824 */ /* 0x000fe200078e0a0a */
[----:B------:R-:W-:Y:S01]  /*9d90*/  ISETP.GT.U32.AND P3, PT, R10, R210, PT ;  /* 0x000000d20a00720c */ /* 0x000fe20003f64070 */
[----:B------:R-:W-:Y:S01]  /*9da0*/  IMAD.MOV R0, RZ, RZ, -R0 ;  /* 0x000000ffff007224 */ /* 0x000fe200078e0a00 */
[----:B------:R-:W-:Y:S01]  /*9db0*/  @!P2 IADD3 R209, PT, PT, -R209, RZ, RZ ;  /* 0x000000ffd1d1a210 */ /* 0x000fe20007ffe1ff */
[----:B------:R-:W-:Y:S01]  /*9dc0*/  VIADD R6, R2, 0xd5 ;  /* 0x000000d502067836 */ /* 0x000fe20000000000 */
[----:B------:R-:W-:Y:S01]  /*9dd0*/  ISETP.GT.U32.AND P2, PT, R10, R212, PT ;  /* 0x000000d40a00720c */ /* 0x000fe20003f44070 */
[C---:B------:R-:W-:Y:S01]  /*9de0*/  VIADD R8, R2.reuse, 0xd6 ;  /* 0x000000d602087836 */ /* 0x040fe20000000000 */
[----:B------:R-:W-:Y:S01]  /*9df0*/  IADD3 R9, PT, PT, R2, 0xd7, RZ ;  /* 0x000000d702097810 */ /* 0x000fe20007ffe0ff */
[C---:B------:R-:W-:Y:S01]  /*9e00*/  IMAD R213, R10.reuse, R0, R213 ;  /* 0x000000000ad57224 */ /* 0x040fe200078e02d5 */
[----:B------:R-:W-:Y:S01]  /*9e10*/  IABS R5, R6 ;  /* 0x0000000600057213 */ /* 0x000fe20000000000 */
[----:B------:R-:W-:Y:S01]  /*9e20*/  @!P1 IMAD.MOV R208, RZ, RZ, -R208 ;  /* 0x000000ffffd09224 */ /* 0x000fe200078e0ad0 */
[----:B------:R-:W-:Y:S01]  /*9e30*/  ISETP.GT.U32.AND P1, PT, R10, R211, PT ;  /* 0x000000d30a00720c */ /* 0x000fe20003f24070 */
[----:B--2---:R-:W-:Y:S01]  /*9e40*/  VIADD R13, R2, 0xfa ;  /* 0x000000fa020d7836 */ /* 0x004fe20000000000 */
[----:B------:R-:W-:Y:S01]  /*9e50*/  IABS R215, R8 ;  /* 0x0000000800d77213 */ /* 0x000fe20000000000 */
[----:B------:R-:W-:Y:S01]  /*9e60*/  @!P3 IMAD.IADD R210, R210, 0x1, -R10 ;  /* 0x00000001d2d2b824 */ /* 0x000fe200078e0a0a */
[----:B------:R-:W-:Y:S01]  /*9e70*/  ISETP.GT.U32.AND P3, PT, R10, R213, PT ;  /* 0x000000d50a00720c */ /* 0x000fe20003f64070 */
[----:B------:R-:W-:Y:S01]  /*9e80*/  IMAD.HI.U32 R0, R4, R5, RZ ;  /* 0x0000000504007227 */ /* 0x000fe200078e00ff */
[----:B------:R-:W-:-:S02]  /*9e90*/  IABS R7, R9 ;  /* 0x0000000900077213 */ /* 0x000fc40000000000 */
[----:B------:R-:W-:Y:S01]  /*9ea0*/  @!P6 IADD3 R210, PT, PT, -R210, RZ, RZ ;  /* 0x000000ffd2d2e210 */ /* 0x000fe20007ffe1ff */
[----:B------:R-:W-:Y:S01]  /*9eb0*/  @!P2 IMAD.IADD R212, R212, 0x1, -R10 ;  /* 0x00000001d4d4a824 */ /* 0x000fe200078e0a0a */
[----:B------:R-:W-:Y:S01]  /*9ec0*/  ISETP.GE.AND P2, PT, R8, RZ, PT ;  /* 0x000000ff0800720c */ /* 0x000fe20003f46270 */
[----:B------:R-:W-:-:S03]  /*9ed0*/  IMAD.HI.U32 R3, R4, R215, RZ ;  /* 0x000000d704037227 */ /* 0x000fc600078e00ff */
[----:B------:R-:W-:Y:S01]  /*9ee0*/  ISETP.GT.U32.AND P6, PT, R10, R212, PT ;  /* 0x000000d40a00720c */ /* 0x000fe20003fc4070 */
[----:B------:R-:W-:Y:S01]  /*9ef0*/  IMAD.MOV R214, RZ, RZ, -R0 ;  /* 0x000000ffffd67224 */ /* 0x000fe200078e0a00 */
[----:B------:R-:W-:Y:S01]  /*9f00*/  IADD3 R3, PT, PT, -R3, RZ, RZ ;  /* 0x000000ff03037210 */ /* 0x000fe20007ffe1ff */
[--C-:B------:R-:W-:Y:S01]  /*9f10*/  @!P1 IMAD.IADD R211, R211, 0x1, -R10.reuse ;  /* 0x00000001d3d39824 */ /* 0x100fe200078e0a0a */
[----:B------:R-:W-:Y:S01]  /*9f20*/  ISETP.GE.AND P1, PT, R6, RZ, PT ;  /* 0x000000ff0600720c */ /* 0x000fe20003f26270 */
[C---:B------:R-:W-:Y:S01]  /*9f30*/  IMAD R214, R10.reuse, R214, R5 ;  /* 0x000000d60ad67224 */ /* 0x040fe200078e0205 */
[----:B------:R-:W-:Y:S01]  /*9f40*/  IABS R5, R221 ;  /* 0x000000dd00057213 */ /* 0x000fe20000000000 */
[----:B------:R-:W-:Y:S01]  /*9f50*/  @!P3 IMAD.IADD R213, R213, 0x1, -R10 ;  /* 0x00000001d5d5b824 */ /* 0x000fe200078e0a0a */
[----:B------:R-:W-:Y:S01]  /*9f60*/  @!P5 IADD3 R211, PT, PT, -R211, RZ, RZ ;  /* 0x000000ffd3d3d210 */ /* 0x000fe20007ffe1ff */
[C---:B------:R-:W-:Y:S01]  /*9f70*/  IMAD R215, R10.reuse, R3, R215 ;  /* 0x000000030ad77224 */ /* 0x040fe200078e02d7 */
[----:B------:R-:W-:Y:S01]  /*9f80*/  ISETP.GT.U32.AND P5, PT, R10, R214, PT ;  /* 0x000000d60a00720c */ /* 0x000fe20003fa4070 */
[----:B------:R-:W-:Y:S01]  /*9f90*/  IMAD.HI.U32 R0, R4, R7, RZ ;  /* 0x0000000704007227 */ /* 0x000fe200078e00ff */
[----:B------:R-:W-:-:S03]  /*9fa0*/  ISETP.GT.U32.AND P3, PT, R10, R213, PT ;  /* 0x000000d50a00720c */ /* 0x000fc60003f64070 */
[----:B------:R-:W-:Y:S01]  /*9fb0*/  @!P6 IMAD.IADD R212, R212, 0x1, -R10 ;  /* 0x00000001d4d4e824 */ /* 0x000fe200078e0a0a */
[----:B------:R-:W-:Y:S01]  /*9fc0*/  ISETP.GT.U32.AND P6, PT, R10, R215, PT ;  /* 0x000000d70a00720c */ /* 0x000fe20003fc4070 */
[----:B------:R-:W-:Y:S02]  /*9fd0*/  IMAD.MOV R0, RZ, RZ, -R0 ;  /* 0x000000ffff007224 */ /* 0x000fe400078e0a00 */
[----:B------:R-:W-:Y:S01]  /*9fe0*/  VIADD R8, R2, 0xda ;  /* 0x000000da02087836 */ /* 0x000fe20000000000 */
[----:B------:R-:W-:Y:S01]  /*9ff0*/  @!P4 IADD3 R212, PT, PT, -R212, RZ, RZ ;  /* 0x000000ffd4d4c210 */ /* 0x000fe20007ffe1ff */
[----:B------:R-:W-:Y:S02]  /*a000*/  IMAD R216, R10, R0, R7 ;  /* 0x000000000ad87224 */ /* 0x000fe400078e0207 */
[----:B------:R-:W-:Y:S01]  /*a010*/  @!P5 IADD3 R214, PT, PT, R214, -R10, RZ ;  /* 0x8000000ad6d6d210 */ /* 0x000fe20007ffe0ff */
[----:B------:R-:W-:Y:S01]  /*a020*/  IMAD.HI.U32 R0, R4, R217, RZ ;  /* 0x000000d904007227 */ /* 0x000fe200078e00ff */
[----:B------:R-:W-:-:S02]  /*a030*/  IABS R219, R8 ;  /* 0x0000000800db7213 */ /* 0x000fc40000000000 */
[----:B------:R-:W-:Y:S01]  /*a040*/  ISETP.GE.AND P5, PT, R9, RZ, PT ;  /* 0x000000ff0900720c */ /* 0x000fe20003fa6270 */
[--C-:B------:R-:W-:Y:S01]  /*a050*/  @!P3 IMAD.IADD R213, R213, 0x1, -R10.reuse ;  /* 0x00000001d5d5b824 */ /* 0x100fe200078e0a0a */
[C---:B------:R-:W-:Y:S01]  /*a060*/  ISETP.GT.U32.AND P3, PT, R10.reuse, R216, PT ;  /* 0x000000d80a00720c */ /* 0x040fe20003f64070 */
[----:B------:R-:W-:Y:S01]  /*a070*/  @!P6 IMAD.IADD R215, R215, 0x1, -R10 ;  /* 0x00000001d7d7e824 */ /* 0x000fe200078e0a0a */
[----:B------:R-:W-:Y:S01]  /*a080*/  ISETP.GT.U32.AND P6, PT, R10, R214, PT ;  /* 0x000000d60a00720c */ /* 0x000fe20003fc4070 */
[----:B------:R-:W-:Y:S02]  /*a090*/  IMAD.MOV R0, RZ, RZ, -R0 ;  /* 0x000000ffff007224 */ /* 0x000fe400078e0a00 */
[----:B------:R-:W-:-:S04]  /*a0a0*/  IMAD.HI.U32 R3, R4, R5, RZ ;  /* 0x0000000504037227 */ /* 0x000fc800078e00ff */
[----:B------:R-:W-:Y:S02]  /*a0b0*/  IMAD R217, R10, R0, R217 ;  /* 0x000000000ad97224 */ /* 0x000fe400078e02d9 */
[----:B------:R-:W-:-:S04]  /*a0c0*/  IMAD.HI.U32 R0, R4, R219, RZ ;  /* 0x000000db04007227 */ /* 0x000fc800078e00ff */
[--C-:B------:R-:W-:Y:S01]  /*a0d0*/  @!P3 IMAD.IADD R216, R216, 0x1, -R10.reuse ;  /* 0x00000001d8d8b824 */ /* 0x100fe200078e0a0a */
[----:B------:R-:W-:Y:S01]  /*a0e0*/  ISETP.GT.U32.AND P3, PT, R10, R215, PT ;  /* 0x000000d70a00720c */ /* 0x000fe20003f64070 */
[--C-:B------:R-:W-:Y:S01]  /*a0f0*/  @!P6 IMAD.IADD R214, R214, 0x1, -R10.reuse ;  /* 0x00000001d6d6e824 */ /* 0x100fe200078e0a0a */
[----:B------:R-:W-:Y:S01]  /*a100*/  ISETP.GT.U32.AND P6, PT, R10, R217, PT ;  /* 0x000000d90a00720c */ /* 0x000fe20003fc4070 */
[----:B------:R-:W-:Y:S01]  /*a110*/  IMAD.MOV R218, RZ, RZ, -R3 ;  /* 0x000000ffffda7224 */ /* 0x000fe200078e0a03 */
[----:B------:R-:W-:Y:S01]  /*a120*/  IADD3 R0, PT, PT, -R0, RZ, RZ ;  /* 0x000000ff00007210 */ /* 0x000fe20007ffe1ff */
[----:B------:R-:W-:Y:S01]  /*a130*/  VIADD R6, R2, 0xdb ;  /* 0x000000db02067836 */ /* 0x000fe20000000000 */
[C---:B------:R-:W-:Y:S01]  /*a140*/  ISETP.GT.U32.AND P4, PT, R10.reuse, R216, PT ;  /* 0x000000d80a00720c */ /* 0x040fe20003f84070 */
[----:B------:R-:W-:Y:S01]  /*a150*/  IMAD R218, R10, R218, R5 ;  /* 0x000000da0ada7224 */ /* 0x000fe200078e0205 */
[----:B------:R-:W-:Y:S01]  /*a160*/  @!P1 IADD3 R214, PT, PT, -R214, RZ, RZ ;  /* 0x000000ffd6d69210 */ /* 0x000fe20007ffe1ff */
[----:B------:R-:W-:Y:S01]  /*a170*/  IMAD R219, R10, R0, R219 ;  /* 0x000000000adb7224 */ /* 0x000fe200078e02db */
[----:B------:R-:W-:Y:S01]  /*a180*/  IABS R7, R6 ;  /* 0x0000000600077213 */ /* 0x000fe20000000000 */
[----:B------:R-:W-:Y:S01]  /*a190*/  @!P0 IMAD.MOV R213, RZ, RZ, -R213 ;  /* 0x000000ffffd58224 */ /* 0x000fe200078e0ad5 */
[----:B------:R-:W-:Y:S01]  /*a1a0*/  ISETP.GE.AND P0, PT, R220, RZ, PT ;  /* 0x000000ffdc00720c */ /* 0x000fe20003f06270 */
[--C-:B------:R-:W-:Y:S01]  /*a1b0*/  @!P3 IMAD.IADD R215, R215, 0x1, -R10.reuse ;  /* 0x00000001d7d7b824 */ /* 0x100fe200078e0a0a */
[C---:B------:R-:W-:Y:S01]  /*a1c0*/  ISETP.GT.U32.AND P3, PT, R10.reuse, R218, PT ;  /* 0x000000da0a00720c */ /* 0x040fe20003f64070 */
[----:B------:R-:W-:Y:S01]  /*a1d0*/  @!P6 IMAD.IADD R217, R217, 0x1, -R10 ;  /* 0x00000001d9d9e824 */ /* 0x000fe200078e0a0a */
[----:B------:R-:W-:Y:S01]  /*a1e0*/  ISETP.GT.U32.AND P6, PT, R10, R219, PT ;  /* 0x000000db0a00720c */ /* 0x000fe20003fc4070 */
[----:B------:R-:W-:-:S04]  /*a1f0*/  IMAD.HI.U32 R3, R4, R7, RZ ;  /* 0x0000000704037227 */ /* 0x000fc800078e00ff */
[----:B------:R-:W-:Y:S02]  /*a200*/  IMAD.MOV R3, RZ, RZ, -R3 ;  /* 0x000000ffff037224 */ /* 0x000fe400078e0a03 */
[--C-:B------:R-:W-:Y:S01]  /*a210*/  @!P4 IMAD.IADD R216, R216, 0x1, -R10.reuse ;  /* 0x00000001d8d8c824 */ /* 0x100fe200078e0a0a */
[----:B------:R-:W-:Y:S01]  /*a220*/  ISETP.GE.AND P4, PT, R221, RZ, PT ;  /* 0x000000ffdd00720c */ /* 0x000fe20003f86270 */
[----:B------:R-:W-:Y:S01]  /*a230*/  VIADD R9, R2, 0xdd ;  /* 0x000000dd02097836 */ /* 0x000fe20000000000 */
[----:B------:R-:W-:Y:S01]  /*a240*/  IABS R221, R222 ;  /* 0x000000de00dd7213 */ /* 0x000fe20000000000 */
[--C-:B------:R-:W-:Y:S01]  /*a250*/  @!P3 IMAD.IADD R218, R218, 0x1, -R10.reuse ;  /* 0x00000001dadab824 */ /* 0x100fe200078e0a0a */
[C---:B------:R-:W-:Y:S01]  /*a260*/  ISETP.GT.U32.AND P3, PT, R10.reuse, R217, PT ;  /* 0x000000d90a00720c */ /* 0x040fe20003f64070 */
[----:B------:R-:W-:Y:S01]  /*a270*/  @!P6 IMAD.IADD R219, R219, 0x1, -R10 ;  /* 0x00000001dbdbe824 */ /* 0x000fe200078e0a0a */
[----:B------:R-:W-:Y:S01]  /*a280*/  IABS R5, R9 ;  /* 0x0000000900057213 */ /* 0x000fe20000000000 */
[C---:B------:R-:W-:Y:S01]  /*a290*/  IMAD R220, R10.reuse, R3, R7 ;  /* 0x000000030adc7224 */ /* 0x040fe200078e0207 */
[----:B------:R-:W-:Y:S01]  /*a2a0*/  ISETP.GT.U32.AND P1, PT, R10, R218, PT ;  /* 0x000000da0a00720c */ /* 0x000fe20003f24070 */
[----:B------:R-:W-:Y:S01]  /*a2b0*/  IMAD.HI.U32 R0, R4, R221, RZ ;  /* 0x000000dd04007227 */ /* 0x000fe200078e00ff */
[----:B------:R-:W-:-:S03]  /*a2c0*/  ISETP.GT.U32.AND P6, PT, R10, R219, PT ;  /* 0x000000db0a00720c */ /* 0x000fc60003fc4070 */
[----:B------:R-:W-:Y:S01]  /*a2d0*/  @!P2 IMAD.MOV R215, RZ, RZ, -R215 ;  /* 0x000000ffffd7a224 */ /* 0x000fe200078e0ad7 */
[----:B------:R-:W-:Y:S01]  /*a2e0*/  ISETP.GT.U32.AND P2, PT, R10, R220, PT ;  /* 0x000000dc0a00720c */ /* 0x000fe20003f44070 */
[----:B------:R-:W-:Y:S01]  /*a2f0*/  IMAD.HI.U32 R3, R4, R5, RZ ;  /* 0x0000000504037227 */ /* 0x000fe200078e00ff */
[----:B------:R-:W-:-:S03]  /*a300*/  IADD3 R0, PT, PT, -R0, RZ, RZ ;  /* 0x000000ff00007210 */ /* 0x000fc60007ffe1ff */
[----:B------:R-:W-:Y:S02]  /*a310*/  IMAD.MOV R3, RZ, RZ, -R3 ;  /* 0x000000ffff037224 */ /* 0x000fe400078e0a03 */
[----:B------:R-:W-:Y:S02]  /*a320*/  IMAD R221, R10, R0, R221 ;  /* 0x000000000add7224 */ /* 0x000fe400078e02dd */
[----:B------:R-:W-:Y:S01]  /*a330*/  @!P5 IMAD.MOV R216, RZ, RZ, -R216 ;  /* 0x000000ffffd8d224 */ /* 0x000fe200078e0ad8 */
[----:B------:R-:W-:Y:S01]  /*a340*/  ISETP.GE.AND P5, PT, R8, RZ, PT ;  /* 0x000000ff0800720c */ /* 0x000fe20003fa6270 */
[--C-:B------:R-:W-:Y:S01]  /*a350*/  @!P1 IMAD.IADD R218, R218, 0x1, -R10.reuse ;  /* 0x00000001dada9824 */ /* 0x100fe200078e0a0a */
[----:B------:R-:W-:Y:S01]  /*a360*/  ISETP.GE.AND P1, PT, R222, RZ, PT ;  /* 0x000000ffde00720c */ /* 0x000fe20003f26270 */
[--C-:B------:R-:W-:Y:S01]  /*a370*/  @!P6 IMAD.IADD R219, R219, 0x1, -R10.reuse ;  /* 0x00000001dbdbe824 */ /* 0x100fe200078e0a0a */
[----:B------:R-:W-:Y:S01]  /*a380*/  @!P2 IADD3 R220, PT, PT, R220, -R10, RZ ;  /* 0x8000000adcdca210 */ /* 0x000fe20007ffe0ff */
[C---:B------:R-:W-:Y:S01]  /*a390*/  IMAD R222, R10.reuse, R3, R5 ;  /* 0x000000030ade7224 */ /* 0x040fe200078e0205 */
[----:B------:R-:W-:Y:S01]  /*a3a0*/  ISETP.GT.U32.AND P6, PT, R10, R221, PT ;  /* 0x000000dd0a00720c */ /* 0x000fe20003fc4070 */
[----:B------:R-:W-:Y:S01]  /*a3b0*/  VIADD R0, R2, 0xde ;  /* 0x000000de02007836 */ /* 0x000fe20000000000 */
[----:B------:R-:W-:Y:S01]  /*a3c0*/  ISETP.GT.U32.AND P2, PT, R10, R220, PT ;  /* 0x000000dc0a00720c */ /* 0x000fe20003f44070 */
[--C-:B------:R-:W-:Y:S01]  /*a3d0*/  @!P3 IMAD.IADD R217, R217, 0x1, -R10.reuse ;  /* 0x00000001d9d9b824 */ /* 0x100fe200078e0a0a */
[----:B------:R-:W-:Y:S01]  /*a3e0*/  @!P4 IADD3 R218, PT, PT, -R218, RZ, RZ ;  /* 0x000000ffdadac210 */ /* 0x000fe20007ffe1ff */
[----:B------:R-:W-:Y:S01]  /*a3f0*/  VIADD R3, R2, 0xe0 ;  /* 0x000000e002037836 */ /* 0x000fe20000000000 */
[----:B------:R-:W-:Y:S01]  /*a400*/  ISETP.GT.U32.AND P4, PT, R10, R222, PT ;  /* 0x000000de0a00720c */ /* 0x000fe20003f84070 */
[----:B------:R-:W-:Y:S01]  /*a410*/  @!P5 IMAD.MOV R219, RZ, RZ, -R219 ;  /* 0x000000ffffdbd224 */ /* 0x000fe200078e0adb */
[----:B------:R-:W-:Y:S01]  /*a420*/  IABS R223, R0 ;  /* 0x0000000000df7213 */ /* 0x000fe20000000000 */
[----:B------:R-:W-:Y:S01]  /*a430*/  @!P0 IMAD.MOV R217, RZ, RZ, -R217 ;  /* 0x000000ffffd98224 */ /* 0x000fe200078e0ad9 */
[----:B------:R-:W-:Y:S01]  /*a440*/  ISETP.GE.AND P5, PT, R0, RZ, PT ;  /* 0x000000ff0000720c */ /* 0x000fe20003fa6270 */
[----:B------:R-:W-:Y:S01]  /*a450*/  VIADD R0, R2, 0xdf ;  /* 0x000000df02007836 */ /* 0x000fe20000000000 */
[----:B------:R-:W-:Y:S01]  /*a460*/  ISETP.GE.AND P0, PT, R9, RZ, PT ;  /* 0x000000ff0900720c */ /* 0x000fe20003f06270 */
[--C-:B------:R-:W-:Y:S01]  /*a470*/  @!P6 IMAD.IADD R221, R221, 0x1, -R10.reuse ;  /* 0x00000001dddde824 */ /* 0x100fe200078e0a0a */
[----:B------:R-:W-:Y:S01]  /*a480*/  ISETP.GE.AND P3, PT, R6, RZ, PT ;  /* 0x000000ff0600720c */ /* 0x000fe20003f66270 */
[----:B------:R-:W-:Y:S01]  /*a490*/  VIADD R7, R2, 0xe1 ;  /* 0x000000e102077836 */ /* 0x000fe20000000000 */
[----:B------:R-:W-:Y:S01]  /*a4a0*/  @!P2 IADD3 R220, PT, PT, R220, -R10, RZ ;  /* 0x8000000adcdca210 */ /* 0x000fe20007ffe0ff */
[----:B------:R-:W-:Y:S01]  /*a4b0*/  VIADD R8, R2, 0xe6 ;  /* 0x000000e602087836 */ /* 0x000fe20000000000 */
[----:B------:R-:W-:Y:S01]  /*a4c0*/  ISETP.GE.AND P2, PT, R0, RZ, PT ;  /* 0x000000ff0000720c */ /* 0x000fe20003f46270 */
[----:B------:R-:W-:Y:S01]  /*a4d0*/  @!P4 IMAD.IADD R222, R222, 0x1, -R10 ;  /* 0x00000001dedec824 */ /* 0x000fe200078e0a0a */
[----:B------:R-:W-:Y:S01]  /*a4e0*/  IABS R5, R0 ;  /* 0x0000000000057213 */ /* 0x000fe20000000000 */
[----:B------:R-:W-:Y:S01]  /*a4f0*/  IMAD.HI.U32 R0, R4, R223, RZ ;  /* 0x000000df04007227 */ /* 0x000fe200078e00ff */
[----:B------:R-:W-:-:S02]  /*a500*/  ISETP.GT.U32.AND P6, PT, R10, R221, PT ;  /* 0x000000dd0a00720c */ /* 0x000fc40003fc4070 */
[----:B------:R-:W-:Y:S01]  /*a510*/  ISETP.GT.U32.AND P4, PT, R10, R222, PT ;  /* 0x000000de0a00720c */ /* 0x000fe20003f84070 */
[----:B------:R-:W-:Y:S01]  /*a520*/  IMAD.MOV R0, RZ, RZ, -R0 ;  /* 0x000000ffff007224 */ /* 0x000fe200078e0a00 */
[----:B------:R-:W-:Y:S01]  /*a530*/  IABS R225, R3 ;  /* 0x0000000300e17213 */ /* 0x000fe20000000000 */
[----:B------:R-:W-:Y:S01]  /*a540*/  VIADD R12, R2, 0xfb ;  /* 0x000000fb020c7836 */ /* 0x000fe20000000000 */
[----:B------:R-:W-:Y:S01]  /*a550*/  @!P3 IADD3 R220, PT, PT, -R220, RZ, RZ ;  /* 0x000000ffdcdcb210 */ /* 0x000fe20007ffe1ff */
[----:B------:R-:W-:Y:S01]  /*a560*/  IMAD R223, R10, R0, R223 ;  /* 0x000000000adf7224 */ /* 0x000fe200078e02df */
[----:B------:R-:W-:Y:S01]  /*a570*/  IABS R6, R7 ;  /* 0x0000000700067213 */ /* 0x000fe20000000000 */
[----:B------:R-:W-:Y:S01]  /*a580*/  IMAD.HI.U32 R0, R4, R5, RZ ;  /* 0x0000000504007227 */ /* 0x000fe200078e00ff */
[----:B------:R-:W-:Y:S02]  /*a590*/  ISETP.GE.AND P3, PT, R3, RZ, PT ;  /* 0x000000ff0300720c */ /* 0x000fe40003f66270 */
[----:B------:R-:W-:Y:S01]  /*a5a0*/  IABS R9, R234 ;  /* 0x000000ea00097213 */ /* 0x000fe20000000000 */
[----:B------:R-:W-:Y:S01]  /*a5b0*/  @!P6 IMAD.IADD R221, R221, 0x1, -R10 ;  /* 0x00000001dddde824 */ /* 0x000fe200078e0a0a */
[----:B------:R-:W-:Y:S01]  /*a5c0*/  ISETP.GT.U32.AND P6, PT, R10, R223, PT ;  /* 0x000000df0a00720c */ /* 0x000fe20003fc4070 */
[----:B------:R-:W-:Y:S01]  /*a5d0*/  IMAD.MOV R0, RZ, RZ, -R0 ;  /* 0x000000ffff007224 */ /* 0x000fe200078e0a00 */
[----:B------:R-:W-:Y:S01]  /*a5e0*/  IABS R231, R8 ;  /* 0x0000000800e77213 */ /* 0x000fe20000000000 */
[----:B------:R-:W-:Y:S01]  /*a5f0*/  @!P4 IMAD.IADD R222, R222, 0x1, -R10 ;  /* 0x00000001dedec824 */ /* 0x000fe200078e0a0a */
[----:B------:R-:W-:Y:S01]  /*a600*/  ISETP.GE.AND P4, PT, R7, RZ, PT ;  /* 0x000000ff0700720c */ /* 0x000fe20003f86270 */
[----:B------:R-:W-:-:S02]  /*a610*/  IMAD R224, R10, R0, R5 ;  /* 0x000000000ae07224 */ /* 0x000fc400078e0205 */
[----:B------:R-:W-:Y:S01]  /*a620*/  IMAD.HI.U32 R3, R4, R225, RZ ;  /* 0x000000e104037227 */ /* 0x000fe200078e00ff */
[----:B------:R-:W-:Y:S02]  /*a630*/  @!P0 IADD3 R222, PT, PT, -R222, RZ, RZ ;  /* 0x000000ffdede8210 */ /* 0x000fe40007ffe1ff */
[----:B------:R-:W-:Y:S01]  /*a640*/  ISETP.GT.U32.AND P0, PT, R10, R224, PT ;  /* 0x000000e00a00720c */ /* 0x000fe20003f04070 */
[----:B------:R-:W-:Y:S01]  /*a650*/  IMAD.MOV.U32 R5, RZ, RZ, R6 ;  /* 0x000000ffff057224 */ /* 0x000fe200078e0006 */
[----:B------:R-:W-:Y:S01]  /*a660*/  IADD3 R3, PT, PT, -R3, RZ, RZ ;  /* 0x000000ff03037210 */ /* 0x000fe20007ffe1ff */
[----:B------:R-:W-:Y:S01]  /*a670*/  @!P6 IMAD.IADD R223, R223, 0x1, -R10 ;  /* 0x00000001dfdfe824 */ /* 0x000fe200078e0a0a */
[----:B------:R-:W-:Y:S01]  /*a680*/  IADD3 R6, PT, PT, R2, 0xe3, RZ ;  /* 0x000000e302067810 */ /* 0x000fe20007ffe0ff */
[----:B------:R-:W-:-:S03]  /*a690*/  IMAD.HI.U32 R0, R4, R5, RZ ;  /* 0x0000000504007227 */ /* 0x000fc600078e00ff */
[C---:B------:R-:W-:Y:S01]  /*a6a0*/  ISETP.GT.U32.AND P6, PT, R10.reuse, R223, PT ;  /* 0x000000df0a00720c */ /* 0x040fe20003fc4070 */
[----:B------:R-:W-:Y:S02]  /*a6b0*/  IMAD R225, R10, R3, R225 ;  /* 0x000000030ae17224 */ /* 0x000fe400078e02e1 */
[----:B------:R-:W-:Y:S02]  /*a6c0*/  IMAD.MOV R0, RZ, RZ, -R0 ;  /* 0x000000ffff007224 */ /* 0x000fe400078e0a00 */
[----:B------:R-:W-:Y:S02]  /*a6d0*/  @!P0 IMAD.IADD R224, R224, 0x1, -R10 ;  /* 0x00000001e0e08824 */ /* 0x000fe400078e0a0a */
[----:B------:R-:W-:Y:S01]  /*a6e0*/  IMAD R226, R10, R0, R5 ;  /* 0x000000000ae27224 */ /* 0x000fe200078e0205 */
[----:B------:R-:W-:Y:S01]  /*a6f0*/  IABS R5, R6 ;  /* 0x0000000600057213 */ /* 0x000fe20000000000 */
[----:B------:R-:W-:Y:S01]  /*a700*/  VIADD R3, R2, 0xe2 ;  /* 0x000000e202037836 */ /* 0x000fe20000000000 */
[----:B------:R-:W-:Y:S01]  /*a710*/  ISETP.GT.U32.AND P0, PT, R10, R224, PT ;  /* 0x000000e00a00720c */ /* 0x000fe20003f04070 */
[----:B------:R-:W-:-:S02]  /*a720*/  VIADD R0, R2, 0xe4 ;  /* 0x000000e402007836 */ /* 0x000fc40000000000 */
[----:B------:R-:W-:Y:S01]  /*a730*/  @!P6 IADD3 R223, PT, PT, R223, -R10, RZ ;  /* 0x8000000adfdfe210 */ /* 0x000fe20007ffe0ff */
[----:B------:R-:W-:Y:S01]  /*a740*/  IMAD.HI.U32 R7, R4, R5, RZ ;  /* 0x0000000504077227 */ /* 0x000fe200078e00ff */
[----:B------:R-:W-:Y:S02]  /*a750*/  ISETP.GT.U32.AND P6, PT, R10, R225, PT ;  /* 0x000000e10a00720c */ /* 0x000fe40003fc4070 */
[----:B------:R-:W-:Y:S01]  /*a760*/  IABS R227, R3 ;  /* 0x0000000300e37213 */ /* 0x000fe20000000000 */
[----:B------:R-:W-:Y:S01]  /*a770*/  @!P1 IMAD.MOV R221, RZ, RZ, -R221 ;  /* 0x000000ffffdd9224 */ /* 0x000fe200078e0add */
[----:B------:R-:W-:Y:S01]  /*a780*/  IABS R229, R0 ;  /* 0x0000000000e57213 */ /* 0x000fe20000000000 */
[----:B------:R-:W-:Y:S01]  /*a790*/  IMAD.MOV R228, RZ, RZ, -R7 ;  /* 0x000000ffffe47224 */ /* 0x000fe200078e0a07 */
[----:B------:R-:W-:Y:S01]  /*a7a0*/  ISETP.GE.AND P1, PT, R3, RZ, PT ;  /* 0x000000ff0300720c */ /* 0x000fe20003f26270 */
[----:B------:R-:W-:-:S04]  /*a7b0*/  IMAD.HI.U32 R3, R4, R227, RZ ;  /* 0x000000e304037227 */ /* 0x000fc800078e00ff */
[----:B------:R-:W-:Y:S01]  /*a7c0*/  @!P0 IMAD.IADD R224, R224, 0x1, -R10 ;  /* 0x00000001e0e08824 */ /* 0x000fe200078e0a0a */
[----:B------:R-:W-:Y:S01]  /*a7d0*/  ISETP.GT.U32.AND P0, PT, R10, R226, PT ;  /* 0x000000e20a00720c */ /* 0x000fe20003f04070 */
[----:B------:R-:W-:-:S04]  /*a7e0*/  IMAD.HI.U32 R7, R4, R229, RZ ;  /* 0x000000e504077227 */ /* 0x000fc800078e00ff */
[--C-:B------:R-:W-:Y:S02]  /*a7f0*/  @!P6 IMAD.IADD R225, R225, 0x1, -R10.reuse ;  /* 0x00000001e1e1e824 */ /* 0x100fe400078e0a0a */
[----:B------:R-:W-:Y:S02]  /*a800*/  IMAD.MOV R3, RZ, RZ, -R3 ;  /* 0x000000ffff037224 */ /* 0x000fe400078e0a03 */
[----:B------:R-:W-:Y:S01]  /*a810*/  IMAD.MOV R7, RZ, RZ, -R7 ;  /* 0x000000ffff077224 */ /* 0x000fe200078e0a07 */
[C---:B------:R-:W-:Y:S01]  /*a820*/  ISETP.GT.U32.AND P6, PT, R10.reuse, R225, PT ;  /* 0x000000e10a00720c */ /* 0x040fe20003fc4070 */
[C---:B------:R-:W-:Y:S01]  /*a830*/  IMAD R227, R10.reuse, R3, R227 ;  /* 0x000000030ae37224 */ /* 0x040fe200078e02e3 */
[----:B------:R-:W-:Y:S01]  /*a840*/  MOV R3, R9 ;  /* 0x0000000900037202 */ /* 0x000fe20000000f00 */
[C---:B------:R-:W-:Y:S02]  /*a850*/  IMAD R229, R10.reuse, R7, R229 ;  /* 0x000000070ae57224 */ /* 0x040fe400078e02e5 */
[----:B------:R-:W-:Y:S01]  /*a860*/  @!P5 IMAD.MOV R223, RZ, RZ, -R223 ;  /* 0x000000ffffdfd224 */ /* 0x000fe200078e0adf */
[----:B------:R-:W-:Y:S01]  /*a870*/  ISETP.GT.U32.AND P5, PT, R10, R227, PT ;  /* 0x000000e30a00720c */ /* 0x000fe20003fa4070 */
[----:B------:R-:W-:Y:S01]  /*a880*/  @!P0 IMAD.IADD R226, R226, 0x1, -R10 ;  /* 0x00000001e2e28824 */ /* 0x000fe200078e0a0a */
[C---:B------:R-:W-:Y:S01]  /*a890*/  ISETP.GT.U32.AND P0, PT, R10.reuse, R229, PT ;  /* 0x000000e50a00720c */ /* 0x040fe20003f04070 */
[----:B------:R-:W-:-:S02]  /*a8a0*/  IMAD R228, R10, R228, R5 ;  /* 0x000000e40ae47224 */ /* 0x000fc400078e0205 */
[----:B------:R-:W-:Y:S02]  /*a8b0*/  @!P2 IMAD.MOV R224, RZ, RZ, -R224 ;  /* 0x000000ffffe0a224 */ /* 0x000fe400078e0ae0 */
[----:B------:R-:W-:Y:S01]  /*a8c0*/  @!P6 IADD3 R225, PT, PT, R225, -R10, RZ ;  /* 0x8000000ae1e1e210 */ /* 0x000fe20007ffe0ff */
[----:B------:R-:W-:Y:S01]  /*a8d0*/  IMAD.HI.U32 R5, R4, R3, RZ ;  /* 0x0000000304057227 */ /* 0x000fe200078e00ff */
[----:B------:R-:W-:Y:S02]  /*a8e0*/  ISETP.GE.AND P6, PT, R6, RZ, PT ;  /* 0x000000ff0600720c */ /* 0x000fe40003fc6270 */
[----:B------:R-:W-:Y:S01]  /*a8f0*/  ISETP.GT.U32.AND P2, PT, R10, R228, PT ;  /* 0x000000e40a00720c */ /* 0x000fe20003f44070 */
[----:B------:R-:W-:Y:S01]  /*a900*/  VIADD R6, R2, 0xe7 ;  /* 0x000000e702067836 */ /* 0x000fe20000000000 */
[----:B------:R-:W-:Y:S01]  /*a910*/  @!P3 IADD3 R225, PT, PT, -R225, RZ, RZ ;  /* 0x000000ffe1e1b210 */ /* 0x000fe20007ffe1ff */
[--C-:B------:R-:W-:Y:S01]  /*a920*/  @!P5 IMAD.IADD R227, R227, 0x1, -R10.reuse ;  /* 0x00000001e3e3d824 */ /* 0x100fe200078e0a0a */
[----:B------:R-:W-:Y:S01]  /*a930*/  ISETP.GT.U32.AND P5, PT, R10, R226, PT ;  /* 0x000000e20a00720c */ /* 0x000fe20003fa4070 */
[----:B------:R-:W-:Y:S01]  /*a940*/  @!P0 IMAD.IADD R229, R229, 0x1, -R10 ;  /* 0x00000001e5e58824 */ /* 0x000fe200078e0a0a */
[----:B------:R-:W-:Y:S01]  /*a950*/  IABS R9, R6 ;  /* 0x0000000600097213 */ /* 0x000fe20000000000 */
[----:B------:R-:W-:Y:S01]  /*a960*/  IMAD.HI.U32 R7, R4, R231, RZ ;  /* 0x000000e704077227 */ /* 0x000fe200078e00ff */
[----:B------:R-:W-:-:S02]  /*a970*/  IADD3 R5, PT, PT, -R5, RZ, RZ ;  /* 0x000000ff05057210 */ /* 0x000fc40007ffe1ff */
[----:B------:R-:W-:Y:S01]  /*a980*/  ISETP.GT.U32.AND P3, PT, R10, R229, PT ;  /* 0x000000e50a00720c */ /* 0x000fe20003f64070 */
[----:B------:R-:W-:-:S04]  /*a990*/  IMAD.HI.U32 R232, R4, R9, RZ ;  /* 0x0000000904e87227 */ /* 0x000fc800078e00ff */
[----:B------:R-:W-:Y:S01]  /*a9a0*/  IMAD R230, R10, R5, R3 ;  /* 0x000000050ae67224 */ /* 0x000fe200078e0203 */
[----:B------:R-:W-:Y:S01]  /*a9b0*/  IADD3 R5, PT, PT, R2, 0xe9, RZ ;  /* 0x000000e902057810 */ /* 0x000fe20007ffe0ff */
[----:B------:R-:W-:Y:S02]  /*a9c0*/  IMAD.MOV R232, RZ, RZ, -R232 ;  /* 0x000000ffffe87224 */ /* 0x000fe400078e0ae8 */
[--C-:B------:R-:W-:Y:S01]  /*a9d0*/  @!P2 IMAD.IADD R228, R228, 0x1, -R10.reuse ;  /* 0x00000001e4e4a824 */ /* 0x100fe200078e0a0a */
[----:B------:R-:W-:Y:S01]  /*a9e0*/  ISETP.GT.U32.AND P2, PT, R10, R227, PT ;  /* 0x000000e30a00720c */ /* 0x000fe20003f44070 */
[--C-:B------:R-:W-:Y:S01]  /*a9f0*/  @!P5 IMAD.IADD R226, R226, 0x1, -R10.reuse ;  /* 0x00000001e2e2d824 */ /* 0x100fe200078e0a0a */
[C---:B------:R-:W-:Y:S01]  /*aa00*/  ISETP.GT.U32.AND P5, PT, R10.reuse, R230, PT ;  /* 0x000000e60a00720c */ /* 0x040fe20003fa4070 */
[C---:B------:R-:W-:Y:S01]  /*aa10*/  IMAD R232, R10.reuse, R232, R9 ;  /* 0x000000e80ae87224 */ /* 0x040fe200078e0209 */
[----:B------:R-:W-:Y:S01]  /*aa20*/  ISETP.GT.U32.AND P0, PT, R10, R228, PT ;  /* 0x000000e40a00720c */ /* 0x000fe20003f04070 */
[----:B------:R-:W-:Y:S01]  /*aa30*/  @!P3 IMAD.IADD R229, R229, 0x1, -R10 ;  /* 0x00000001e5e5b824 */ /* 0x000fe200078e0a0a */
[----:B------:R-:W-:Y:S01]  /*aa40*/  @!P4 IADD3 R226, PT, PT, -R226, RZ, RZ ;  /* 0x000000ffe2e2c210 */ /* 0x000fe20007ffe1ff */
[----:B------:R-:W-:Y:S01]  /*aa50*/  IMAD.MOV R7, RZ, RZ, -R7 ;  /* 0x000000ffff077224 */ /* 0x000fe200078e0a07 */
[----:B------:R-:W-:Y:S01]  /*aa60*/  ISETP.GT.U32.AND P3, PT, R10, R232, PT ;  /* 0x000000e80a00720c */ /* 0x000fe20003f64070 */
[----:B------:R-:W-:-:S02]  /*aa70*/  VIADD R3, R2, 0xe8 ;  /* 0x000000e802037836 */ /* 0x000fc40000000000 */
[----:B------:R-:W-:Y:S01]  /*aa80*/  IMAD R231, R10, R7, R231 ;  /* 0x000000070ae77224 */ /* 0x000fe200078e02e7 */
[----:B------:R-:W-:Y:S01]  /*aa90*/  IABS R7, R5 ;  /* 0x0000000500077213 */ /* 0x000fe20000000000 */
[--C-:B------:R-:W-:Y:S01]  /*aaa0*/  @!P2 IMAD.IADD R227, R227, 0x1, -R10.reuse ;  /* 0x00000001e3e3a824 */ /* 0x100fe200078e0a0a */
[----:B------:R-:W-:Y:S01]  /*aab0*/  IABS R233, R3 ;  /* 0x0000000300e97213 */ /* 0x000fe20000000000 */
[----:B------:R-:W-:Y:S01]  /*aac0*/  @!P5 IMAD.IADD R230, R230, 0x1, -R10 ;  /* 0x00000001e6e6d824 */ /* 0x000fe200078e0a0a */
[----:B------:R-:W-:Y:S01]  /*aad0*/  ISETP.GT.U32.AND P2, PT, R10, R231, PT ;  /* 0x000000e70a00720c */ /* 0x000fe20003f44070 */
[----:B------:R-:W-:Y:S01]  /*aae0*/  @!P1 IMAD.MOV R227, RZ, RZ, -R227 ;  /* 0x000000ffffe39224 */ /* 0x000fe200078e0ae3 */
[----:B------:R-:W-:Y:S01]  /*aaf0*/  @!P0 IADD3 R228, PT, PT, R228, -R10, RZ ;  /* 0x8000000ae4e48210 */ /* 0x000fe20007ffe0ff */
[----:B------:R-:W-:Y:S01]  /*ab00*/  IMAD.HI.U32 R9, R4, R233, RZ ;  /* 0x000000e904097227 */ /* 0x000fe200078e00ff */
[----:B------:R-:W-:Y:S02]  /*ab10*/  ISETP.GE.AND P0, PT, R0, RZ, PT ;  /* 0x000000ff0000720c */ /* 0x000fe40003f06270 */
[----:B------:R-:W-:Y:S01]  /*ab20*/  ISETP.GE.AND P5, PT, R234, RZ, PT ;  /* 0x000000ffea00720c */ /* 0x000fe20003fa6270 */
[----:B------:R-:W-:-:S04]  /*ab30*/  IMAD.HI.U32 R0, R4, R7, RZ ;  /* 0x0000000704007227 */ /* 0x000fc800078e00ff */
[--C-:B------:R-:W-:Y:S01]  /*ab40*/  @!P3 IMAD.IADD R232, R232, 0x1, -R10.reuse ;  /* 0x00000001e8e8b824 */ /* 0x100fe200078e0a0a */
[----:B------:R-:W-:Y:S01]  /*ab50*/  ISETP.GT.U32.AND P3, PT, R10, R230, PT ;  /* 0x000000e60a00720c */ /* 0x000fe20003f64070 */
[----:B------:R-:W-:Y:S01]  /*ab60*/  @!P2 IMAD.IADD R231, R231, 0x1, -R10 ;  /* 0x00000001e7e7a824 */ /* 0x000fe200078e0a0a */
[----:B------:R-:W-:Y:S01]  /*ab70*/  IADD3 R234, PT, PT, -R0, RZ, RZ ;  /* 0x000000ff00ea7210 */ /* 0x000fe20007ffe1ff */
[----:B------:R-:W-:Y:S01]  /*ab80*/  IMAD.MOV R9, RZ, RZ, -R9 ;  /* 0x000000ffff097224 */ /* 0x000fe200078e0a09 */
[----:B------:R-:W-:Y:S01]  /*ab90*/  ISETP.GE.AND P2, PT, R8, RZ, PT ;  /* 0x000000ff0800720c */ /* 0x000fe20003f46270 */
[----:B------:R-:W-:Y:S01]  /*aba0*/  VIADD R0, R2, 0xea ;  /* 0x000000ea02007836 */ /* 0x000fe20000000000 */
[C---:B------:R-:W-:Y:S01]  /*abb0*/  ISETP.GT.U32.AND P1, PT, R10.reuse, R231, PT ;  /* 0x000000e70a00720c */ /* 0x040fe20003f24070 */
[----:B------:R-:W-:Y:S01]  /*abc0*/  IMAD R234, R10, R234, R7 ;  /* 0x000000ea0aea7224 */ /* 0x000fe200078e0207 */
[----:B------:R-:W-:Y:S01]  /*abd0*/  IADD3 R7, PT, PT, R2, 0xeb, RZ ;  /* 0x000000eb02077810 */ /* 0x000fe20007ffe0ff */
[C---:B------:R-:W-:Y:S01]  /*abe0*/  IMAD R233, R10.reuse, R9, R233 ;  /* 0x000000090ae97224 */ /* 0x040fe200078e02e9 */
[----:B------:R-:W-:Y:S01]  /*abf0*/  IABS R235, R0 ;  /* 0x0000000000eb7213 */ /* 0x000fe20000000000 */
[----:B------:R-:W-:Y:S01]  /*ac00*/  @!P6 IMAD.MOV R228, RZ, RZ, -R228 ;  /* 0x000000ffffe4e224 */ /* 0x000fe200078e0ae4 */
[----:B------:R-:W-:Y:S01]  /*ac10*/  ISETP.GT.U32.AND P4, PT, R10, R232, PT ;  /* 0x000000e80a00720c */ /* 0x000fe20003f84070 */
[----:B------:R-:W-:Y:S01]  /*ac20*/  @!P3 IMAD.IADD R230, R230, 0x1, -R10 ;  /* 0x00000001e6e6b824 */ /* 0x000fe200078e0a0a */
[C---:B------:R-:W-:Y:S01]  /*ac30*/  ISETP.GT.U32.AND P3, PT, R10.reuse, R234, PT ;  /* 0x000000ea0a00720c */ /* 0x040fe20003f64070 */
[----:B------:R-:W-:Y:S01]  /*ac40*/  @!P0 IMAD.MOV R229, RZ, RZ, -R229 ;  /* 0x000000ffffe58224 */ /* 0x000fe200078e0ae5 */
[----:B------:R-:W-:Y:S01]  /*ac50*/  ISETP.GT.U32.AND P6, PT, R10, R233, PT ;  /* 0x000000e90a00720c */ /* 0x000fe20003fc4070 */
[----:B------:R-:W-:Y:S01]  /*ac60*/  VIADD R9, R2, 0xf9 ;  /* 0x000000f902097836 */ /* 0x000fe20000000000 */
[----:B------:R-:W-:Y:S01]  /*ac70*/  ISETP.GE.AND P0, PT, R6, RZ, PT ;  /* 0x000000ff0600720c */ /* 0x000fe20003f06270 */
[----:B------:R-:W-:Y:S01]  /*ac80*/  IMAD.HI.U32 R6, R4, R235, RZ ;  /* 0x000000eb04067227 */ /* 0x000fe200078e00ff */
[----:B------:R-:W-:-:S02]  /*ac90*/  @!P5 IADD3 R230, PT, PT, -R230, RZ, RZ ;  /* 0x000000ffe6e6d210 */ /* 0x000fc40007ffe1ff */
[----:B------:R-:W-:Y:S01]  /*aca0*/  IABS R250, R9 ;  /* 0x0000000900fa7213 */ /* 0x000fe20000000000 */
[----:B------:R-:W-:Y:S02]  /*acb0*/  IMAD.MOV R6, RZ, RZ, -R6 ;  /* 0x000000ffff067224 */ /* 0x000fe400078e0a06 */
[--C-:B------:R-:W-:Y:S01]  /*acc0*/  @!P1 IMAD.IADD R231, R231, 0x1, -R10.reuse ;  /* 0x00000001e7e79824 */ /* 0x100fe200078e0a0a */
[----:B------:R-:W-:Y:S01]  /*acd0*/  ISETP.GE.AND P1, PT, R3, RZ, PT ;  /* 0x000000ff0300720c */ /* 0x000fe20003f26270 */
[--C-:B------:R-:W-:Y:S01]  /*ace0*/  @!P3 IMAD.IADD R234, R234, 0x1, -R10.reuse ;  /* 0x00000001eaeab824 */ /* 0x100fe200078e0a0a */
[----:B------:R-:W-:Y:S01]  /*acf0*/  IABS R3, R7 ;  /* 0x0000000700037213 */ /* 0x000fe20000000000 */
[----:B------:R-:W-:Y:S01]  /*ad00*/  IMAD R235, R10, R6, R235 ;  /* 0x000000060aeb7224 */ /* 0x000fe200078e02eb */
[----:B------:R-:W-:Y:S01]  /*ad10*/  @!P4 IADD3 R232, PT, PT, R232, -R10, RZ ;  /* 0x8000000ae8e8c210 */ /* 0x000fe20007ffe0ff */
[----:B------:R-:W-:Y:S01]  /*ad20*/  @!P6 IMAD.IADD R233, R233, 0x1, -R10 ;  /* 0x00000001e9e9e824 */ /* 0x000fe200078e0a0a */
[----:B------:R-:W-:Y:S01]  /*ad30*/  ISETP.GE.AND P6, PT, R0, RZ, PT ;  /* 0x000000ff0000720c */ /* 0x000fe20003fc6270 */
[----:B------:R-:W-:Y:S01]  /*ad40*/  @!P2 IMAD.MOV R231, RZ, RZ, -R231 ;  /* 0x000000ffffe7a224 */ /* 0x000fe200078e0ae7 */
[----:B------:R-:W-:Y:S01]  /*ad50*/  ISETP.GT.U32.AND P3, PT, R10, R234, PT ;  /* 0x000000ea0a00720c */ /* 0x000fe20003f64070 */
[----:B------:R-:W-:Y:S01]  /*ad60*/  IMAD.HI.U32 R0, R4, R3, RZ ;  /* 0x0000000304007227 */ /* 0x000fe200078e00ff */
[----:B------:R-:W-:-:S02]  /*ad70*/  ISETP.GT.U32.AND P2, PT, R10, R235, PT ;  /* 0x000000eb0a00720c */ /* 0x000fc40003f44070 */
[----:B------:R-:W-:Y:S01]  /*ad80*/  ISETP.GT.U32.AND P5, PT, R10, R233, PT ;  /* 0x000000e90a00720c */ /* 0x000fe20003fa4070 */
[----:B------:R-:W-:Y:S01]  /*ad90*/  IMAD.MOV R0, RZ, RZ, -R0 ;  /* 0x000000ffff007224 */ /* 0x000fe200078e0a00 */
[----:B------:R-:W-:Y:S01]  /*ada0*/  ISETP.GE.AND P4, PT, R5, RZ, PT ;  /* 0x000000ff0500720c */ /* 0x000fe20003f86270 */
[----:B------:R-:W-:Y:S01]  /*adb0*/  VIADD R5, R2, 0xec ;  /* 0x000000ec02057836 */ /* 0x000fe20000000000 */
[----:B------:R-:W-:Y:S01]  /*adc0*/  @!P0 IADD3 R232, PT, PT, -R232, RZ, RZ ;  /* 0x000000ffe8e88210 */ /* 0x000fe20007ffe1ff */
[----:B------:R-:W-:Y:S01]  /*add0*/  IMAD R236, R10, R0, R3 ;  /* 0x000000000aec7224 */ /* 0x000fe200078e0203 */
[----:B------:R-:W-:Y:S01]  /*ade0*/  ISETP.GE.AND P0, PT, R7, RZ, PT ;  /* 0x000000ff0700720c */ /* 0x000fe20003f06270 */
[----:B------:R-:W-:Y:S01]  /*adf0*/  VIADD R6, R2, 0xed ;  /* 0x000000ed02067836 */ /* 0x000fe20000000000 */
[----:B------:R-:W-:Y:S01]  /*ae00*/  IABS R237, R5 ;  /* 0x0000000500ed7213 */ /* 0x000fe20000000000 */
[----:B------:R-:W-:Y:S01]  /*ae10*/  @!P3 IMAD.IADD R234, R234, 0x1, -R10 ;  /* 0x00000001eaeab824 */ /* 0x000fe200078e0a0a */
[----:B------:R-:W-:Y:S01]  /*ae20*/  ISETP.GT.U32.AND P3, PT, R10, R236, PT ;  /* 0x000000ec0a00720c */ /* 0x000fe20003f64070 */
[----:B------:R-:W-:Y:S01]  /*ae30*/  VIADD R251, R2, 0xfc ;  /* 0x000000fc02fb7836 */ /* 0x000fe20000000000 */
[----:B------:R-:W-:Y:S01]  /*ae40*/  @!P2 IADD3 R235, PT, PT, R235, -R10, RZ ;  /* 0x8000000aebeba210 */ /* 0x000fe20007ffe0ff */
[----:B------:R-:W-:Y:S01]  /*ae50*/  IMAD.HI.U32 R3, R4, R237, RZ ;  /* 0x000000ed04037227 */ /* 0x000fe200078e00ff */
[----:B------:R-:W-:-:S02]  /*ae60*/  IABS R238, R6 ;  /* 0x0000000600ee7213 */ /* 0x000fc40000000000 */
[----:B------:R-:W-:Y:S01]  /*ae70*/  ISETP.GT.U32.AND P2, PT, R10, R235, PT ;  /* 0x000000eb0a00720c */ /* 0x000fe20003f44070 */
[----:B------:R-:W-:Y:S01]  /*ae80*/  @!P5 IMAD.IADD R233, R233, 0x1, -R10 ;  /* 0x00000001e9e9d824 */ /* 0x000fe200078e0a0a */
[----:B------:R-:W-:Y:S01]  /*ae90*/  ISETP.GE.AND P5, PT, R5, RZ, PT ;  /* 0x000000ff0500720c */ /* 0x000fe20003fa6270 */
[----:B------:R-:W-:Y:S02]  /*aea0*/  VIADD R5, R2, 0xee ;  /* 0x000000ee02057836 */ /* 0x000fe40000000000 */
[----:B------:R-:W-:Y:S02]  /*aeb0*/  IMAD.HI.U32 R0, R4, R238, RZ ;  /* 0x000000ee04007227 */ /* 0x000fe400078e00ff */
[----:B------:R-:W-:Y:S02]  /*aec0*/  @!P3 IADD3 R236, PT, PT, R236, -R10, RZ ;  /* 0x8000000aececb210 */ /* 0x000fe40007ffe0ff */
[----:B------:R-:W-:Y:S01]  /*aed0*/  IMAD.MOV R3, RZ, RZ, -R3 ;  /* 0x000000ffff037224 */ /* 0x000fe200078e0a03 */
[----:B------:R-:W-:Y:S01]  /*aee0*/  IABS R239, R5 ;  /* 0x0000000500ef7213 */ /* 0x000fe20000000000 */
[----:B------:R-:W-:Y:S01]  /*aef0*/  IMAD.MOV R0, RZ, RZ, -R0 ;  /* 0x000000ffff007224 */ /* 0x000fe200078e0a00 */
[C---:B------:R-:W-:Y:S01]  /*af00*/  ISETP.GT.U32.AND P3, PT, R10.reuse, R236, PT ;  /* 0x000000ec0a00720c */ /* 0x040fe20003f64070 */
[----:B------:R-:W-:-:S02]  /*af10*/  IMAD R237, R10, R3, R237 ;  /* 0x000000030aed7224 */ /* 0x000fc400078e02ed */
[C---:B------:R-:W-:Y:S02]  /*af20*/  IMAD R238, R10.reuse, R0, R238 ;  /* 0x000000000aee7224 */ /* 0x040fe400078e02ee */
[----:B------:R-:W-:Y:S01]  /*af30*/  @!P2 IMAD.IADD R235, R235, 0x1, -R10 ;  /* 0x00000001ebeba824 */ /* 0x000fe200078e0a0a */
[----:B------:R-:W-:Y:S01]  /*af40*/  ISETP.GT.U32.AND P2, PT, R10, R237, PT ;  /* 0x000000ed0a00720c */ /* 0x000fe20003f44070 */
[----:B------:R-:W-:-:S04]  /*af50*/  IMAD.HI.U32 R0, R4, R239, RZ ;  /* 0x000000ef04007227 */ /* 0x000fc800078e00ff */
[----:B------:R-:W-:Y:S01]  /*af60*/  @!P6 IMAD.MOV R235, RZ, RZ, -R235 ;  /* 0x000000ffffebe224 */ /* 0x000fe200078e0aeb */
[----:B------:R-:W-:Y:S01]  /*af70*/  ISETP.GT.U32.AND P6, PT, R10, R238, PT ;  /* 0x000000ee0a00720c */ /* 0x000fe20003fc4070 */
[----:B------:R-:W-:Y:S01]  /*af80*/  @!P3 IMAD.IADD R236, R236, 0x1, -R10 ;  /* 0x00000001ececb824 */ /* 0x000fe200078e0a0a */
[----:B------:R-:W-:Y:S01]  /*af90*/  IADD3 R0, PT, PT, -R0, RZ, RZ ;  /* 0x000000ff00007210 */ /* 0x000fe20007ffe1ff */
[----:B------:R-:W-:Y:S01]  /*afa0*/  @!P1 IMAD.MOV R233, RZ, RZ, -R233 ;  /* 0x000000ffffe99224 */ /* 0x000fe200078e0ae9 */
[----:B------:R-:W-:Y:S01]  /*afb0*/  ISETP.GE.AND P3, PT, R240, RZ, PT ;  /* 0x000000fff000720c */ /* 0x000fe20003f66270 */
[----:B------:R-:W-:Y:S01]  /*afc0*/  @!P0 IMAD.MOV R236, RZ, RZ, -R236 ;  /* 0x000000ffffec8224 */ /* 0x000fe200078e0aec */
[----:B------:R-:W-:Y:S01]  /*afd0*/  IABS R240, R240 ;  /* 0x000000f000f07213 */ /* 0x000fe20000000000 */
[----:B------:R-:W-:Y:S01]  /*afe0*/  IMAD R239, R10, R0, R239 ;  /* 0x000000000aef7224 */ /* 0x000fe200078e02ef */
[----:B------:R-:W-:Y:S01]  /*aff0*/  @!P2 IADD3 R237, PT, PT, R237, -R10, RZ ;  /* 0x8000000aededa210 */ /* 0x000fe20007ffe0ff */
[----:B------:R-:W-:Y:S01]  /*b000*/  VIADD R0, R2, 0xf0 ;  /* 0x000000f002007836 */ /* 0x000fe20000000000 */
[----:B------:R-:W-:Y:S01]  /*b010*/  ISETP.GE.AND P1, PT, R6, RZ, PT ;  /* 0x000000ff0600720c */ /* 0x000fe20003f26270 */
[----:B------:R-:W-:Y:S01]  /*b020*/  IMAD.HI.U32 R6, R4, R240, RZ ;  /* 0x000000f004067227 */ /* 0x000fe200078e00ff */
[----:B------:R-:W-:-:S02]  /*b030*/  ISETP.GT.U32.AND P2, PT, R10, R239, PT ;  /* 0x000000ef0a00720c */ /* 0x000fc40003f44070 */
[----:B------:R-:W-:Y:S01]  /*b040*/  IABS R241, R0 ;  /* 0x0000000000f17213 */ /* 0x000fe20000000000 */
[----:B------:R-:W-:Y:S01]  /*b050*/  @!P6 IMAD.IADD R238, R238, 0x1, -R10 ;  /* 0x00000001eeeee824 */ /* 0x000fe200078e0a0a */
[----:B------:R-:W-:Y:S01]  /*b060*/  ISETP.GT.U32.AND P6, PT, R10, R237, PT ;  /* 0x000000ed0a00720c */ /* 0x000fe20003fc4070 */
[----:B------:R-:W-:Y:S02]  /*b070*/  IMAD.MOV R6, RZ, RZ, -R6 ;  /* 0x000000ffff067224 */ /* 0x000fe400078e0a06 */
[----:B------:R-:W-:Y:S01]  /*b080*/  IMAD.HI.U32 R3, R4, R241, RZ ;  /* 0x000000f104037227 */ /* 0x000fe200078e00ff */
[----:B------:R-:W-:-:S03]  /*b090*/  ISETP.GT.U32.AND P0, PT, R10, R238, PT ;  /* 0x000000ee0a00720c */ /* 0x000fc60003f04070 */
[C---:B------:R-:W-:Y:S02]  /*b0a0*/  IMAD R240, R10.reuse, R6, R240 ;  /* 0x000000060af07224 */ /* 0x040fe400078e02f0 */
[----:B------:R-:W-:Y:S02]  /*b0b0*/  @!P2 IMAD.IADD R239, R239, 0x1, -R10 ;  /* 0x00000001efefa824 */ /* 0x000fe400078e0a0a */
[----:B------:R-:W-:Y:S01]  /*b0c0*/  @!P4 IMAD.MOV R234, RZ, RZ, -R234 ;  /* 0x000000ffffeac224 */ /* 0x000fe200078e0aea */
[----:B------:R-:W-:Y:S01]  /*b0d0*/  ISETP.GE.AND P4, PT, R5, RZ, PT ;  /* 0x000000ff0500720c */ /* 0x000fe20003f86270 */
[----:B------:R-:W-:Y:S01]  /*b0e0*/  @!P6 IMAD.IADD R237, R237, 0x1, -R10 ;  /* 0x00000001edede824 */ /* 0x000fe200078e0a0a */
[C---:B------:R-:W-:Y:S01]  /*b0f0*/  ISETP.GT.U32.AND P6, PT, R10.reuse, R240, PT ;  /* 0x000000f00a00720c */ /* 0x040fe20003fc4070 */
[----:B------:R-:W-:Y:S01]  /*b100*/  IMAD.MOV R3, RZ, RZ, -R3 ;  /* 0x000000ffff037224 */ /* 0x000fe200078e0a03 */
[----:B------:R-:W-:Y:S01]  /*b110*/  ISETP.GT.U32.AND P2, PT, R10, R239, PT ;  /* 0x000000ef0a00720c */ /* 0x000fe20003f44070 */
[----:B------:R-:W-:Y:S01]  /*b120*/  @!P5 IMAD.MOV R237, RZ, RZ, -R237 ;  /* 0x000000ffffedd224 */ /* 0x000fe200078e0aed */
[----:B------:R-:W-:Y:S01]  /*b130*/  @!P0 IADD3 R238, PT, PT, R238, -R10, RZ ;  /* 0x8000000aeeee8210 */ /* 0x000fe20007ffe0ff */
[----:B------:R-:W-:Y:S01]  /*b140*/  IMAD R241, R10, R3, R241 ;  /* 0x000000030af17224 */ /* 0x000fe200078e02f1 */
[----:B------:R-:W-:Y:S01]  /*b150*/  ISETP.GE.AND P0, PT, R0, RZ, PT ;  /* 0x000000ff0000720c */ /* 0x000fe20003f06270 */
[C---:B------:R-:W-:Y:S01]  /*b160*/  VIADD R0, R2.reuse, 0xf2 ;  /* 0x000000f202007836 */ /* 0x040fe20000000000 */
[C---:B------:R-:W-:Y:S01]  /*b170*/  IADD3 R5, PT, PT, R2.reuse, 0xf1, RZ ;  /* 0x000000f102057810 */ /* 0x040fe20007ffe0ff */
[----:B------:R-:W-:-:S02]  /*b180*/  VIADD R3, R2, 0xf3 ;  /* 0x000000f302037836 */ /* 0x000fc40000000000 */
[----:B------:R-:W-:Y:S01]  /*b190*/  @!P1 IMAD.MOV R238, RZ, RZ, -R238 ;  /* 0x000000ffffee9224 */ /* 0x000fe200078e0aee */
[----:B------:R-:W-:Y:S01]  /*b1a0*/  IABS R242, R5 ;  /* 0x0000000500f27213 */ /* 0x000fe20000000000 */
[--C-:B------:R-:W-:Y:S01]  /*b1b0*/  @!P6 IMAD.IADD R240, R240, 0x1, -R10.reuse ;  /* 0x00000001f0f0e824 */ /* 0x100fe200078e0a0a */
[----:B------:R-:W-:Y:S01]  /*b1c0*/  IABS R243, R0 ;  /* 0x0000000000f37213 */ /* 0x000fe20000000000 */
[----:B------:R-:W-:Y:S01]  /*b1d0*/  @!P2 IMAD.IADD R239, R239, 0x1, -R10 ;  /* 0x00000001efefa824 */ /* 0x000fe200078e0a0a */
[----:B------:R-:W-:Y:S01]  /*b1e0*/  ISETP.GT.U32.AND P2, PT, R10, R241, PT ;  /* 0x000000f10a00720c */ /* 0x000fe20003f44070 */
[----:B------:R-:W-:Y:S01]  /*b1f0*/  IMAD.HI.U32 R6, R4, R242, RZ ;  /* 0x000000f204067227 */ /* 0x000fe200078e00ff */
[----:B------:R-:W-:Y:S02]  /*b200*/  ISETP.GE.AND P6, PT, R5, RZ, PT ;  /* 0x000000ff0500720c */ /* 0x000fe40003fc6270 */
[----:B------:R-:W-:Y:S01]  /*b210*/  ISETP.GT.U32.AND P5, PT, R10, R240, PT ;  /* 0x000000f00a00720c */ /* 0x000fe20003fa4070 */
[----:B------:R-:W-:Y:S01]  /*b220*/  IMAD.HI.U32 R5, R4, R243, RZ ;  /* 0x000000f304057227 */ /* 0x000fe200078e00ff */
[----:B------:R-:W-:-:S02]  /*b230*/  IADD3 R6, PT, PT, -R6, RZ, RZ ;  /* 0x000000ff06067210 */ /* 0x000fc40007ffe1ff */
[----:B------:R-:W-:Y:S01]  /*b240*/  IABS R244, R3 ;  /* 0x0000000300f47213 */ /* 0x000fe20000000000 */
[----:B------:R-:W-:Y:S01]  /*b250*/  @!P4 IMAD.MOV R239, RZ, RZ, -R239 ;  /* 0x000000ffffefc224 */ /* 0x000fe200078e0aef */
[----:B------:R-:W-:Y:S01]  /*b260*/  IADD3 R5, PT, PT, -R5, RZ, RZ ;  /* 0x000000ff05057210 */ /* 0x000fe20007ffe1ff */
[----:B------:R-:W-:Y:S01]  /*b270*/  IMAD R242, R10, R6, R242 ;  /* 0x000000060af27224 */ /* 0x000fe200078e02f2 */
[----:B------:R-:W-:Y:S01]  /*b280*/  ISETP.GE.AND P4, PT, R0, RZ, PT ;  /* 0x000000ff0000720c */ /* 0x000fe20003f86270 */
[----:B------:R-:W-:Y:S01]  /*b290*/  @!P2 IMAD.IADD R241, R241, 0x1, -R10 ;  /* 0x00000001f1f1a824 */ /* 0x000fe200078e0a0a */
[----:B------:R-:W-:Y:S01]  /*b2a0*/  IADD3 R0, PT, PT, R2, 0xf5, RZ ;  /* 0x000000f502007810 */ /* 0x000fe20007ffe0ff */
[C---:B------:R-:W-:Y:S01]  /*b2b0*/  IMAD R243, R10.reuse, R5, R243 ;  /* 0x000000050af37224 */ /* 0x040fe200078e02f3 */
[----:B------:R-:W-:Y:S01]  /*b2c0*/  ISETP.GT.U32.AND P1, PT, R10, R242, PT ;  /* 0x000000f20a00720c */ /* 0x000fe20003f24070 */
[----:B------:R-:W-:Y:S01]  /*b2d0*/  IMAD.HI.U32 R6, R4, R244, RZ ;  /* 0x000000f404067227 */ /* 0x000fe200078e00ff */
[----:B------:R-:W-:-:S02]  /*b2e0*/  @!P5 IADD3 R240, PT, PT, R240, -R10, RZ ;  /* 0x8000000af0f0d210 */ /* 0x000fc40007ffe0ff */
[C---:B------:R-:W-:Y:S01]  /*b2f0*/  ISETP.GT.U32.AND P5, PT, R10.reuse, R243, PT ;  /* 0x000000f30a00720c */ /* 0x040fe20003fa4070 */
[----:B------:R-:W-:Y:S01]  /*b300*/  IMAD.MOV R6, RZ, RZ, -R6 ;  /* 0x000000ffff067224 */ /* 0x000fe200078e0a06 */
[----:B------:R-:W-:Y:S01]  /*b310*/  ISETP.GT.U32.AND P2, PT, R10, R241, PT ;  /* 0x000000f10a00720c */ /* 0x000fe20003f44070 */
[----:B------:R-:W-:Y:S01]  /*b320*/  VIADD R5, R2, 0xf4 ;  /* 0x000000f402057836 */ /* 0x000fe20000000000 */
[----:B------:R-:W-:Y:S01]  /*b330*/  IABS R246, R0 ;  /* 0x0000000000f67213 */ /* 0x000fe20000000000 */
[----:B------:R-:W-:Y:S01]  /*b340*/  IMAD R244, R10, R6, R244 ;  /* 0x000000060af47224 */ /* 0x000fe200078e02f4 */
[----:B------:R-:W-:Y:S01]  /*b350*/  IABS R6, R2 ;  /* 0x0000000200067213 */ /* 0x000fe20000000000 */
[----:B------:R-:W-:Y:S01]  /*b360*/  @!P3 IMAD.MOV R240, RZ, RZ, -R240 ;  /* 0x000000fffff0b224 */ /* 0x000fe200078e0af0 */
[----:B------:R-:W-:Y:S01]  /*b370*/  IABS R245, R5 ;  /* 0x0000000500f57213 */ /* 0x000fe20000000000 */
[----:B------:R-:W-:Y:S02]  /*b380*/  @!P1 IMAD.IADD R242, R242, 0x1, -R10 ;  /* 0x00000001f2f29824 */ /* 0x000fe400078e0a0a */
[----:B------:R-:W-:-:S02]  /*b390*/  VIADD R11, R2, 0xfe ;  /* 0x000000fe020b7836 */ /* 0x000fc40000000000 */
[--C-:B------:R-:W-:Y:S01]  /*b3a0*/  @!P5 IMAD.IADD R243, R243, 0x1, -R10.reuse ;  /* 0x00000001f3f3d824 */ /* 0x100fe200078e0a0a */
[----:B------:R-:W-:Y:S01]  /*b3b0*/  ISETP.GT.U32.AND P1, PT, R10, R242, PT ;  /* 0x000000f20a00720c */ /* 0x000fe20003f24070 */
[----:B------:R-:W-:Y:S01]  /*b3c0*/  @!P2 IMAD.IADD R241, R241, 0x1, -R10 ;  /* 0x00000001f1f1a824 */ /* 0x000fe200078e0a0a */
[----:B------:R-:W-:Y:S01]  /*b3d0*/  ISETP.GE.AND P2, PT, R3, RZ, PT ;  /* 0x000000ff0300720c */ /* 0x000fe20003f46270 */
[----:B------:R-:W-:Y:S01]  /*b3e0*/  VIADD R3, R2, 0xf6 ;  /* 0x000000f602037836 */ /* 0x000fe20000000000 */
[----:B------:R-:W-:Y:S02]  /*b3f0*/  ISETP.GT.U32.AND P3, PT, R10, R243, PT ;  /* 0x000000f30a00720c */ /* 0x000fe40003f64070 */
[----:B------:R-:W-:Y:S02]  /*b400*/  @!P0 IADD3 R241, PT, PT, -R241, RZ, RZ ;  /* 0x000000fff1f18210 */ /* 0x000fe40007ffe1ff */
[----:B------:R-:W-:Y:S01]  /*b410*/  ISETP.GE.AND P0, PT, R0, RZ, PT ;  /* 0x000000ff0000720c */ /* 0x000fe20003f06270 */
[----:B------:R-:W-:Y:S01]  /*b420*/  IMAD.MOV.U32 R0, RZ, RZ, R6 ;  /* 0x000000ffff007224 */ /* 0x000fe200078e0006 */
[----:B------:R-:W-:Y:S01]  /*b430*/  IABS R247, R3 ;  /* 0x0000000300f77213 */ /* 0x000fe20000000000 */
[----:B------:R-:W-:Y:S01]  /*b440*/  IMAD.HI.U32 R6, R4, R245, RZ ;  /* 0x000000f504067227 */ /* 0x000fe200078e00ff */
[----:B------:R-:W-:-:S02]  /*b450*/  ISETP.GE.AND P5, PT, R5, RZ, PT ;  /* 0x000000ff0500720c */ /* 0x000fc40003fa6270 */
[----:B------:R-:W-:Y:S01]  /*b460*/  IABS R8, R11 ;  /* 0x0000000b00087213 */ /* 0x000fe20000000000 */
[----:B------:R-:W-:Y:S02]  /*b470*/  IMAD.MOV R6, RZ, RZ, -R6 ;  /* 0x000000ffff067224 */ /* 0x000fe400078e0a06 */
[--C-:B------:R-:W-:Y:S01]  /*b480*/  @!P1 IMAD.IADD R242, R242, 0x1, -R10.reuse ;  /* 0x00000001f2f29824 */ /* 0x100fe200078e0a0a */
[----:B------:R-:W-:Y:S01]  /*b490*/  ISETP.GE.AND P1, PT, R3, RZ, PT ;  /* 0x000000ff0300720c */ /* 0x000fe20003f26270 */
[----:B------:R-:W-:Y:S01]  /*b4a0*/  @!P3 IMAD.IADD R243, R243, 0x1, -R10 ;  /* 0x00000001f3f3b824 */ /* 0x000fe200078e0a0a */
[C---:B------:R-:W-:Y:S01]  /*b4b0*/  ISETP.GT.U32.AND P3, PT, R10.reuse, R244, PT ;  /* 0x000000f40a00720c */ /* 0x040fe20003f64070 */
[----:B------:R-:W-:Y:S02]  /*b4c0*/  IMAD R245, R10, R6, R245 ;  /* 0x000000060af57224 */ /* 0x000fe400078e02f5 */
[----:B------:R-:W-:Y:S02]  /*b4d0*/  @!P6 IMAD.MOV R242, RZ, RZ, -R242 ;  /* 0x000000fffff2e224 */ /* 0x000fe400078e0af2 */
[----:B------:R-:W-:Y:S01]  /*b4e0*/  IMAD.HI.U32 R3, R4, R0, RZ ;  /* 0x0000000004037227 */ /* 0x000fe200078e00ff */
[----:B------:R-:W-:-:S03]  /*b4f0*/  ISETP.GT.U32.AND P6, PT, R10, R245, PT ;  /* 0x000000f50a00720c */ /* 0x000fc60003fc4070 */
[----:B------:R-:W-:Y:S01]  /*b500*/  IMAD.HI.U32 R5, R4, R246, RZ ;  /* 0x000000f604057227 */ /* 0x000fe200078e00ff */
[----:B------:R-:W-:-:S03]  /*b510*/  IADD3 R3, PT, PT, -R3, RZ, RZ ;  /* 0x000000ff03037210 */ /* 0x000fc60007ffe1ff */
[----:B------:R-:W-:Y:S01]  /*b520*/  @!P3 IADD3 R244, PT, PT, R244, -R10, RZ ;  /* 0x8000000af4f4b210 */ /* 0x000fe20007ffe0ff */
[----:B------:R-:W-:-:S03]  /*b530*/  IMAD.HI.U32 R7, R4, R247, RZ ;  /* 0x000000f704077227 */ /* 0x000fc600078e00ff */
[C---:B------:R-:W-:Y:S01]  /*b540*/  ISETP.GT.U32.AND P3, PT, R10.reuse, R244, PT ;  /* 0x000000f40a00720c */ /* 0x040fe20003f64070 */
[C---:B------:R-:W-:Y:S01]  /*b550*/  IMAD R0, R10.reuse, R3, R0 ;  /* 0x000000030a007224 */ /* 0x040fe200078e0200 */
[----:B------:R-:W-:Y:S01]  /*b560*/  @!P6 IADD3 R245, PT, PT, R245, -R10, RZ ;  /* 0x8000000af5f5e210 */ /* 0x000fe20007ffe0ff */
[----:B------:R-:W-:Y:S02]  /*b570*/  IMAD.MOV R5, RZ, RZ, -R5 ;  /* 0x000000ffff057224 */ /* 0x000fe400078e0a05 */
[----:B------:R-:W-:Y:S01]  /*b580*/  IMAD.MOV R3, RZ, RZ, -R7 ;  /* 0x000000ffff037224 */ /* 0x000fe200078e0a07 */
[C---:B------:R-:W-:Y:S01]  /*b590*/  ISETP.GT.U32.AND P6, PT, R10.reuse, R245, PT ;  /* 0x000000f50a00720c */ /* 0x040fe20003fc4070 */
[C---:B------:R-:W-:Y:S01]  /*b5a0*/  IMAD R246, R10.reuse, R5, R246 ;  /* 0x000000050af67224 */ /* 0x040fe200078e02f6 */
[----:B------:R-:W-:Y:S01]  /*b5b0*/  IABS R5, R13 ;  /* 0x0000000d00057213 */ /* 0x000fe20000000000 */
[----:B------:R-:W-:Y:S02]  /*b5c0*/  IMAD R247, R10, R3, R247 ;  /* 0x000000030af77224 */ /* 0x000fe400078e02f7 */
[----:B------:R-:W-:-:S02]  /*b5d0*/  VIADD R3, R2, 0xf7 ;  /* 0x000000f702037836 */ /* 0x000fc40000000000 */
[----:B------:R-:W-:Y:S02]  /*b5e0*/  @!P3 IMAD.IADD R244, R244, 0x1, -R10 ;  /* 0x00000001f4f4b824 */ /* 0x000fe400078e0a0a */
[----:B------:R-:W-:Y:S01]  /*b5f0*/  @!P4 IMAD.MOV R243, RZ, RZ, -R243 ;  /* 0x000000fffff3c224 */ /* 0x000fe200078e0af3 */
[----:B------:R-:W-:Y:S01]  /*b600*/  ISETP.GE.AND P4, PT, R3, RZ, PT ;  /* 0x000000ff0300720c */ /* 0x000fe20003f86270 */
[----:B------:R-:W-:Y:S01]  /*b610*/  @!P2 IMAD.MOV R244, RZ, RZ, -R244 ;  /* 0x000000fffff4a224 */ /* 0x000fe200078e0af4 */
[C---:B------:R-:W-:Y:S02]  /*b620*/  ISETP.GT.U32.AND P2, PT, R10.reuse, R246, PT ;  /* 0x000000f60a00720c */ /* 0x040fe40003f44070 */
[----:B------:R-:W-:Y:S02]  /*b630*/  @!P6 IADD3 R245, PT, PT, R245, -R10, RZ ;  /* 0x8000000af5f5e210 */ /* 0x000fe40007ffe0ff */
[----:B------:R-:W-:Y:S02]  /*b640*/  ISETP.GT.U32.AND P6, PT, R10, R247, PT ;  /* 0x000000f70a00720c */ /* 0x000fe40003fc4070 */
[----:B------:R-:W-:-:S02]  /*b650*/  IABS R248, R3 ;  /* 0x0000000300f87213 */ /* 0x000fc40000000000 */
[----:B------:R-:W-:-:S04]  /*b660*/  IADD3 R3, PT, PT, R2, 0xf8, RZ ;  /* 0x000000f802037810 */ /* 0x000fc80007ffe0ff */
[----:B------:R-:W-:Y:S01]  /*b670*/  ISETP.GE.AND P3, PT, R3, RZ, PT ;  /* 0x000000ff0300720c */ /* 0x000fe20003f66270 */
[----:B------:R-:W-:Y:S01]  /*b680*/  @!P2 IMAD.IADD R246, R246, 0x1, -R10 ;  /* 0x00000001f6f6a824 */ /* 0x000fe200078e0a0a */
[----:B------:R-:W-:Y:S01]  /*b690*/  IABS R249, R3 ;  /* 0x0000000300f97213 */ /* 0x000fe20000000000 */
[----:B------:R-:W-:-:S03]  /*b6a0*/  IMAD.HI.U32 R3, R4, R248, RZ ;  /* 0x000000f804037227 */ /* 0x000fc600078e00ff */
[----:B------:R-:W-:Y:S01]  /*b6b0*/  ISETP.GT.U32.AND P2, PT, R10, R246, PT ;  /* 0x000000f60a00720c */ /* 0x000fe20003f44070 */
[----:B------:R-:W-:Y:S02]  /*b6c0*/  IMAD.MOV R6, RZ, RZ, -R3 ;  /* 0x000000ffff067224 */ /* 0x000fe400078e0a03 */
[----:B------:R-:W-:Y:S02]  /*b6d0*/  @!P6 IMAD.IADD R247, R247, 0x1, -R10 ;  /* 0x00000001f7f7e824 */ /* 0x000fe400078e0a0a */
[----:B------:R-:W-:Y:S02]  /*b6e0*/  IMAD.MOV.U32 R3, RZ, RZ, R5 ;  /* 0x000000ffff037224 */ /* 0x000fe400078e0005 */
[----:B------:R-:W-:Y:S01]  /*b6f0*/  IMAD.HI.U32 R5, R4, R249, RZ ;  /* 0x000000f904057227 */ /* 0x000fe200078e00ff */
[----:B------:R-:W-:-:S03]  /*b700*/  ISETP.GT.U32.AND P6, PT, R10, R247, PT ;  /* 0x000000f70a00720c */ /* 0x000fc60003fc4070 */
[----:B------:R-:W-:Y:S02]  /*b710*/  IMAD R248, R10, R6, R248 ;  /* 0x000000060af87224 */ /* 0x000fe400078e02f8 */
[----:B------:R-:W-:-:S04]  /*b720*/  IMAD.HI.U32 R6, R4, R250, RZ ;  /* 0x000000fa04067227 */ /* 0x000fc800078e00ff */
[----:B------:R-:W-:Y:S02]  /*b730*/  IMAD.MOV R5, RZ, RZ, -R5 ;  /* 0x000000ffff057224 */ /* 0x000fe400078e0a05 */
[----:B------:R-:W-:-:S04]  /*b740*/  IMAD.HI.U32 R7, R4, R3, RZ ;  /* 0x0000000304077227 */ /* 0x000fc800078e00ff */
[----:B------:R-:W-:Y:S01]  /*b750*/  IMAD.MOV R6, RZ, RZ, -R6 ;  /* 0x000000ffff067224 */ /* 0x000fe200078e0a06 */
[----:B------:R-:W-:Y:S01]  /*b760*/  IADD3 R7, PT, PT, -R7, RZ, RZ ;  /* 0x000000ff07077210 */ /* 0x000fe20007ffe1ff */
[C---:B------:R-:W-:Y:S01]  /*b770*/  IMAD R249, R10.reuse, R5, R249 ;  /* 0x000000050af97224 */ /* 0x040fe200078e02f9 */
[----:B------:R-:W-:Y:S01]  /*b780*/  IABS R5, R12 ;  /* 0x0000000c00057213 */ /* 0x000fe20000000000 */
[C---:B------:R-:W-:Y:S01]  /*b790*/  IMAD R250, R10.reuse, R6, R250 ;  /* 0x000000060afa7224 */ /* 0x040fe200078e02fa */
[----:B------:R-:W-:Y:S01]  /*b7a0*/  IABS R6, R251 ;  /* 0x000000fb00067213 */ /* 0x000fe20000000000 */
[----:B------:R-:W-:Y:S01]  /*b7b0*/  IMAD R3, R10, R7, R3 ;  /* 0x000000070a037224 */ /* 0x000fe200078e0203 */
[----:B------:R-:W-:Y:S01]  /*b7c0*/  IABS R7, R252 ;  /* 0x000000fc00077213 */ /* 0x000fe20000000000 */
[----:B-1----:R-:W-:-:S04]  /*b7d0*/  IMAD.HI.U32 R15, R4, R5, RZ ;  /* 0x00000005040f7227 */ /* 0x002fc800078e00ff */
[----:B------:R-:W-:Y:S01]  /*b7e0*/  @!P2 IMAD.IADD R246, R246, 0x1, -R10 ;  /* 0x00000001f6f6a824 */ /* 0x000fe200078e0a0a */
[----:B------:R-:W-:Y:S01]  /*b7f0*/  IADD3 R17, PT, PT, -R15, RZ, RZ ;  /* 0x000000ff0f117210 */ /* 0x000fe20007ffe1ff */
[----:B------:R-:W-:Y:S01]  /*b800*/  IMAD.HI.U32 R14, R4, R6, RZ ;  /* 0x00000006040e7227 */ /* 0x000fe200078e00ff */
[----:B------:R-:W-:-:S03]  /*b810*/  ISETP.GT.U32.AND P2, PT, R10, R248, PT ;  /* 0x000000f80a00720c */ /* 0x000fc60003f44070 */
[----:B------:R-:W-:Y:S01]  /*b820*/  @!P6 IMAD.IADD R247, R247, 0x1, -R10 ;  /* 0x00000001f7f7e824 */ /* 0x000fe200078e0a0a */
[----:B------:R-:W-:Y:S01]  /*b830*/  ISETP.GT.U32.AND P6, PT, R10, R249, PT ;  /* 0x000000f90a00720c */ /* 0x000fe20003fc4070 */
[----:B------:R-:W-:Y:S01]  /*b840*/  IMAD.MOV R16, RZ, RZ, -R14 ;  /* 0x000000ffff107224 */ /* 0x000fe200078e0a0e */
[----:B------:R-:W-:Y:S01]  /*b850*/  @!P0 IADD3 R246, PT, PT, -R246, RZ, RZ ;  /* 0x000000fff6f68210 */ /* 0x000fe20007ffe1ff */
[----:B------:R-:W-:Y:S01]  /*b860*/  IMAD.HI.U32 R14, R4, R8, RZ ;  /* 0x00000008040e7227 */ /* 0x000fe200078e00ff */
[----:B------:R-:W-:-:S03]  /*b870*/  ISETP.GT.U32.AND P0, PT, R10, R3, PT ;  /* 0x000000030a00720c */ /* 0x000fc60003f04070 */
[----:B------:R-:W-:Y:S01]  /*b880*/  IMAD.HI.U32 R15, R4, R7, RZ ;  /* 0x00000007040f7227 */ /* 0x000fe200078e00ff */
[----:B------:R-:W-:-:S03]  /*b890*/  IADD3 R14, PT, PT, -R14, RZ, RZ ;  /* 0x000000ff0e0e7210 */ /* 0x000fc60007ffe1ff */
[C---:B------:R-:W-:Y:S02]  /*b8a0*/  IMAD R4, R10.reuse, R17, R5 ;  /* 0x000000110a047224 */ /* 0x040fe400078e0205 */
[C---:B------:R-:W-:Y:S01]  /*b8b0*/  IMAD R5, R10.reuse, R16, R6 ;  /* 0x000000100a057224 */ /* 0x040fe200078e0206 */
[----:B------:R-:W2:Y:S01]  /*b8c0*/  LDL.LU R17, [R1+0x12c4] ;  /* 0x0012c40001117983 */ /* 0x000ea20000300800 */
[----:B------:R-:W-:Y:S02]  /*b8d0*/  IMAD.MOV R6, RZ, RZ, -R15 ;  /* 0x000000ffff067224 */ /* 0x000fe400078e0a0f */
[----:B------:R-:W-:Y:S01]  /*b8e0*/  @!P6 IMAD.IADD R249, R249, 0x1, -R10 ;  /* 0x00000001f9f9e824 */ /* 0x000fe200078e0a0a */
[----:B------:R-:W2:Y:S01]  /*b8f0*/  LDL.LU R16, [R1+0x12c0] ;  /* 0x0012c00001107983 */ /* 0x000ea20000300800 */
[C---:B------:R-:W-:Y:S02]  /*b900*/  IMAD R6, R10.reuse, R6, R7 ;  /* 0x000000060a067224 */ /* 0x040fe400078e0207 */
[C---:B------:R-:W-:Y:S01]  /*b910*/  IMAD R7, R10.reuse, R14, R8 ;  /* 0x0000000e0a077224 */ /* 0x040fe200078e0208 */
[----:B------:R-:W2:Y:S01]  /*b920*/  LDL.LU R15, [R1+0x12bc] ;  /* 0x0012bc00010f7983 */ /* 0x000ea20000300800 */
[----:B------:R-:W-:Y:S01]  /*b930*/  @!P5 IMAD.MOV R245, RZ, RZ, -R245 ;  /* 0x000000fffff5d224 */ /* 0x000fe200078e0af5 */
[----:B------:R-:W-:Y:S01]  /*b940*/  ISETP.GT.U32.AND P5, PT, R10, R249, PT ;  /* 0x000000f90a00720c */ /* 0x000fe20003fa4070 */
[--C-:B------:R-:W-:Y:S01]  /*b950*/  @!P2 IMAD.IADD R248, R248, 0x1, -R10.reuse ;  /* 0x00000001f8f8a824 */ /* 0x100fe200078e0a0a */
[C---:B------:R-:W-:Y:S01]  /*b960*/  ISETP.GT.U32.AND P2, PT, R10.reuse, R250, PT ;  /* 0x000000fa0a00720c */ /* 0x040fe20003f44070 */
[--C-:B------:R-:W-:Y:S01]  /*b970*/  @!P0 IMAD.IADD R3, R3, 0x1, -R10.reuse ;  /* 0x0000000103038824 */ /* 0x100fe200078e0a0a */
[C---:B------:R-:W-:Y:S01]  /*b980*/  ISETP.GT.U32.AND P0, PT, R10.reuse, R7, PT ;  /* 0x000000070a00720c */ /* 0x040fe20003f04070 */
[----:B------:R-:W-:Y:S01]  /*b990*/  @!P1 IMAD.MOV R247, RZ, RZ, -R247 ;  /* 0x000000fffff79224 */ /* 0x000fe200078e0af7 */
[----:B------:R-:W-:Y:S01]  /*b9a0*/  ISETP.GT.U32.AND P6, PT, R10, R248, PT ;  /* 0x000000f80a00720c */ /* 0x000fe20003fc4070 */
[----:B------:R-:W2:Y:S06]  /*b9b0*/  LDL.LU R14, [R1+0x12b8] ;  /* 0x0012b800010e7983 */ /* 0x000eac0000300800 */
[----:B------:R-:W-:-:S02]  /*b9c0*/  @!P5 IMAD.IADD R249, R249, 0x1, -R10 ;  /* 0x00000001f9f9d824 */ /* 0x000fc400078e0a0a */
[--C-:B------:R-:W-:Y:S02]  /*b9d0*/  @!P2 IMAD.IADD R250, R250, 0x1, -R10.reuse ;  /* 0x00000001fafaa824 */ /* 0x100fe400078e0a0a */
[--C-:B------:R-:W-:Y:S01]  /*b9e0*/  @!P0 IMAD.IADD R7, R7, 0x1, -R10.reuse ;  /* 0x0000000107078824 */ /* 0x100fe200078e0a0a */
[----:B------:R-:W-:Y:S02]  /*b9f0*/  @!P3 IADD3 R249, PT, PT, -R249, RZ, RZ ;  /* 0x000000fff9f9b210 */ /* 0x000fe40007ffe1ff */
[C---:B------:R-:W-:Y:S02]  /*ba00*/  ISETP.GT.U32.AND P2, PT, R10.reuse, R250, PT ;  /* 0x000000fa0a00720c */ /* 0x040fe40003f44070 */
[C---:B------:R-:W-:Y:S02]  /*ba10*/  ISETP.GT.U32.AND P3, PT, R10.reuse, R7, PT ;  /* 0x000000070a00720c */ /* 0x040fe40003f64070 */
[----:B------:R-:W-:Y:S01]  /*ba20*/  ISETP.GT.U32.AND P1, PT, R10, R4, PT ;  /* 0x000000040a00720c */ /* 0x000fe20003f24070 */
[----:B------:R-:W-:Y:S01]  /*ba30*/  @!P6 IMAD.IADD R248, R248, 0x1, -R10 ;  /* 0x00000001f8f8e824 */ /* 0x000fe200078e0a0a */
[----:B------:R-:W-:-:S02]  /*ba40*/  ISETP.GT.U32.AND P6, PT, R10, R5, PT ;  /* 0x000000050a00720c */ /* 0x000fc40003fc4070 */
[----:B------:R-:W-:-:S05]  /*ba50*/  ISETP.GT.U32.AND P5, PT, R10, R6, PT ;  /* 0x000000060a00720c */ /* 0x000fca0003fa4070 */
[----:B------:R-:W-:Y:S02]  /*ba60*/  @!P2 IADD3 R250, PT, PT, R250, -R10, RZ ;  /* 0x8000000afafaa210 */ /* 0x000fe40007ffe0ff */
[--C-:B------:R-:W-:Y:S01]  /*ba70*/  @!P3 IMAD.IADD R7, R7, 0x1, -R10.reuse ;  /* 0x000000010707b824 */ /* 0x100fe200078e0a0a */
[----:B------:R-:W-:Y:S01]  /*ba80*/  ISETP.GT.U32.AND P2, PT, R10, R0, PT ;  /* 0x000000000a00720c */ /* 0x000fe20003f44070 */
[--C-:B------:R-:W-:Y:S01]  /*ba90*/  @!P1 IMAD.IADD R4, R4, 0x1, -R10.reuse ;  /* 0x0000000104049824 */ /* 0x100fe200078e0a0a */
[----:B------:R-:W-:Y:S02]  /*baa0*/  ISETP.GE.AND P3, PT, R11, RZ, PT ;  /* 0x000000ff0b00720c */ /* 0x000fe40003f66270 */
[----:B------:R-:W-:Y:S01]  /*bab0*/  ISETP.GE.AND P1, PT, R9, RZ, PT ;  /* 0x000000ff0900720c */ /* 0x000fe20003f26270 */
[----:B------:R-:W1:Y:S01]  /*bac0*/  S2R R11, SR_TID.X ;  /* 0x00000000000b7919 */ /* 0x000e620000002100 */
[----:B------:R-:W1:Y:S01]  /*bad0*/  LDC.64 R8, c[0x0][0x3a8] ;  /* 0x0000ea00ff087b82 */ /* 0x000e620000000a00 */
[----:B------:R-:W-:-:S02]  /*bae0*/  @!P6 IMAD.IADD R5, R5, 0x1, -R10 ;  /* 0x000000010505e824 */ /* 0x000fc400078e0a0a */
[--C-:B------:R-:W-:Y:S01]  /*baf0*/  @!P5 IMAD.IADD R6, R6, 0x1, -R10.reuse ;  /* 0x000000010606d824 */ /* 0x100fe200078e0a0a */
[----:B------:R-:W-:Y:S02]  /*bb00*/  @!P4 IADD3 R248, PT, PT, -R248, RZ, RZ ;  /* 0x000000fff8f8c210 */ /* 0x000fe40007ffe1ff */
[----:B------:R-:W-:Y:S01]  /*bb10*/  ISETP.GT.U32.AND P6, PT, R10, R3, PT ;  /* 0x000000030a00720c */ /* 0x000fe20003fc4070 */
[----:B------:R-:W-:Y:S01]  /*bb20*/  @!P2 IMAD.IADD R0, R0, 0x1, -R10 ;  /* 0x000000010000a824 */ /* 0x000fe200078e0a0a */
[C---:B------:R-:W-:Y:S02]  /*bb30*/  ISETP.GT.U32.AND P4, PT, R10.reuse, R4, PT ;  /* 0x000000040a00720c */ /* 0x040fe40003f84070 */
[C---:B------:R-:W-:Y:S02]  /*bb40*/  ISETP.GT.U32.AND P5, PT, R10.reuse, R5, PT ;  /* 0x000000050a00720c */ /* 0x040fe40003fa4070 */
[C---:B------:R-:W-:Y:S02]  /*bb50*/  ISETP.GT.U32.AND P0, PT, R10.reuse, R6, PT ;  /* 0x000000060a00720c */ /* 0x040fe40003f04070 */
[----:B------:R-:W-:-:S05]  /*bb60*/  ISETP.GT.U32.AND P2, PT, R10, R0, PT ;  /* 0x000000000a00720c */ /* 0x000fca0003f44070 */
[--C-:B------:R-:W-:Y:S01]  /*bb70*/  @!P6 IMAD.IADD R3, R3, 0x1, -R10.reuse ;  /* 0x000000010303e824 */ /* 0x100fe200078e0a0a */
[----:B------:R-:W-:Y:S01]  /*bb80*/  ISETP.GE.AND P6, PT, R13, RZ, PT ;  /* 0x000000ff0d00720c */ /* 0x000fe20003fc6270 */
[--C-:B------:R-:W-:Y:S01]  /*bb90*/  @!P4 IMAD.IADD R4, R4, 0x1, -R10.reuse ;  /* 0x000000010404c824 */ /* 0x100fe200078e0a0a */
[----:B------:R-:W-:Y:S01]  /*bba0*/  ISETP.GE.AND P4, PT, R12, RZ, PT ;  /* 0x000000ff0c00720c */ /* 0x000fe20003f86270 */
[----:B------:R-:W-:Y:S01]  /*bbb0*/  @!P5 IMAD.IADD R5, R5, 0x1, -R10 ;  /* 0x000000010505d824 */ /* 0x000fe200078e0a0a */
[----:B-1----:R1:W-:Y:S01]  /*bbc0*/  STL [R1+0x129c], R8 ;  /* 0x00129c0801007387 */ /* 0x0023e20000100800 */
[----:B------:R-:W-:Y:S02]  /*bbd0*/  ISETP.GE.AND P5, PT, R251, RZ, PT ;  /* 0x000000fffb00720c */ /* 0x000fe40003fa6270 */
[----:B------:R-:W-:Y:S01]  /*bbe0*/  @!P0 IADD3 R6, PT, PT, R6, -R10, RZ ;  /* 0x8000000a06068210 */ /* 0x000fe20007ffe0ff */
[----:B------:R-:W2:Y:S01]  /*bbf0*/  LDL.LU R13, [R1+0x20] ;  /* 0x00002000010d7983 */ /* 0x000ea20000300800 */
[----:B------:R-:W-:-:S03]  /*bc00*/  ISETP.GE.AND P0, PT, R252, RZ, PT ;  /* 0x000000fffc00720c */ /* 0x000fc60003f06270 */
[----:B------:R-:W2:Y:S01]  /*bc10*/  LDL.LU R12, [R1+0x1c] ;  /* 0x00001c00010c7983 */ /* 0x000ea20000300800 */
[----:B------:R-:W-:-:S03]  /*bc20*/  @!P2 IMAD.IADD R0, R0, 0x1, -R10 ;  /* 0x000000010000a824 */ /* 0x000fc600078e0a0a */
[----:B------:R-:W2:Y:S01]  /*bc30*/  LDL.LU R251, [R1+0x18] ;  /* 0x0000180001fb7983 */ /* 0x000ea20000300800 */
[----:B------:R-:W-:-:S03]  /*bc40*/  LOP3.LUT R11, R11, 0x1f, RZ, 0xc0, !PT ;  /* 0x0000001f0b0b7812 */ /* 0x000fc600078ec0ff */
[----:B------:R-:W2:Y:S04]  /*bc50*/  LDL.LU R252, [R1+0x14] ;  /* 0x0000140001fc7983 */ /* 0x000ea80000300800 */
[----:B-1----:R-:W2:Y:S04]  /*bc60*/  LDL.LU R8, [R1+0x4] ;  /* 0x0000040001087983 */ /* 0x002ea80000300800 */
[----:B------:R-:W2:Y:S01]  /*bc70*/  LDL R10, [R1+0x1244] ;  /* 0x00124400010a7983 */ /* 0x000ea20000100800 */
[----:B------:R-:W-:Y:S01]  /*bc80*/  ISETP.GE.AND P2, PT, R2, RZ, PT ;  /* 0x000000ff0200720c */ /* 0x000fe20003f46270 */
[----:B------:R-:W-:-:S02]  /*bc90*/  IMAD R9, R11, R9, RZ ;  /* 0x000000090b097224 */ /* 0x000fc400078e02ff */
[----:B------:R1:W-:Y:S04]  /*bca0*/  STL [R1+0x12a0], R2 ;  /* 0x0012a00201007387 */ /* 0x0003e80000100800 */
[----:B-1----:R-:W3:Y:S04]  /*bcb0*/  LDL.LU R2, [R1+0x8] ;  /* 0x0000080001027983 */ /* 0x002ee80000300800 */
[----:B------:R-:W3:Y:S01]  /*bcc0*/  LDL.LU R11, [R1+0x12b4] ;  /* 0x0012b400010b7983 */ /* 0x000ee20000300800 */
[----:B------:R-:W-:Y:S01]  /*bcd0*/  @!P1 IMAD.MOV R250, RZ, RZ, -R250 ;  /* 0x000000fffffa9224 */ /* 0x000fe200078e0afa */
[----:B------:R-:W-:-:S02]  /*bce0*/  @!P2 IADD3 R0, PT, PT, -R0, RZ, RZ ;  /* 0x000000ff0000a210 */ /* 0x000fc40007ffe1ff */
[----:B--2---:R-:W-:Y:S02]  /*bcf0*/  ISETP.NE.AND P1, PT, R10, RZ, PT ;  /* 0x000000ff0a00720c */ /* 0x004fe40003f25270 */
[----:B------:R-:W-:-:S04]  /*bd00*/  LOP3.LUT R10, RZ, R10, RZ, 0x33, !PT ;  /* 0x0000000aff0a7212 */ /* 0x000fc800078e33ff */
[C---:B------:R-:W-:Y:S02]  /*bd10*/  SEL R0, R10.reuse, R0, !P1 ;  /* 0x000000000a007207 */ /* 0x040fe40004800000 */
[----:B------:R-:W-:-:S03]  /*bd20*/  SEL R13, R10, R13, !P1 ;  /* 0x0000000d0a0d7207 */ /* 0x000fc60004800000 */
[----:B------:R1:W-:Y:S01]  /*bd30*/  STL [R1+0xc4], R0 ;  /* 0x0000c40001007387 */ /* 0x0003e20000100800 */
[----:B---3--:R-:W-:-:S03]  /*bd40*/  SEL R11, R10, R11, !P1 ;  /* 0x0000000b0a0b7207 */ /* 0x008fc60004800000 */
[----:B-1----:R-:W2:Y:S01]  /*bd50*/  LDL.LU R0, [R1+0xc] ;  /* 0x00000c0001007983 */ /* 0x002ea20000300800 */
[----:B------:R-:W-:-:S03]  /*bd60*/  SEL R12, R10, R12, !P1 ;  /* 0x0000000c0a0c7207 */ /* 0x000fc60004800000 */
[----:B------:R1:W-:Y:S01]  /*bd70*/  STL [R1+0x478], R11 ;  /* 0x0004780b01007387 */ /* 0x0003e20000100800 */
[C---:B------:R-:W-:Y:S02]  /*bd80*/  SEL R251, R10.reuse, R251, !P1 ;  /* 0x000000fb0afb7207 */ /* 0x040fe40004800000 */
[C---:B------:R-:W-:Y:S01]  /*bd90*/  SEL R252, R10.reuse, R252, !P1 ;  /* 0x000000fc0afc7207 */ /* 0x040fe20004800000 */
[----:B-1----:R-:W3:Y:S04]  /*bda0*/  LDL.LU R11, [R1+0x10] ;  /* 0x00001000010b7983 */ /* 0x002ee80000300800 */
[----:B------:R1:W-:Y:S04]  /*bdb0*/  STL [R1+0xc0], R13 ;  /* 0x0000c00d01007387 */ /* 0x0003e80000100800 */
[----:B-1----:R-:W2:Y:S04]  /*bdc0*/  LDL.LU R13, [R1+0x12b0] ;  /* 0x0012b000010d7983 */ /* 0x002ea80000300800 */
[----:B------:R1:W-:Y:S04]  /*bdd0*/  STL [R1+0xbc], R12 ;  /* 0x0000bc0c01007387 */ /* 0x0003e80000100800 */
[----:B-1----:R-:W4:Y:S04]  /*bde0*/  LDL.LU R12, [R1+0x12ac] ;  /* 0x0012ac00010c7983 */ /* 0x002f280000300800 */
[----:B------:R1:W-:Y:S04]  /*bdf0*/  STL [R1+0xb8], R251 ;  /* 0x0000b8fb01007387 */ /* 0x0003e80000100800 */
[----:B-1----:R-:W4:Y:S04]  /*be00*/  LDL.LU R251, [R1+0x12a8] ;  /* 0x0012a80001fb7983 */ /* 0x002f280000300800 */
[----:B------:R1:W-:Y:S04]  /*be10*/  STL [R1+0xb4], R252 ;  /* 0x0000b4fc01007387 */ /* 0x0003e80000100800 */
[----:B-1----:R-:W4:Y:S01]  /*be20*/  LDL.LU R252, [R1+0x12a4] ;  /* 0x0012a40001fc7983 */ /* 0x002f220000300800 */
[----:B------:R-:W-:Y:S01]  /*be30*/  SEL R2, R10, R2, !P1 ;  /* 0x000000020a027207 */ /* 0x000fe20004800000 */
[----:B------:R-:W-:-:S02]  /*be40*/  @!P6 IMAD.MOV R3, RZ, RZ, -R3 ;  /* 0x000000ffff03e224 */ /* 0x000fc400078e0a03 */
[----:B------:R-:W-:Y:S01]  /*be50*/  @!P4 IMAD.MOV R4, RZ, RZ, -R4 ;  /* 0x000000ffff04c224 */ /* 0x000fe200078e0a04 */
[----:B---3--:R-:W-:-:S05]  /*be60*/  SEL R11, R10, R11, !P1 ;  /* 0x0000000b0a0b7207 */ /* 0x008fca0004800000 */
[----:B------:R2:W-:Y:S02]  /*be70*/  STL [R1+0xb0], R11 ;  /* 0x0000b00b01007387 */ /* 0x0005e40000100800 */
[C---:B--2---:R-:W-:Y:S02]  /*be80*/  SEL R11, R10.reuse, R0, !P1 ;  /* 0x000000000a0b7207 */ /* 0x044fe40004800000 */
[----:B------:R-:W-:-:S03]  /*be90*/  SEL R0, R10, R8, !P1 ;  /* 0x000000080a007207 */ /* 0x000fc60004800000 */
[----:B------:R-:W-:Y:S04]  /*bea0*/  STL [R1+0xac], R11 ;  /* 0x0000ac0b01007387 */ /* 0x000fe80000100800 */
[----:B------:R-:W-:Y:S04]  /*beb0*/  STL [R1+0xa8], R2 ;  /* 0x0000a80201007387 */ /* 0x000fe80000100800 */
[----:B------:R4:W-:Y:S02]  /*bec0*/  STL [R1+0xa4], R0 ;  /* 0x0000a40001007387 */ /* 0x0009e40000100800 */
[----:B----4-:R-:W-:-:S02]  /*bed0*/  SEL R0, R10, R12, !P1 ;  /* 0x0000000c0a007207 */ /* 0x010fc40004800000 */
[C---:B------:R-:W-:Y:S02]  /*bee0*/  SEL R2, R10.reuse, R251, !P1 ;  /* 0x000000fb0a027207 */ /* 0x040fe40004800000 */
[----:B------:R-:W-:-:S05]  /*bef0*/  SEL R8, R10, R252, !P1 ;  /* 0x000000fc0a087207 */ /* 0x000fca0004800000 */
[----:B------:R1:W-:Y:S04]  /*bf00*/  STL [R1+0xa0], R8 ;  /* 0x0000a00801007387 */ /* 0x0003e80000100800 */
[----:B------:R2:W-:Y:S01]  /*bf10*/  STL [R1+0x9c], R2 ;  /* 0x00009c0201007387 */ /* 0x0005e20000100800 */
[----:B-1----:R-:W-:-:S03]  /*bf20*/  SEL R8, R10, R13, !P1 ;  /* 0x0000000d0a087207 */ /* 0x002fc60004800000 */
[----:B------:R1:W-:Y:S01]  /*bf30*/  STL [R1+0x98], R0 ;  /* 0x0000980001007387 */ /* 0x0003e20000100800 */
[----:B--2---:R-:W-:-:S03]  /*bf40*/  SEL R2, R10, R14, !P1 ;  /* 0x0000000e0a027207 */ /* 0x004fc60004800000 */
        /* <DEDUP_REMOVED lines=61> */
[C---:B------:R-:W-:Y:S02]  /*c320*/  SEL R37, R10.reuse, R43, !P1 ;  /* 0x0000002b0a257207 */ /* 0x040fe40004800000 */
[C---:B-1----:R-:W-:Y:S01]  /*c330*/  SEL R0, R10.reuse, R75, !P1 ;  /* 0x0000004b0a007207 */ /* 0x042fe20004800000 */
[----:B------:R1:W-:Y:S01]  /*c340*/  STL [R1+0x18], R2 ;  /* 0x0000180201007387 */ /* 0x0003e20000100800 */
[----:B--2---:R-:W-:-:S03]  /*c350*/  SEL R8, R10, R76, !P1 ;  /* 0x0000004c0a087207 */ /* 0x004fc60004800000 */
[----:B------:R2:W-:Y:S01]  /*c360*/  STL [R1+0x14], R0 ;  /* 0x0000140001007387 */ /* 0x0005e20000100800 */
[C---:B------:R-:W-:Y:S02]  /*c370*/  SEL R38, R10.reuse, R42, !P1 ;  /* 0x0000002a0a267207 */ /* 0x040fe40004800000 */
[C---:B------:R-:W-:Y:S02]  /*c380*/  SEL R43, R10.reuse, R239, !P1 ;  /* 0x000000ef0a2b7207 */ /* 0x040fe40004800000 */
[C---:B-1----:R-:W-:Y:S02]  /*c390*/  SEL R2, R10.reuse, R77, !P1 ;  /* 0x0000004d0a027207 */ /* 0x042fe40004800000 */
[C---:B------:R-:W-:Y:S01]  /*c3a0*/  SEL R42, R10.reuse, R240, !P1 ;  /* 0x000000f00a2a7207 */ /* 0x040fe20004800000 */
[----:B--2---:R-:W2:Y:S01]  /*c3b0*/  LDL.LU R0, [R1+0xc8] ;  /* 0x0000c80001007983 */ /* 0x004ea20000300800 */
[C---:B------:R-:W-:Y:S02]  /*c3c0*/  SEL R39, R10.reuse, R41, !P1 ;  /* 0x000000290a277207 */ /* 0x040fe40004800000 */
[C---:B------:R-:W-:Y:S01]  /*c3d0*/  SEL R36, R10.reuse, R44, !P1 ;  /* 0x0000002c0a247207 */ /* 0x040fe20004800000 */
[----:B------:R-:W-:Y:S01]  /*c3e0*/  STL [R1+0x10], R8 ;  /* 0x0000100801007387 */ /* 0x000fe20000100800 */
[----:B------:R-:W-:-:S03]  /*c3f0*/  SEL R44, R10, R241, !P1 ;  /* 0x000000f10a2c7207 */ /* 0x000fc60004800000 */
[----:B------:R-:W3:Y:S04]  /*c400*/  LDL.LU R41, [R1+0xcc] ;  /* 0x0000cc0001297983 */ /* 0x000ee80000300800 */
[----:B------:R-:W-:Y:S04]  /*c410*/  STL [R1+0xc], R2 ;  /* 0x00000c0201007387 */ /* 0x000fe80000100800 */
[----:B------:R1:W-:Y:S04]  /*c420*/  STL [R1+0x474], R43 ;  /* 0x0004742b01007387 */ /* 0x0003e80000100800 */
[----:B------:R4:W-:Y:S01]  /*c430*/  STL [R1+0x470], R42 ;  /* 0x0004702a01007387 */ /* 0x0009e20000100800 */
[----:B-1----:R-:W-:-:S03]  /*c440*/  SEL R43, R10, R242, !P1 ;  /* 0x000000f20a2b7207 */ /* 0x002fc60004800000 */
[----:B------:R1:W-:Y:S01]  /*c450*/  STL [R1+0x46c], R44 ;  /* 0x00046c2c01007387 */ /* 0x0003e20000100800 */
[----:B----4-:R-:W-:-:S03]  /*c460*/  SEL R42, R10, R243, !P1 ;  /* 0x000000f30a2a7207 */ /* 0x010fc60004800000 */
[----:B------:R4:W-:Y:S04]  /*c470*/  STL [R1+0x468], R43 ;  /* 0x0004682b01007387 */ /* 0x0009e80000100800 */
[----:B------:R4:W-:Y:S01]  /*c480*/  STL [R1+0x464], R42 ;  /* 0x0004642a01007387 */ /* 0x0009e20000100800 */
[C---:B-1----:R-:W-:Y:S02]  /*c490*/  SEL R44, R10.reuse, R244, !P1 ;  /* 0x000000f40a2c7207 */ /* 0x042fe40004800000 */
[----:B----4-:R-:W-:-:S03]  /*c4a0*/  SEL R43, R10, R245, !P1 ;  /* 0x000000f50a2b7207 */ /* 0x010fc60004800000 */
[----:B------:R1:W-:Y:S01]  /*c4b0*/  STL [R1+0x460], R44 ;  /* 0x0004602c01007387 */ /* 0x0003e20000100800 */
[----:B------:R-:W-:-:S03]  /*c4c0*/  SEL R42, R10, R246, !P1 ;  /* 0x000000f60a2a7207 */ /* 0x000fc60004800000 */
[----:B------:R4:W-:Y:S04]  /*c4d0*/  STL [R1+0x45c], R43 ;  /* 0x00045c2b01007387 */ /* 0x0009e80000100800 */
[----:B------:R4:W-:Y:S01]  /*c4e0*/  STL [R1+0x458], R42 ;  /* 0x0004582a01007387 */ /* 0x0009e20000100800 */
[C---:B-1----:R-:W-:Y:S02]  /*c4f0*/  SEL R44, R10.reuse, R247, !P1 ;  /* 0x000000f70a2c7207 */ /* 0x042fe40004800000 */
[----:B----4-:R-:W-:-:S03]  /*c500*/  SEL R43, R10, R248, !P1 ;  /* 0x000000f80a2b7207 */ /* 0x010fc60004800000 */
[----:B------:R-:W-:Y:S01]  /*c510*/  STL [R1+0x454], R44 ;  /* 0x0004542c01007387 */ /* 0x000fe20000100800 */
[----:B------:R-:W-:-:S03]  /*c520*/  SEL R42, R10, R249, !P1 ;  /* 0x000000f90a2a7207 */ /* 0x000fc60004800000 */
[----:B------:R-:W-:Y:S04]  /*c530*/  STL [R1+0x1268], R249 ;  /* 0x001268f901007387 */ /* 0x000fe80000100800 */
[----:B------:R1:W-:Y:S04]  /*c540*/  STL [R1+0x450], R43 ;  /* 0x0004502b01007387 */ /* 0x0003e80000100800 */
[----:B------:R4:W-:Y:S01]  /*c550*/  STL [R1+0x44c], R42 ;  /* 0x00044c2a01007387 */ /* 0x0009e20000100800 */
[C---:B-1----:R-:W-:Y:S02]  /*c560*/  SEL R43, R10.reuse, R250, !P1 ;  /* 0x000000fa0a2b7207 */ /* 0x042fe40004800000 */
[----:B----4-:R-:W-:-:S02]  /*c570*/  SEL R42, R10, R3, !P1 ;  /* 0x000000030a2a7207 */ /* 0x010fc40004800000 */
[C---:B------:R-:W-:Y:S01]  /*c580*/  SEL R3, R10.reuse, R4, !P1 ;  /* 0x000000040a037207 */ /* 0x040fe20004800000 */
[----:B------:R1:W-:Y:S01]  /*c590*/  STL [R1+0x448], R43 ;  /* 0x0004482b01007387 */ /* 0x0003e20000100800 */
[----:B------:R-:W-:-:S03]  /*c5a0*/  SEL R27, R10, R53, !P1 ;  /* 0x000000350a1b7207 */ /* 0x000fc60004800000 */
[----:B------:R4:W-:Y:S01]  /*c5b0*/  STL [R1+0x444], R42 ;  /* 0x0004442a01007387 */ /* 0x0009e20000100800 */
[----:B------:R-:W-:-:S03]  /*c5c0*/  SEL R28, R10, R52, !P1 ;  /* 0x000000340a1c7207 */ /* 0x000fc60004800000 */
[----:B------:R3:W-:Y:S01]  /*c5d0*/  STL [R1+0x440], R3 ;  /* 0x0004400301007387 */ /* 0x0007e20000100800 */
[----:B------:R-:W-:-:S03]  /*c5e0*/  SEL R29, R10, R51, !P1 ;  /* 0x000000330a1d7207 */ /* 0x000fc60004800000 */
[----:B------:R-:W3:Y:S01]  /*c5f0*/  LDL.LU R53, [R1+0xc4] ;  /* 0x0000c40001357983 */ /* 0x000ee20000300800 */
        /* <DEDUP_REMOVED lines=11> */
[----:B------:R-:W3:Y:S04]  /*c6b0*/  LDL.LU R47, [R1+0xac] ;  /* 0x0000ac00012f7983 */ /* 0x000ee80000300800 */
[----:B------:R-:W3:Y:S04]  /*c6c0*/  LDL.LU R46, [R1+0xa8] ;  /* 0x0000a800012e7983 */ /* 0x000ee80000300800 */
[----:B------:R-:W3:Y:S04]  /*c6d0*/  LDL.LU R45, [R1+0xa4] ;  /* 0x0000a400012d7983 */ /* 0x000ee80000300800 */
[----:B------:R-:W3:Y:S01]  /*c6e0*/  LDL.LU R44, [R1+0xa0] ;  /* 0x0000a000012c7983 */ /* 0x000ee20000300800 */
[----:B------:R-:W-:Y:S01]  /*c6f0*/  @!P5 IMAD.MOV R5, RZ, RZ, -R5 ;  /* 0x000000ffff05d224 */ /* 0x000fe200078e0a05 */
[----:B------:R-:W-:Y:S01]  /*c700*/  @!P0 IADD3 R6, PT, PT, -R6, RZ, RZ ;  /* 0x000000ff06068210 */ /* 0x000fe20007ffe1ff */
[----:B------:R-:W-:Y:S01]  /*c710*/  @!P3 IMAD.MOV R7, RZ, RZ, -R7 ;  /* 0x000000ffff07b224 */ /* 0x000fe200078e0a07 */
[----:B-1----:R-:W3:Y:S01]  /*c720*/  LDL.LU R43, [R1+0x9c] ;  /* 0x00009c00012b7983 */ /* 0x002ee20000300800 */
[----:B------:R-:W-:-:S02]  /*c730*/  SEL R40, R10, R40, !P1 ;  /* 0x000000280a287207 */ /* 0x000fc40004800000 */
[C---:B------:R-:W-:Y:S01]  /*c740*/  SEL R245, R10.reuse, R6, !P1 ;  /* 0x000000060af57207 */ /* 0x040fe20004800000 */
[----:B----4-:R-:W4:Y:S01]  /*c750*/  LDL.LU R42, [R1+0x98] ;  /* 0x00009800012a7983 */ /* 0x010f220000300800 */
[C---:B------:R-:W-:Y:S02]  /*c760*/  SEL R26, R10.reuse, R54, !P1 ;  /* 0x000000360a1a7207 */ /* 0x040fe40004800000 */
[C---:B------:R-:W-:Y:S02]  /*c770*/  SEL R25, R10.reuse, R55, !P1 ;  /* 0x000000370a197207 */ /* 0x040fe40004800000 */
[C---:B------:R-:W-:Y:S02]  /*c780*/  SEL R24, R10.reuse, R56, !P1 ;  /* 0x000000380a187207 */ /* 0x040fe40004800000 */
[C---:B------:R-:W-:Y:S02]  /*c790*/  SEL R23, R10.reuse, R57, !P1 ;  /* 0x000000390a177207 */ /* 0x040fe40004800000 */
[----:B------:R-:W-:-:S02]  /*c7a0*/  SEL R22, R10, R58, !P1 ;  /* 0x0000003a0a167207 */ /* 0x000fc40004800000 */
[C---:B------:R-:W-:Y:S02]  /*c7b0*/  SEL R21, R10.reuse, R59, !P1 ;  /* 0x0000003b0a157207 */ /* 0x040fe40004800000 */
        /* <DEDUP_REMOVED lines=72> */
[----:B------:R-:W-:Y:S01]  /*cc40*/  SEL R140, R10, R140, !P1 ;  /* 0x0000008c0a8c7207 */ /* 0x000fe20004800000 */
[----:B--2---:R-:W-:Y:S01]  /*cc50*/  IMAD R0, R0, UR8, RZ ;  /* 0x0000000800007c24 */ /* 0x004fe2000f8e02ff */
[C---:B------:R-:W-:Y:S02]  /*cc60*/  SEL R141, R10.reuse, R141, !P1 ;  /* 0x0000008d0a8d7207 */ /* 0x040fe40004800000 */
[C---:B------:R-:W-:Y:S01]  /*cc70*/  SEL R142, R10.reuse, R142, !P1 ;  /* 0x0000008e0a8e7207 */ /* 0x040fe20004800000 */
[----:B---3--:R-:W-:Y:S01]  /*cc80*/  IMAD R3, R41, UR8, RZ ;  /* 0x0000000829037c24 */ /* 0x008fe2000f8e02ff */
[C---:B------:R-:W-:Y:S01]  /*cc90*/  SEL R143, R10.reuse, R143, !P1 ;  /* 0x0000008f0a8f7207 */ /* 0x040fe20004800000 */
[----:B------:R-:W2:Y:S01]  /*cca0*/  LDL.LU R41, [R1+0x94] ;  /* 0x0000940001297983 */ /* 0x000ea20000300800 */
        /* <DEDUP_REMOVED lines=97> */
[----:B------:R-:W-:Y:S01]  /*d2c0*/  LEA R6, P0, R0, UR4, 0x2 ;  /* 0x0000000400067c11 */ /* 0x000fe2000f8010ff */
[----:B------:R-:W-:Y:S01]  /*d2d0*/  IMAD R71, R45, UR9, RZ ;  /* 0x000000092d477c24 */ /* 0x000fe2000f8e02ff */
[----:B------:R-:W-:Y:S01]  /*d2e0*/  LEA R4, P1, R3, UR4, 0x2 ;  /* 0x0000000403047c11 */ /* 0x000fe2000f8210ff */
[----:B------:R-:W-:Y:S01]  /*d2f0*/  IMAD R70, R44, UR9, RZ ;  /* 0x000000092c467c24 */ /* 0x000fe2000f8e02ff */
[----:B------:R-:W-:Y:S01]  /*d300*/  LEA.HI.X.SX32 R7, R0, UR5, 0x2, P0 ;  /* 0x0000000500077c11 */ /* 0x000fe200080f16ff */
[----:B------:R-:W-:Y:S01]  /*d310*/  IMAD R69, R43, UR9, RZ ;  /* 0x000000092b457c24 */ /* 0x000fe2000f8e02ff */
[----:B------:R-:W-:Y:S01]  /*d320*/  LEA.HI.X.SX32 R5, R3, UR5, 0x2, P1 ;  /* 0x0000000503057c11 */ /* 0x000fe200088f16ff */
[----:B----4-:R-:W-:Y:S01]  /*d330*/  IMAD R68, R42, UR9, RZ ;  /* 0x000000092a447c24 */ /* 0x010fe2000f8e02ff */
[----:B------:R-:W-:Y:S01]  /*d340*/  LEA R246, P2, R9, UR6, 0x2 ;  /* 0x0000000609f67c11 */ /* 0x000fe2000f8410ff */
[----:B------:R-:W-:Y:S01]  /*d350*/  STL.64 [R1+0x1248], R6 ;  /* 0x0012480601007387 */ /* 0x000fe20000100a00 */
[----:B------:R-:W-:Y:S01]  /*d360*/  IMAD R241, R53, UR9, RZ ;  /* 0x0000000935f17c24 */ /* 0x000fe2000f8e02ff */
[----:B------:R-:W1:Y:S02]  /*d370*/  LDCU UR8, c[0x0][0x3b0] ;  /* 0x00007600ff0877ac */ /* 0x000e640008000800 */
[----:B------:R3:W-:Y:S01]  /*d380*/  STL.64 [R1+0x1250], R4 ;  /* 0x0012500401007387 */ /* 0x0007e20000100a00 */
[----:B------:R-:W-:Y:S01]  /*d390*/  IMAD R79, R52, UR9, RZ ;  /* 0x00000009344f7c24 */ /* 0x000fe2000f8e02ff */
[----:B------:R-:W4:Y:S02]  /*d3a0*/  LDCU UR4, c[0x0][0x3b0] ;  /* 0x00007600ff0477ac */ /* 0x000f240008000800 */
[----:B------:R-:W3:Y:S01]  /*d3b0*/  LDL.LU R66, [R1+0x90] ;  /* 0x0000900001427983 */ /* 0x000ee20000300800 */
[----:B------:R-:W-:Y:S01]  /*d3c0*/  IMAD R77, R51, UR9, RZ ;  /* 0x00000009334d7c24 */ /* 0x000fe2000f8e02ff */
[----:B------:R-:W1:Y:S02]  /*d3d0*/  LDCU UR5, c[0x0][0x3b0] ;  /* 0x00007600ff0577ac */ /* 0x000e640008000800 */
[----:B------:R-:W4:Y:S04]  /*d3e0*/  LDL.LU R65, [R1+0x8c] ;  /* 0x00008c0001417983 */ /* 0x000f280000300800 */
[----:B------:R-:W4:Y:S04]  /*d3f0*/  LDL.LU R64, [R1+0x88] ;  /* 0x0000880001407983 */ /* 0x000f280000300800 */
[----:B------:R1:W-:Y:S04]  /*d400*/  STL.64 [R1+0x1290], R70 ;  /* 0x0012904601007387 */ /* 0x0003e80000100a00 */
[----:B------:R-:W4:Y:S04]  /*d410*/  LDL.LU R63, [R1+0x84] ;  /* 0x00008400013f7983 */ /* 0x000f280000300800 */
[----:B------:R-:W4:Y:S04]  /*d420*/  LDL.LU R62, [R1+0x80] ;  /* 0x00008000013e7983 */ /* 0x000f280000300800 */
[----:B------:R-:W4:Y:S04]  /*d430*/  LDL.LU R61, [R1+0x7c] ;  /* 0x00007c00013d7983 */ /* 0x000f280000300800 */
[----:B------:R-:W4:Y:S04]  /*d440*/  LDL.LU R60, [R1+0x78] ;  /* 0x00007800013c7983 */ /* 0x000f280000300800 */
[----:B------:R-:W4:Y:S04]  /*d450*/  LDL.LU R59, [R1+0x74] ;  /* 0x00007400013b7983 */ /* 0x000f280000300800 */
[----:B------:R-:W4:Y:S04]  /*d460*/  LDL.LU R58, [R1+0x70] ;  /* 0x00007000013a7983 */ /* 0x000f280000300800 */
[----:B------:R-:W-:Y:S04]  /*d470*/  STL.64 [R1+0x1280], R68 ;  /* 0x0012804401007387 */ /* 0x000fe80000100a00 */
[----:B------:R-:W4:Y:S04]  /*d480*/  LDL.LU R57, [R1+0x6c] ;  /* 0x00006c0001397983 */ /* 0x000f280000300800 */
[----:B------:R-:W4:Y:S04]  /*d490*/  LDL.LU R56, [R1+0x68] ;  /* 0x0000680001387983 */ /* 0x000f280000300800 */
[----:B------:R-:W4:Y:S01]  /*d4a0*/  LDL.LU R55, [R1+0x64] ;  /* 0x0000640001377983 */ /* 0x000f220000300800 */
[----:B------:R-:W-:-:S03]  /*d4b0*/  IMAD R76, R50, UR9, RZ ;  /* 0x00000009324c7c24 */ /* 0x000fc6000f8e02ff */
        /* <DEDUP_REMOVED lines=8> */
[----:B------:R-:W4:Y:S04]  /*d540*/  LDL.LU R50, [R1+0x50] ;  /* 0x0000500001327983 */ /* 0x000f280000300800 */
[----:B------:R-:W4:Y:S04]  /*d550*/  LDL.LU R49, [R1+0x4c] ;  /* 0x00004c0001317983 */ /* 0x000f280000300800 */
[----:B------:R-:W4:Y:S04]  /*d560*/  LDL.LU R48, [R1+0x48] ;  /* 0x0000480001307983 */ /* 0x000f280000300800 */
[----:B------:R-:W4:Y:S04]  /*d570*/  LDL.LU R47, [R1+0x44] ;  /* 0x00004400012f7983 */ /* 0x000f280000300800 */
[----:B------:R-:W4:Y:S01]  /*d580*/  LDL.LU R46, [R1+0x40] ;  /* 0x00004000012e7983 */ /* 0x000f220000300800 */
[----:B--2---:R-:W-:-:S03]  /*d590*/  IMAD R67, R41, UR9, RZ ;  /* 0x0000000929437c24 */ /* 0x004fc6000f8e02ff */
[----:B------:R-:W2:Y:S04]  /*d5a0*/  LDL.LU R45, [R1+0x3c] ;  /* 0x00003c00012d7983 */ /* 0x000ea80000300800 */
[----:B------:R-:W2:Y:S04]  /*d5b0*/  LDL.LU R44, [R1+0x38] ;  /* 0x00003800012c7983 */ /* 0x000ea80000300800 */
[----:B------:R-:W2:Y:S04]  /*d5c0*/  LDL.LU R43, [R1+0x34] ;  /* 0x00003400012b7983 */ /* 0x000ea80000300800 */
[----:B------:R-:W2:Y:S04]  /*d5d0*/  LDL.LU R42, [R1+0x30] ;  /* 0x00003000012a7983 */ /* 0x000ea80000300800 */
[----:B------:R-:W2:Y:S01]  /*d5e0*/  LDL.LU R41, [R1+0x2c] ;  /* 0x00002c0001297983 */ /* 0x000ea20000300800 */
[----:B---3--:R-:W-:-:S02]  /*d5f0*/  IMAD R66, R66, UR9, RZ ;  /* 0x0000000942427c24 */ /* 0x008fc4000f8e02ff */
[----:B----4-:R-:W-:Y:S02]  /*d600*/  IMAD R65, R65, UR9, RZ ;  /* 0x0000000941417c24 */ /* 0x010fe4000f8e02ff */
[----:B------:R-:W-:Y:S01]  /*d610*/  IMAD R64, R64, UR9, RZ ;  /* 0x0000000940407c24 */ /* 0x000fe2000f8e02ff */
[----:B------:R-:W-:Y:S04]  /*d620*/  STL.64 [R1+0x1278], R66 ;  /* 0x0012784201007387 */ /* 0x000fe80000100a00 */
[----:B------:R3:W-:Y:S04]  /*d630*/  STL.64 [R1+0x1270], R64 ;  /* 0x0012704001007387 */ /* 0x0007e80000100a00 */
[----:B------:R4:W-:Y:S01]  /*d640*/  STL [R1+0x1288], R65 ;  /* 0x0012884101007387 */ /* 0x0009e20000100800 */
[----:B------:R-:W-:-:S02]  /*d650*/  IMAD R61, R61, UR9, RZ ;  /* 0x000000093d3d7c24 */ /* 0x000fc4000f8e02ff */
[----:B------:R-:W-:Y:S02]  /*d660*/  IMAD R60, R60, UR9, RZ ;  /* 0x000000093c3c7c24 */ /* 0x000fe4000f8e02ff */
[----:B------:R-:W-:Y:S02]  /*d670*/  IMAD R59, R59, UR9, RZ ;  /* 0x000000093b3b7c24 */ /* 0x000fe4000f8e02ff */
[----:B------:R-:W-:Y:S01]  /*d680*/  IMAD R58, R58, UR9, RZ ;  /* 0x000000093a3a7c24 */ /* 0x000fe2000f8e02ff */
[----:B------:R-:W-:Y:S04]  /*d690*/  STL.64 [R1+0x1258], R60 ;  /* 0x0012583c01007387 */ /* 0x000fe80000100a00 */
[----:B------:R-:W-:Y:S04]  /*d6a0*/  STL.64 [R1+0x1260], R58 ;  /* 0x0012603a01007387 */ /* 0x000fe80000100a00 */
[----:B------:R-:W2:Y:S04]  /*d6b0*/  LDL.LU R244, [R1+0x28] ;  /* 0x0000280001f47983 */ /* 0x000ea80000300800 */
[----:B------:R-:W2:Y:S04]  /*d6c0*/  LDL.LU R243, [R1+0x24] ;  /* 0x0000240001f37983 */ /* 0x000ea80000300800 */
[----:B------:R-:W2:Y:S01]  /*d6d0*/  LDL.LU R242, [R1+0x20] ;  /* 0x0000200001f27983 */ /* 0x000ea20000300800 */
[----:B------:R-:W-:-:S02]  /*d6e0*/  LEA.HI.X.SX32 R0, R9, UR7, 0x2, P2 ;  /* 0x0000000709007c11 */ /* 0x000fc400090f16ff */
[-C--:B------:R-:W-:Y:S01]  /*d6f0*/  LEA R4, P0, R241, R246.reuse, 0x2 ;  /* 0x000000f6f1047211 */ /* 0x080fe200078010ff */
[----:B------:R-:W2:Y:S01]  /*d700*/  LDL.LU R78, [R1+0x1c] ;  /* 0x00001c00014e7983 */ /* 0x000ea20000300800 */
[----:B-1----:R-:W-:-:S03]  /*d710*/  LEA R70, P4, R79, R246, 0x2 ;  /* 0x000000f64f467211 */ /* 0x002fc600078810ff */
[----:B------:R-:W2:Y:S01]  /*d720*/  LDL.LU R80, [R1+0x18] ;  /* 0x0000180001507983 */ /* 0x000ea20000300800 */
[----:B------:R-:W-:-:S03]  /*d730*/  LEA.HI.X.SX32 R5, R241, R0, 0x2, P0 ;  /* 0x00000000f1057211 */ /* 0x000fc600000f16ff */
[----:B------:R-:W2:Y:S01]  /*d740*/  LDL.LU R81, [R1+0x14] ;  /* 0x0000140001517983 */ /* 0x000ea20000300800 */
[----:B------:R-:W-:-:S03]  /*d750*/  LEA.HI.X.SX32 R71, R79, R0, 0x2, P4 ;  /* 0x000000004f477211 */ /* 0x000fc600020f16ff */
[----:B------:R-:W2:Y:S04]  /*d760*/  LDL.LU R239, [R1+0x10] ;  /* 0x0000100001ef7983 */ /* 0x000ea80000300800 */
[----:B------:R-:W2:Y:S01]  /*d770*/  LDL.LU R240, [R1+0xc] ;  /* 0x00000c0001f07983 */ /* 0x000ea20000300800 */
[----:B---3--:R-:W-:-:S04]  /*d780*/  LEA R64, P5, R77, R246, 0x2 ;  /* 0x000000f64d407211 */ /* 0x008fc800078a10ff */
[----:B----4-:R-:W-:Y:S01]  /*d790*/  LEA.HI.X.SX32 R65, R77, R0, 0x2, P5 ;  /* 0x000000004d417211 */ /* 0x010fe200028f16ff */
[----:B--2---:R-:W-:Y:S02]  /*d7a0*/  IMAD R10, R244, UR9, RZ ;  /* 0x00000009f40a7c24 */ /* 0x004fe4000f8e02ff */
[----:B------:R-:W-:Y:S02]  /*d7b0*/  IMAD R244, R252, UR9, RZ ;  /* 0x00000009fcf47c24 */ /* 0x000fe4000f8e02ff */
[----:B------:R-:W-:Y:S02]  /*d7c0*/  IMAD R9, R243, UR9, RZ ;  /* 0x00000009f3097c24 */ /* 0x000fe4000f8e02ff */
[----:B------:R-:W-:Y:S02]  /*d7d0*/  IMAD R243, R8, UR9, RZ ;  /* 0x0000000908f37c24 */ /* 0x000fe4000f8e02ff */
[----:B------:R-:W-:Y:S02]  /*d7e0*/  IMAD R3, R242, UR9, RZ ;  /* 0x00000009f2037c24 */ /* 0x000fe4000f8e02ff */
[----:B------:R-:W-:-:S02]  /*d7f0*/  IMAD R242, R2, UR9, RZ ;  /* 0x0000000902f27c24 */ /* 0x000fc4000f8e02ff */
[----:B------:R-:W5:Y:S04]  /*d800*/  LDL.LU R2, [R1+0x12a0] ;  /* 0x0012a00001027983 */ /* 0x000f680000300800 */
[----:B------:R-:W2:Y:S04]  /*d810*/  LDL.LU R8, [R1+0x129c] ;  /* 0x00129c0001087983 */ /* 0x000ea80000300800 */
[----:B------:R-:W5:Y:S04]  /*d820*/  LDL.LU R252, [R1+0x1298] ;  /* 0x0012980001fc7983 */ /* 0x000f680000300800 */
[----:B------:R-:W-:Y:S04]  /*d830*/  STL.64 [R1+0x438], R4 ;  /* 0x0004380401007387 */ /* 0x000fe80000100a00 */
[----:B------:R1:W-:Y:S04]  /*d840*/  STL.64 [R1+0x430], R70 ;  /* 0x0004304601007387 */ /* 0x0003e80000100a00 */
[----:B-1----:R-:W3:Y:S04]  /*d850*/  LDL.LU.64 R70, [R1+0x1290] ;  /* 0x0012900001467983 */ /* 0x002ee80000300a00 */
[----:B------:R1:W-:Y:S04]  /*d860*/  STL.64 [R1+0x428], R64 ;  /* 0x0004284001007387 */ /* 0x0003e80000100a00 */
[----:B-1----:R-:W4:Y:S01]  /*d870*/  LDL.LU R65, [R1+0x1288] ;  /* 0x0012880001417983 */ /* 0x002f220000300800 */
[----:B------:R-:W-:-:S02]  /*d880*/  LEA R68, P6, R76, R246, 0x2 ;  /* 0x000000f64c447211 */ /* 0x000fc400078c10ff */
[C---:B------:R-:W-:Y:S02]  /*d890*/  LEA R4, P0, R75.reuse, R246, 0x2 ;  /* 0x000000f64b047211 */ /* 0x040fe400078010ff */
[----:B------:R-:W-:Y:S02]  /*d8a0*/  LEA.HI.X.SX32 R69, R76, R0, 0x2, P6 ;  /* 0x000000004c457211 */ /* 0x000fe400030f16ff */
[C---:B------:R-:W-:Y:S02]  /*d8b0*/  LEA R66, P1, R74.reuse, R246, 0x2 ;  /* 0x000000f64a427211 */ /* 0x040fe400078210ff */
[-C--:B------:R-:W-:Y:S01]  /*d8c0*/  LEA.HI.X.SX32 R5, R75, R0.reuse, 0x2, P0 ;  /* 0x000000004b057211 */ /* 0x080fe200000f16ff */
[----:B------:R1:W-:Y:S01]  /*d8d0*/  STL.64 [R1+0x420], R68 ;  /* 0x0004204401007387 */ /* 0x0003e20000100a00 */
[----:B------:R-:W-:-:S03]  /*d8e0*/  LEA.HI.X.SX32 R67, R74, R0, 0x2, P1 ;  /* 0x000000004a437211 */ /* 0x000fc600008f16ff */
[----:B-1----:R-:W2:Y:S01]  /*d8f0*/  LDL.LU.64 R68, [R1+0x1280] ;  /* 0x0012800001447983 */ /* 0x002ea20000300a00 */
[-C--:B---3--:R-:W-:Y:S02]  /*d900*/  LEA R60, P4, R71, R246.reuse, 0x2 ;  /* 0x000000f6473c7211 */ /* 0x088fe400078810ff */
[----:B------:R-:W-:-:S03]  /*d910*/  LEA R64, P5, R70, R246, 0x2 ;  /* 0x000000f646407211 */ /* 0x000fc600078a10ff */
[----:B------:R-:W-:Y:S04]  /*d920*/  STL [R1+0x3f8], R60 ;  /* 0x0003f83c01007387 */ /* 0x000fe80000100800 */
[----:B------:R-:W-:Y:S04]  /*d930*/  STL [R1+0x3f0], R64 ;  /* 0x0003f04001007387 */ /* 0x000fe80000100800 */
[----:B------:R-:W-:Y:S01]  /*d940*/  STL.64 [R1+0x418], R4 ;  /* 0x0004180401007387 */ /* 0x000fe20000100a00 */
[----:B------:R-:W-:-:S03]  /*d950*/  MOV R74, R64 ;  /* 0x00000040004a7202 */ /* 0x000fc60000000f00 */
[----:B------:R1:W-:Y:S01]  /*d960*/  STL.64 [R1+0x410], R66 ;  /* 0x0004104201007387 */ /* 0x0003e20000100a00 */
[----:B----4-:R-:W-:-:S03]  /*d970*/  IMAD.MOV.U32 R75, RZ, RZ, R65 ;  /* 0x000000ffff4b7224 */ /* 0x010fc600078e0041 */
[----:B-1----:R-:W3:Y:S04]  /*d980*/  LDL.LU.64 R66, [R1+0x1278] ;  /* 0x0012780001427983 */ /* 0x002ee80000300a00 */
[----:B------:R-:W4:Y:S01]  /*d990*/  LDL.LU.64 R64, [R1+0x1270] ;  /* 0x0012700001407983 */ /* 0x000f220000300a00 */
[CC--:B------:R-:W-:Y:S02]  /*d9a0*/  LEA R6, P2, R73.reuse, R246.reuse, 0x2 ;  /* 0x000000f649067211 */ /* 0x0c0fe400078410ff */
[C---:B------:R-:W-:Y:S02]  /*d9b0*/  LEA R248, P3, R72.reuse, R246, 0x2 ;  /* 0x000000f648f87211 */ /* 0x040fe400078610ff */
[-C--:B------:R-:W-:Y:S02]  /*d9c0*/  LEA.HI.X.SX32 R7, R73, R0.reuse, 0x2, P2 ;  /* 0x0000000049077211 */ /* 0x080fe400010f16ff */
[----:B------:R-:W-:Y:S01]  /*d9d0*/  LEA.HI.X.SX32 R249, R72, R0, 0x2, P3 ;  /* 0x0000000048f97211 */ /* 0x000fe200018f16ff */
[----:B------:R-:W-:Y:S01]  /*d9e0*/  IMAD.MOV.U32 R76, RZ, RZ, R60 ;  /* 0x000000ffff4c7224 */ /* 0x000fe200078e003c */
[----:B--2---:R-:W-:Y:S01]  /*d9f0*/  LEA R60, P6, R69, R246, 0x2 ;  /* 0x000000f6453c7211 */ /* 0x004fe200078c10ff */
[----:B------:R-:W-:Y:S01]  /*da00*/  IMAD.MOV.U32 R77, RZ, RZ, R61 ;  /* 0x000000ffff4d7224 */ /* 0x000fe200078e003d */
[----:B------:R-:W-:Y:S01]  /*da10*/  STL.64 [R1+0x408], R6 ;  /* 0x0004080601007387 */ /* 0x000fe20000100a00 */
[----:B------:R-:W-:-:S03]  /*da20*/  LEA.HI.X.SX32 R77, R71, R0, 0x2, P4 ;  /* 0x00000000474d7211 */ /* 0x000fc600020f16ff */
[----:B------:R1:W-:Y:S01]  /*da30*/  STL.64 [R1+0x400], R248 ;  /* 0x000400f801007387 */ /* 0x0003e20000100a00 */
[-C--:B------:R-:W-:Y:S01]  /*da40*/  LEA.HI.X.SX32 R75, R70, R0.reuse, 0x2, P5 ;  /* 0x00000000464b7211 */ /* 0x080fe200028f16ff */
[----:B------:R-:W-:Y:S01]  /*da50*/  IMAD.MOV.U32 R73, RZ, RZ, R59 ;  /* 0x000000ffff497224 */ /* 0x000fe200078e003b */
[----:B------:R-:W-:Y:S01]  /*da60*/  LEA.HI.X.SX32 R61, R69, R0, 0x2, P6 ;  /* 0x00000000453d7211 */ /* 0x000fe200030f16ff */
[----:B-1----:R-:W2:Y:S01]  /*da70*/  LDL.LU R249, [R1+0x1268] ;  /* 0x0012680001f97983 */ /* 0x002ea20000300800 */
[-C--:B---3--:R-:W-:Y:S02]  /*da80*/  LEA R58, P1, R67, R246.reuse, 0x2 ;  /* 0x000000f6433a7211 */ /* 0x088fe400078210ff */
[----:B----4-:R-:W-:-:S03]  /*da90*/  LEA R248, P3, R65, R246, 0x2 ;  /* 0x000000f641f87211 */ /* 0x010fc600078610ff */
[----:B------:R1:W-:Y:S01]  /*daa0*/  STL [R1+0x3d8], R58 ;  /* 0x0003d83a01007387 */ /* 0x0003e20000100800 */
[----:B------:R-:W-:-:S03]  /*dab0*/  IMAD.MOV.U32 R72, RZ, RZ, R58 ;  /* 0x000000ffff487224 */ /* 0x000fc600078e003a */
[----:B-1----:R-:W3:Y:S04]  /*dac0*/  LDL.LU.64 R58, [R1+0x1260] ;  /* 0x00126000013a7983 */ /* 0x002ee80000300a00 */
[----:B------:R-:W-:Y:S04]  /*dad0*/  STL [R1+0x3fc], R77 ;  /* 0x0003fc4d01007387 */ /* 0x000fe80000100800 */
[----:B------:R-:W-:Y:S04]  /*dae0*/  STL [R1+0x3c8], R248 ;  /* 0x0003c8f801007387 */ /* 0x000fe80000100800 */
[----:B------:R-:W-:Y:S04]  /*daf0*/  STL [R1+0x3f4], R75 ;  /* 0x0003f44b01007387 */ /* 0x000fe80000100800 */
[----:B------:R1:W-:Y:S04]  /*db00*/  STL.64 [R1+0x3e8], R60 ;  /* 0x0003e83c01007387 */ /* 0x0003e80000100a00 */
[----:B-1----:R-:W4:Y:S01]  /*db10*/  LDL.LU.64 R60, [R1+0x1258] ;  /* 0x00125800013c7983 */ /* 0x002f220000300a00 */
[-C--:B------:R-:W-:Y:S01]  /*db20*/  LEA R4, P0, R68, R246.reuse, 0x2 ;  /* 0x000000f644047211 */ /* 0x080fe200078010ff */
[----:B------:R-:W-:Y:S01]  /*db30*/  IMAD R62, R62, UR9, RZ ;  /* 0x000000093e3e7c24 */ /* 0x000fe2000f8e02ff */
[----:B------:R-:W-:Y:S01]  /*db40*/  LEA R6, P2, R66, R246, 0x2 ;  /* 0x000000f642067211 */ /* 0x000fe200078410ff */
[----:B------:R-:W-:Y:S01]  /*db50*/  IMAD R63, R63, UR9, RZ ;  /* 0x000000093f3f7c24 */ /* 0x000fe2000f8e02ff */
[----:B------:R-:W-:-:S02]  /*db60*/  LEA.HI.X.SX32 R5, R68, R0, 0x2, P0 ;  /* 0x0000000044057211 */ /* 0x000fc400000f16ff */
[-C--:B------:R-:W-:Y:S02]  /*db70*/  LEA R70, P6, R62, R246.reuse, 0x2 ;  /* 0x000000f63e467211 */ /* 0x080fe400078c10ff */
[----:B------:R-:W-:Y:S02]  /*db80*/  LEA R76, P4, R64, R246, 0x2 ;  /* 0x000000f6404c7211 */ /* 0x000fe400078810ff */
[-C--:B------:R-:W-:Y:S01]  /*db90*/  LEA.HI.X.SX32 R73, R67, R0.reuse, 0x2, P1 ;  /* 0x0000000043497211 */ /* 0x080fe200008f16ff */
[----:B------:R1:W-:Y:S01]  /*dba0*/  STL.64 [R1+0x3e0], R4 ;  /* 0x0003e00401007387 */ /* 0x0003e20000100a00 */
[----:B------:R-:W-:Y:S01]  /*dbb0*/  LEA.HI.X.SX32 R7, R66, R0, 0x2, P2 ;  /* 0x0000000042077211 */ /* 0x000fe200010f16ff */
[----:B--2---:R-:W-:Y:S01]  /*dbc0*/  IMAD.MOV.U32 R69, RZ, RZ, R249 ;  /* 0x000000ffff457224 */ /* 0x004fe200078e00f9 */
[----:B------:R-:W-:Y:S02]  /*dbd0*/  LEA R74, P5, R63, R246, 0x2 ;  /* 0x000000f63f4a7211 */ /* 0x000fe400078a10ff */
[-C--:B------:R-:W-:Y:S01]  /*dbe0*/  LEA.HI.X.SX32 R69, R65, R0.reuse, 0x2, P3 ;  /* 0x0000000041457211 */ /* 0x080fe200018f16ff */
[----:B------:R-:W-:Y:S01]  /*dbf0*/  IMAD R57, R57, UR9, RZ ;  /* 0x0000000939397c24 */ /* 0x000fe2000f8e02ff */
[----:B------:R-:W-:Y:S01]  /*dc00*/  LEA.HI.X.SX32 R77, R64, R0, 0x2, P4 ;  /* 0x00000000404d7211 */ /* 0x000fe200020f16ff */
[----:B------:R-:W-:Y:S01]  /*dc10*/  IMAD R55, R55, UR9, RZ ;  /* 0x0000000937377c24 */ /* 0x000fe2000f8e02ff */
[----:B------:R-:W-:Y:S01]  /*dc20*/  MOV R68, R248 ;  /* 0x000000f800447202 */ /* 0x000fe20000000f00 */
[----:B-1----:R-:W2:Y:S01]  /*dc30*/  LDL.LU.64 R4, [R1+0x1250] ;  /* 0x0012500001047983 */ /* 0x002ea20000300a00 */
[----:B------:R-:W-:Y:S01]  /*dc40*/  IMAD.MOV.U32 R66, RZ, RZ, R70 ;  /* 0x000000ffff427224 */ /* 0x000fe200078e0046 */
[----:B------:R-:W-:-:S02]  /*dc50*/  LEA.HI.X.SX32 R75, R63, R0, 0x2, P5 ;  /* 0x000000003f4b7211 */ /* 0x000fc400028f16ff */
[----:B------:R-:W-:Y:S01]  /*dc60*/  STL [R1+0x3b0], R70 ;  /* 0x0003b04601007387 */ /* 0x000fe20000100800 */
[----:B------:R-:W-:-:S03]  /*dc70*/  IMAD R56, R56, UR9, RZ ;  /* 0x0000000938387c24 */ /* 0x000fc6000f8e02ff */
[----:B------:R-:W-:Y:S01]  /*dc80*/  STL [R1+0x3dc], R73 ;  /* 0x0003dc4901007387 */ /* 0x000fe20000100800 */
[----:B------:R-:W-:Y:S01]  /*dc90*/  IMAD.MOV.U32 R67, RZ, RZ, R71 ;  /* 0x000000ffff437224 */ /* 0x000fe200078e0047 */
[----:B------:R-:W-:Y:S02]  /*dca0*/  LEA.HI.X.SX32 R67, R62, R0, 0x2, P6 ;  /* 0x000000003e437211 */ /* 0x000fe400030f16ff */
[----:B------:R1:W-:Y:S01]  /*dcb0*/  STL.64 [R1+0x3d0], R6 ;  /* 0x0003d00601007387 */ /* 0x0003e20000100a00 */
[----:B------:R-:W-:Y:S01]  /*dcc0*/  IMAD R54, R54, UR9, RZ ;  /* 0x0000000936367c24 */ /* 0x000fe2000f8e02ff */
[----:B------:R-:W-:Y:S01]  /*dcd0*/  LEA R66, P6, R55, R246, 0x2 ;  /* 0x000000f637427211 */ /* 0x000fe200078c10ff */
[----:B------:R-:W-:Y:S02]  /*dce0*/  IMAD R53, R53, UR9, RZ ;  /* 0x0000000935357c24 */ /* 0x000fe4000f8e02ff */
[----:B------:R-:W-:Y:S01]  /*dcf0*/  IMAD R52, R52, UR9, RZ ;  /* 0x0000000934347c24 */ /* 0x000fe2000f8e02ff */
[----:B-1----:R-:W2:Y:S04]  /*dd00*/  LDL.LU.64 R6, [R1+0x1248] ;  /* 0x0012480001067983 */ /* 0x002ea80000300a00 */
[----:B------:R-:W-:Y:S04]  /*dd10*/  STL [R1+0x3cc], R69 ;  /* 0x0003cc4501007387 */ /* 0x000fe80000100800 */
[----:B------:R1:W-:Y:S01]  /*dd20*/  STL.64 [R1+0x3c0], R76 ;  /* 0x0003c04c01007387 */ /* 0x0003e20000100a00 */
[----:B------:R-:W-:-:S03]  /*dd30*/  IMAD R50, R50, UR9, RZ ;  /* 0x0000000932327c24 */ /* 0x000fc6000f8e02ff */
[----:B------:R1:W-:Y:S01]  /*dd40*/  STL.64 [R1+0x3b8], R74 ;  /* 0x0003b84a01007387 */ /* 0x0003e20000100a00 */
[----:B------:R-:W-:-:S03]  /*dd50*/  IMAD R51, R51, UR9, RZ ;  /* 0x0000000933337c24 */ /* 0x000fc6000f8e02ff */
[----:B------:R1:W-:Y:S02]  /*dd60*/  STL [R1+0x3b4], R67 ;  /* 0x0003b44301007387 */ /* 0x0003e40000100800 */
[-C--:B-1----:R-:W-:Y:S01]  /*dd70*/  LEA R76, P4, R57, R246.reuse, 0x2 ;  /* 0x000000f6394c7211 */ /* 0x082fe200078810ff */
[----:B------:R-:W-:Y:S01]  /*dd80*/  IMAD R49, R49, UR9, RZ ;  /* 0x0000000931317c24 */ /* 0x000fe2000f8e02ff */
[----:B------:R-:W-:Y:S02]  /*dd90*/  LEA R74, P5, R56, R246, 0x2 ;  /* 0x000000f6384a7211 */ /* 0x000fe400078a10ff */
[-C--:B------:R-:W-:Y:S01]  /*dda0*/  LEA.HI.X.SX32 R77, R57, R0.reuse, 0x2, P4 ;  /* 0x00000000394d7211 */ /* 0x080fe200020f16ff */
[----:B------:R-:W-:Y:S01]  /*ddb0*/  IMAD R48, R48, UR9, RZ ;  /* 0x0000000930307c24 */ /* 0x000fe2000f8e02ff */
[-C--:B------:R-:W-:Y:S01]  /*ddc0*/  LEA.HI.X.SX32 R67, R55, R0.reuse, 0x2, P6 ;  /* 0x0000000037437211 */ /* 0x080fe200030f16ff */
[----:B------:R-:W-:Y:S01]  /*ddd0*/  IMAD R46, R46, UR9, RZ ;  /* 0x000000092e2e7c24 */ /* 0x000fe2000f8e02ff */
[----:B------:R-:W-:Y:S01]  /*dde0*/  LEA.HI.X.SX32 R75, R56, R0, 0x2, P5 ;  /* 0x00000000384b7211 */ /* 0x000fe200028f16ff */
[----:B------:R-:W-:Y:S01]  /*ddf0*/  IMAD R47, R47, UR9, RZ ;  /* 0x000000092f2f7c24 */ /* 0x000fe2000f8e02ff */
[----:B------:R-:W-:Y:S01]  /*de00*/  LEA R62, P4, R50, R246, 0x2 ;  /* 0x000000f6323e7211 */ /* 0x000fe200078810ff */
[----:B------:R-:W-:-:S02]  /*de10*/  IMAD R45, R45, UR9, RZ ;  /* 0x000000092d2d7c24 */ /* 0x000fc4000f8e02ff */
[----:B------:R-:W-:Y:S01]  /*de20*/  IMAD R44, R44, UR9, RZ ;  /* 0x000000092c2c7c24 */ /* 0x000fe2000f8e02ff */
[----:B------:R-:W-:Y:S01]  /*de30*/  LEA.HI.X.SX32 R63, R50, R0, 0x2, P4 ;  /* 0x00000000323f7211 */ /* 0x000fe200020f16ff */
[----:B------:R-:W-:Y:S02]  /*de40*/  IMAD R43, R43, UR9, RZ ;  /* 0x000000092b2b7c24 */ /* 0x000fe4000f8e02ff */
[----:B------:R-:W-:Y:S02]  /*de50*/  IMAD R41, R41, UR9, RZ ;  /* 0x0000000929297c24 */ /* 0x000fe4000f8e02ff */
[----:B------:R-:W-:Y:S02]  /*de60*/  IMAD R42, R42, UR9, RZ ;  /* 0x000000092a2a7c24 */ /* 0x000fe4000f8e02ff */
[----:B------:R-:W-:Y:S02]  /*de70*/  IMAD R40, R40, UR9, RZ ;  /* 0x0000000928287c24 */ /* 0x000fe4000f8e02ff */
[----:B------:R-:W-:-:S02]  /*de80*/  IMAD R39, R39, UR9, RZ ;  /* 0x0000000927277c24 */ /* 0x000fc4000f8e02ff */
[----:B------:R-:W-:Y:S02]  /*de90*/  IMAD R38, R38, UR9, RZ ;  /* 0x0000000926267c24 */ /* 0x000fe4000f8e02ff */
        /* <DEDUP_REMOVED lines=43> */
[----:B------:R-:W-:Y:S01]  /*e150*/  IMAD R92, R92, UR9, RZ ;  /* 0x000000095c5c7c24 */ /* 0x000fe2000f8e02ff */
[CC--:B---3--:R-:W-:Y:S02]  /*e160*/  LEA R70, P2, R59.reuse, R246.reuse, 0x2 ;  /* 0x000000f63b467211 */ /* 0x0c8fe400078410ff */
[C---:B------:R-:W-:Y:S02]  /*e170*/  LEA R68, P3, R58.reuse, R246, 0x2 ;  /* 0x000000f63a447211 */ /* 0x040fe400078610ff */
[-C--:B------:R-:W-:Y:S02]  /*e180*/  LEA.HI.X.SX32 R71, R59, R0.reuse, 0x2, P2 ;  /* 0x000000003b477211 */ /* 0x080fe400010f16ff */
[----:B------:R-:W-:-:S02]  /*e190*/  LEA.HI.X.SX32 R69, R58, R0, 0x2, P3 ;  /* 0x000000003a457211 */ /* 0x000fc400018f16ff */
[CC--:B----4-:R-:W-:Y:S02]  /*e1a0*/  LEA R72, P1, R60.reuse, R246.reuse, 0x2 ;  /* 0x000000f63c487211 */ /* 0x0d0fe400078210ff */
[C---:B------:R-:W-:Y:S02]  /*e1b0*/  LEA R248, P0, R61.reuse, R246, 0x2 ;  /* 0x000000f63df87211 */ /* 0x040fe400078010ff */
[-C--:B------:R-:W-:Y:S02]  /*e1c0*/  LEA.HI.X.SX32 R73, R60, R0.reuse, 0x2, P1 ;  /* 0x000000003c497211 */ /* 0x080fe400008f16ff */
[----:B------:R-:W-:Y:S02]  /*e1d0*/  LEA.HI.X.SX32 R249, R61, R0, 0x2, P0 ;  /* 0x000000003df97211 */ /* 0x000fe400000f16ff */
[C---:B------:R-:W-:Y:S01]  /*e1e0*/  LEA R64, P0, R54.reuse, R246, 0x2 ;  /* 0x000000f636407211 */ /* 0x040fe200078010ff */
[----:B------:R1:W-:Y:S04]  /*e1f0*/  STL.64 [R1+0x3a0], R72 ;  /* 0x0003a04801007387 */ /* 0x0003e80000100a00 */
[----:B------:R-:W-:Y:S01]  /*e200*/  STL.64 [R1+0x3a8], R248 ;  /* 0x0003a8f801007387 */ /* 0x000fe20000100a00 */
[----:B------:R-:W-:-:S03]  /*e210*/  LEA.HI.X.SX32 R65, R54, R0, 0x2, P0 ;  /* 0x0000000036417211 */ /* 0x000fc600000f16ff */
[----:B------:R3:W-:Y:S01]  /*e220*/  STL.64 [R1+0x398], R70 ;  /* 0x0003984601007387 */ /* 0x0007e20000100a00 */
[----:B-1----:R-:W-:-:S03]  /*e230*/  LEA R72, P1, R53, R246, 0x2 ;  /* 0x000000f635487211 */ /* 0x002fc600078210ff */
[----:B------:R1:W-:Y:S01]  /*e240*/  STL.64 [R1+0x390], R68 ;  /* 0x0003904401007387 */ /* 0x0003e20000100a00 */
[----:B------:R-:W-:Y:S02]  /*e250*/  LEA R60, P5, R49, R246, 0x2 ;  /* 0x000000f6313c7211 */ /* 0x000fe400078a10ff */
[----:B------:R-:W-:Y:S01]  /*e260*/  LEA.HI.X.SX32 R73, R53, R0, 0x2, P1 ;  /* 0x0000000035497211 */ /* 0x000fe200008f16ff */
[----:B------:R-:W-:Y:S01]  /*e270*/  STL.64 [R1+0x388], R76 ;  /* 0x0003884c01007387 */ /* 0x000fe20000100a00 */
[----:B---3--:R-:W-:-:S03]  /*e280*/  LEA R70, P2, R52, R246, 0x2 ;  /* 0x000000f634467211 */ /* 0x008fc600078410ff */
[----:B------:R3:W-:Y:S01]  /*e290*/  STL.64 [R1+0x378], R66 ;  /* 0x0003784201007387 */ /* 0x0007e20000100a00 */
[-C--:B------:R-:W-:Y:S02]  /*e2a0*/  LEA R58, P1, R46, R246.reuse, 0x2 ;  /* 0x000000f62e3a7211 */ /* 0x080fe400078210ff */
[C---:B-1----:R-:W-:Y:S01]  /*e2b0*/  LEA R68, P3, R51.reuse, R246, 0x2 ;  /* 0x000000f633447211 */ /* 0x042fe200078610ff */
[----:B------:R-:W-:Y:S01]  /*e2c0*/  STL.64 [R1+0x380], R74 ;  /* 0x0003804a01007387 */ /* 0x000fe20000100a00 */
[-C--:B------:R-:W-:Y:S02]  /*e2d0*/  LEA.HI.X.SX32 R71, R52, R0.reuse, 0x2, P2 ;  /* 0x0000000034477211 */ /* 0x080fe400010f16ff */
[----:B------:R-:W-:Y:S01]  /*e2e0*/  LEA.HI.X.SX32 R69, R51, R0, 0x2, P3 ;  /* 0x0000000033457211 */ /* 0x000fe200018f16ff */
[----:B------:R1:W-:Y:S01]  /*e2f0*/  STL.64 [R1+0x370], R64 ;  /* 0x0003704001007387 */ /* 0x0003e20000100a00 */
[----:B---3--:R-:W-:-:S03]  /*e300*/  LEA R66, P6, R48, R246, 0x2 ;  /* 0x000000f630427211 */ /* 0x008fc600078c10ff */
[----:B------:R-:W-:Y:S01]  /*e310*/  STL.64 [R1+0x368], R72 ;  /* 0x0003684801007387 */ /* 0x000fe20000100a00 */
[----:B------:R-:W-:Y:S02]  /*e320*/  LEA R56, P2, R45, R246, 0x2 ;  /* 0x000000f62d387211 */ /* 0x000fe400078410ff */
[-C--:B------:R-:W-:Y:S01]  /*e330*/  LEA.HI.X.SX32 R61, R49, R0.reuse, 0x2, P5 ;  /* 0x00000000313d7211 */ /* 0x080fe200028f16ff */
[----:B------:R-:W-:Y:S01]  /*e340*/  STL.64 [R1+0x360], R70 ;  /* 0x0003604601007387 */ /* 0x000fe20000100a00 */
[----:B------:R-:W-:Y:S02]  /*e350*/  LEA.HI.X.SX32 R67, R48, R0, 0x2, P6 ;  /* 0x0000000030437211 */ /* 0x000fe400030f16ff */
[CC--:B-1----:R-:W-:Y:S01]  /*e360*/  LEA R64, P0, R47.reuse, R246.reuse, 0x2 ;  /* 0x000000f62f407211 */ /* 0x0c2fe200078010ff */
[----:B------:R1:W-:Y:S01]  /*e370*/  STL.64 [R1+0x350], R62 ;  /* 0x0003503e01007387 */ /* 0x0003e20000100a00 */
[----:B------:R-:W-:Y:S02]  /*e380*/  LEA R54, P3, R44, R246, 0x2 ;  /* 0x000000f62c367211 */ /* 0x000fe400078610ff */
[-C--:B------:R-:W-:Y:S01]  /*e390*/  LEA.HI.X.SX32 R59, R46, R0.reuse, 0x2, P1 ;  /* 0x000000002e3b7211 */ /* 0x080fe200008f16ff */
[----:B------:R-:W-:Y:S01]  /*e3a0*/  STL.64 [R1+0x358], R68 ;  /* 0x0003584401007387 */ /* 0x000fe20000100a00 */
[----:B------:R-:W-:-:S02]  /*e3b0*/  LEA.HI.X.SX32 R65, R47, R0, 0x2, P0 ;  /* 0x000000002f417211 */ /* 0x000fc400000f16ff */
[----:B------:R-:W-:Y:S01]  /*e3c0*/  LEA.HI.X.SX32 R57, R45, R0, 0x2, P2 ;  /* 0x000000002d397211 */ /* 0x000fe200010f16ff */
[----:B------:R3:W-:Y:S01]  /*e3d0*/  STL.64 [R1+0x348], R60 ;  /* 0x0003483c01007387 */ /* 0x0007e20000100a00 */
[-C--:B------:R-:W-:Y:S02]  /*e3e0*/  LEA R52, P6, R41, R246.reuse, 0x2 ;  /* 0x000000f629347211 */ /* 0x080fe400078c10ff */
[C---:B-1----:R-:W-:Y:S01]  /*e3f0*/  LEA R62, P4, R43.reuse, R246, 0x2 ;  /* 0x000000f62b3e7211 */ /* 0x042fe200078810ff */
[----:B------:R-:W-:Y:S01]  /*e400*/  STL.64 [R1+0x340], R66 ;  /* 0x0003404201007387 */ /* 0x000fe20000100a00 */
[----:B------:R-:W-:Y:S02]  /*e410*/  LEA.HI.X.SX32 R55, R44, R0, 0x2, P3 ;  /* 0x000000002c377211 */ /* 0x000fe400018f16ff */
[----:B------:R-:W-:Y:S01]  /*e420*/  LEA R50, P0, R40, R246, 0x2 ;  /* 0x000000f628327211 */ /* 0x000fe200078010ff */
[----:B------:R1:W-:Y:S01]  /*e430*/  STL.64 [R1+0x330], R58 ;  /* 0x0003303a01007387 */ /* 0x0003e20000100a00 */
[----:B------:R-:W-:-:S02]  /*e440*/  LEA.HI.X.SX32 R63, R43, R0, 0x2, P4 ;  /* 0x000000002b3f7211 */ /* 0x000fc400020f16ff */
[C---:B---3--:R-:W-:Y:S01]  /*e450*/  LEA R60, P5, R42.reuse, R246, 0x2 ;  /* 0x000000f62a3c7211 */ /* 0x048fe200078a10ff */
[----:B------:R-:W-:Y:S01]  /*e460*/  STL.64 [R1+0x338], R64 ;  /* 0x0003384001007387 */ /* 0x000fe20000100a00 */
[-C--:B------:R-:W-:Y:S02]  /*e470*/  LEA.HI.X.SX32 R53, R41, R0.reuse, 0x2, P6 ;  /* 0x0000000029357211 */ /* 0x080fe400030f16ff */
[----:B------:R-:W-:Y:S01]  /*e480*/  LEA.HI.X.SX32 R61, R42, R0, 0x2, P5 ;  /* 0x000000002a3d7211 */ /* 0x000fe200028f16ff */
[----:B------:R3:W-:Y:S01]  /*e490*/  STL.64 [R1+0x328], R56 ;  /* 0x0003283801007387 */ /* 0x0007e20000100a00 */
[-C--:B------:R-:W-:Y:S02]  /*e4a0*/  LEA R48, P4, R36, R246.reuse, 0x2 ;  /* 0x000000f624307211 */ /* 0x080fe400078810ff */
[----:B-1----:R-:W-:Y:S01]  /*e4b0*/  LEA R58, P1, R39, R246, 0x2 ;  /* 0x000000f6273a7211 */ /* 0x002fe200078210ff */
[----:B------:R1:W-:Y:S01]  /*e4c0*/  STL.64 [R1+0x320], R54 ;  /* 0x0003203601007387 */ /* 0x0003e20000100a00 */
[----:B------:R-:W-:-:S02]  /*e4d0*/  LEA.HI.X.SX32 R51, R40, R0, 0x2, P0 ;  /* 0x0000000028337211 */ /* 0x000fc400000f16ff */
[-C--:B------:R-:W-:Y:S01]  /*e4e0*/  LEA R46, P5, R35, R246.reuse, 0x2 ;  /* 0x000000f6232e7211 */ /* 0x080fe200078a10ff */
[----:B------:R-:W-:Y:S01]  /*e4f0*/  STL.64 [R1+0x318], R62 ;  /* 0x0003183e01007387 */ /* 0x000fe20000100a00 */
[----:B---3--:R-:W-:-:S03]  /*e500*/  LEA R56, P2, R38, R246, 0x2 ;  /* 0x000000f626387211 */ /* 0x008fc600078410ff */
[----:B------:R3:W-:Y:S01]  /*e510*/  STL.64 [R1+0x308], R52 ;  /* 0x0003083401007387 */ /* 0x0007e20000100a00 */
[----:B------:R-:W-:Y:S02]  /*e520*/  LEA.HI.X.SX32 R59, R39, R0, 0x2, P1 ;  /* 0x00000000273b7211 */ /* 0x000fe400008f16ff */
[----:B-1----:R-:W-:Y:S01]  /*e530*/  LEA R54, P3, R37, R246, 0x2 ;  /* 0x000000f625367211 */ /* 0x002fe200078610ff */
[----:B------:R-:W-:Y:S01]  /*e540*/  STL.64 [R1+0x310], R60 ;  /* 0x0003103c01007387 */ /* 0x000fe20000100a00 */
[-C--:B------:R-:W-:Y:S02]  /*e550*/  LEA.HI.X.SX32 R57, R38, R0.reuse, 0x2, P2 ;  /* 0x0000000026397211 */ /* 0x080fe400010f16ff */
[----:B------:R-:W-:Y:S01]  /*e560*/  LEA.HI.X.SX32 R49, R36, R0, 0x2, P4 ;  /* 0x0000000024317211 */ /* 0x000fe200020f16ff */
[----:B------:R1:W-:Y:S01]  /*e570*/  STL.64 [R1+0x300], R50 ;  /* 0x0003003201007387 */ /* 0x0003e20000100a00 */
[-C--:B------:R-:W-:Y:S02]  /*e580*/  LEA R44, P1, R32, R246.reuse, 0x2 ;  /* 0x000000f6202c7211 */ /* 0x080fe400078210ff */
[----:B---3--:R-:W-:-:S02]  /*e590*/  LEA R52, P6, R34, R246, 0x2 ;  /* 0x000000f622347211 */ /* 0x008fc400078c10ff */
[-C--:B------:R-:W-:Y:S01]  /*e5a0*/  LEA.HI.X.SX32 R55, R37, R0.reuse, 0x2, P3 ;  /* 0x0000000025377211 */ /* 0x080fe200018f16ff */
[----:B------:R-:W-:Y:S01]  /*e5b0*/  STL.64 [R1+0x2f8], R58 ;  /* 0x0002f83a01007387 */ /* 0x000fe20000100a00 */
[----:B------:R-:W-:Y:S02]  /*e5c0*/  LEA.HI.X.SX32 R47, R35, R0, 0x2, P5 ;  /* 0x00000000232f7211 */ /* 0x000fe400028f16ff */
[-C--:B------:R-:W-:Y:S01]  /*e5d0*/  LEA R42, P2, R31, R246.reuse, 0x2 ;  /* 0x000000f61f2a7211 */ /* 0x080fe200078410ff */
[----:B------:R-:W-:Y:S01]  /*e5e0*/  STL.64 [R1+0x2f0], R56 ;  /* 0x0002f03801007387 */ /* 0x000fe20000100a00 */
[----:B-1----:R-:W-:Y:S02]  /*e5f0*/  LEA R50, P0, R33, R246, 0x2 ;  /* 0x000000f621327211 */ /* 0x002fe400078010ff */
[----:B------:R-:W-:Y:S01]  /*e600*/  LEA.HI.X.SX32 R53, R34, R0, 0x2, P6 ;  /* 0x0000000022357211 */ /* 0x000fe200030f16ff */
[----:B------:R1:W-:Y:S01]  /*e610*/  STL.64 [R1+0x2e0], R48 ;  /* 0x0002e03001007387 */ /* 0x0003e20000100a00 */
[----:B------:R-:W-:-:S02]  /*e620*/  LEA R40, P3, R30, R246, 0x2 ;  /* 0x000000f61e287211 */ /* 0x000fc400078610ff */
[-C--:B------:R-:W-:Y:S01]  /*e630*/  LEA.HI.X.SX32 R45, R32, R0.reuse, 0x2, P1 ;  /* 0x00000000202d7211 */ /* 0x080fe200008f16ff */
[----:B------:R-:W-:Y:S01]  /*e640*/  STL.64 [R1+0x2e8], R54 ;  /* 0x0002e83601007387 */ /* 0x000fe20000100a00 */
[----:B------:R-:W-:Y:S02]  /*e650*/  LEA.HI.X.SX32 R51, R33, R0, 0x2, P0 ;  /* 0x0000000021337211 */ /* 0x000fe400000f16ff */
[----:B------:R-:W-:Y:S01]  /*e660*/  LEA R38, P6, R27, R246, 0x2 ;  /* 0x000000f61b267211 */ /* 0x000fe200078c10ff */
[----:B------:R3:W-:Y:S01]  /*e670*/  STL.64 [R1+0x2d8], R46 ;  /* 0x0002d82e01007387 */ /* 0x0007e20000100a00 */
[----:B------:R-:W-:Y:S02]  /*e680*/  LEA.HI.X.SX32 R43, R31, R0, 0x2, P2 ;  /* 0x000000001f2b7211 */ /* 0x000fe400010f16ff */
[-C--:B-1----:R-:W-:Y:S01]  /*e690*/  LEA R48, P4, R29, R246.reuse, 0x2 ;  /* 0x000000f61d307211 */ /* 0x082fe200078810ff */
[----:B------:R-:W-:Y:S01]  /*e6a0*/  STL.64 [R1+0x2d0], R52 ;  /* 0x0002d03401007387 */ /* 0x000fe20000100a00 */
[----:B------:R-:W-:-:S02]  /*e6b0*/  LEA R36, P0, R26, R246, 0x2 ;  /* 0x000000f61a247211 */ /* 0x000fc400078010ff */
[-C--:B------:R-:W-:Y:S01]  /*e6c0*/  LEA.HI.X.SX32 R41, R30, R0.reuse, 0x2, P3 ;  /* 0x000000001e297211 */ /* 0x080fe200018f16ff */
[----:B------:R1:W-:Y:S01]  /*e6d0*/  STL.64 [R1+0x2c0], R44 ;  /* 0x0002c02c01007387 */ /* 0x0003e20000100a00 */
[----:B------:R-:W-:Y:S02]  /*e6e0*/  LEA.HI.X.SX32 R49, R29, R0, 0x2, P4 ;  /* 0x000000001d317211 */ /* 0x000fe400020f16ff */
[C---:B---3--:R-:W-:Y:S01]  /*e6f0*/  LEA R46, P5, R28.reuse, R246, 0x2 ;  /* 0x000000f61c2e7211 */ /* 0x048fe200078a10ff */
[----:B------:R-:W-:Y:S01]  /*e700*/  STL.64 [R1+0x2c8], R50 ;  /* 0x0002c83201007387 */ /* 0x000fe20000100a00 */
[-C--:B------:R-:W-:Y:S02]  /*e710*/  LEA.HI.X.SX32 R39, R27, R0.reuse, 0x2, P6 ;  /* 0x000000001b277211 */ /* 0x080fe400030f16ff */
[-C--:B------:R-:W-:Y:S01]  /*e720*/  LEA.HI.X.SX32 R47, R28, R0.reuse, 0x2, P5 ;  /* 0x000000001c2f7211 */ /* 0x080fe200028f16ff */
[----:B------:R3:W-:Y:S01]  /*e730*/  STL.64 [R1+0x2b8], R42 ;  /* 0x0002b82a01007387 */ /* 0x0007e20000100a00 */
[----:B------:R-:W-:-:S02]  /*e740*/  LEA.HI.X.SX32 R37, R26, R0, 0x2, P0 ;  /* 0x000000001a257211 */ /* 0x000fc400000f16ff */
[-C--:B-1----:R-:W-:Y:S01]  /*e750*/  LEA R44, P1, R25, R246.reuse, 0x2 ;  /* 0x000000f6192c7211 */ /* 0x082fe200078210ff */
[----:B------:R1:W-:Y:S01]  /*e760*/  STL.64 [R1+0x2b0], R40 ;  /* 0x0002b02801007387 */ /* 0x0003e20000100a00 */
[-C--:B------:R-:W-:Y:S02]  /*e770*/  LEA R34, P4, R22, R246.reuse, 0x2 ;  /* 0x000000f616227211 */ /* 0x080fe400078810ff */
[-C--:B------:R-:W-:Y:S01]  /*e780*/  LEA R32, P5, R21, R246.reuse, 0x2 ;  /* 0x000000f615207211 */ /* 0x080fe200078a10ff */
[----:B------:R-:W-:Y:S01]  /*e790*/  STL.64 [R1+0x2a8], R48 ;  /* 0x0002a83001007387 */ /* 0x000fe20000100a00 */
[----:B---3--:R-:W-:-:S03]  /*e7a0*/  LEA R42, P2, R24, R246, 0x2 ;  /* 0x000000f6182a7211 */ /* 0x008fc600078410ff */
[----:B------:R3:W-:Y:S01]  /*e7b0*/  STL.64 [R1+0x298], R38 ;  /* 0x0002982601007387 */ /* 0x0007e20000100a00 */
[----:B------:R-:W-:Y:S02]  /*e7c0*/  LEA.HI.X.SX32 R45, R25, R0, 0x2, P1 ;  /* 0x00000000192d7211 */ /* 0x000fe400008f16ff */
[----:B-1----:R-:W-:Y:S01]  /*e7d0*/  LEA R40, P3, R23, R246, 0x2 ;  /* 0x000000f617287211 */ /* 0x002fe200078610ff */
[----:B------:R-:W-:Y:S01]  /*e7e0*/  STL.64 [R1+0x2a0], R46 ;  /* 0x0002a02e01007387 */ /* 0x000fe20000100a00 */
[----:B------:R-:W-:Y:S02]  /*e7f0*/  LEA.HI.X.SX32 R43, R24, R0, 0x2, P2 ;  /* 0x00000000182b7211 */ /* 0x000fe400010f16ff */
[----:B------:R-:W-:Y:S01]  /*e800*/  LEA R30, P1, R18, R246, 0x2 ;  /* 0x000000f6121e7211 */ /* 0x000fe200078210ff */
[----:B------:R1:W-:Y:S01]  /*e810*/  STL.64 [R1+0x290], R36 ;  /* 0x0002902401007387 */ /* 0x0003e20000100a00 */
[----:B------:R-:W-:Y:S02]  /*e820*/  LEA.HI.X.SX32 R35, R22, R0, 0x2, P4 ;  /* 0x0000000016237211 */ /* 0x000fe400020f16ff */
[----:B---3--:R-:W-:-:S02]  /*e830*/  LEA R38, P6, R20, R246, 0x2 ;  /* 0x000000f614267211 */ /* 0x008fc400078c10ff */
[----:B------:R-:W-:Y:S01]  /*e840*/  LEA.HI.X.SX32 R41, R23, R0, 0x2, P3 ;  /* 0x0000000017297211 */ /* 0x000fe200018f16ff */
[----:B------:R-:W-:Y:S01]  /*e850*/  STL.64 [R1+0x288], R44 ;  /* 0x0002882c01007387 */ /* 0x000fe20000100a00 */
[----:B------:R-:W-:Y:S02]  /*e860*/  LEA R28, P2, R17, R246, 0x2 ;  /* 0x000000f6111c7211 */ /* 0x000fe400078410ff */
[----:B------:R-:W-:Y:S02]  /*e870*/  LEA.HI.X.SX32 R33, R21, R0, 0x2, P5 ;  /* 0x0000000015217211 */ /* 0x000fe400028f16ff */
[----:B-1----:R-:W-:Y:S01]  /*e880*/  LEA R36, P0, R19, R246, 0x2 ;  /* 0x000000f613247211 */ /* 0x002fe200078010ff */
[----:B------:R-:W-:Y:S01]  /*e890*/  STL.64 [R1+0x280], R42 ;  /* 0x0002802a01007387 */ /* 0x000fe20000100a00 */
[----:B------:R-:W-:Y:S02]  /*e8a0*/  LEA.HI.X.SX32 R39, R20, R0, 0x2, P6 ;  /* 0x0000000014277211 */ /* 0x000fe400030f16ff */
[----:B------:R-:W-:Y:S01]  /*e8b0*/  LEA R26, P3, R16, R246, 0x2 ;  /* 0x000000f6101a7211 */ /* 0x000fe200078610ff */
[----:B------:R1:W-:Y:S01]  /*e8c0*/  STL.64 [R1+0x270], R34 ;  /* 0x0002702201007387 */ /* 0x0003e20000100a00 */
[----:B------:R-:W-:-:S02]  /*e8d0*/  LEA.HI.X.SX32 R31, R18, R0, 0x2, P1 ;  /* 0x00000000121f7211 */ /* 0x000fc400008f16ff */
        /* <DEDUP_REMOVED lines=8> */
[----:B------:R-:W-:-:S03]  /*e960*/  LEA R24, P0, R12, R246, 0x2 ;  /* 0x000000f60c187211 */ /* 0x000fc600078010ff */
[----:B------:R1:W-:Y:S01]  /*e970*/  STL.64 [R1+0x250], R30 ;  /* 0x0002501e01007387 */ /* 0x0003e20000100a00 */
[----:B------:R-:W-:Y:S02]  /*e980*/  LEA.HI.X.SX32 R35, R15, R0, 0x2, P4 ;  /* 0x000000000f237211 */ /* 0x000fe400020f16ff */
[----:B---3--:R-:W-:Y:S01]  /*e990*/  LEA R32, P5, R14, R246, 0x2 ;  /* 0x000000f60e207211 */ /* 0x008fe200078a10ff */
[----:B------:R-:W-:Y:S01]  /*e9a0*/  STL.64 [R1+0x258], R36 ;  /* 0x0002582401007387 */ /* 0x000fe20000100a00 */
[----:B------:R-:W-:-:S03]  /*e9b0*/  LEA.HI.X.SX32 R23, R13, R0, 0x2, P6 ;  /* 0x000000000d177211 */ /* 0x000fc600030f16ff */
[----:B------:R3:W-:Y:S01]  /*e9c0*/  STL.64 [R1+0x248], R28 ;  /* 0x0002481c01007387 */ /* 0x0007e20000100a00 */
[-C--:B------:R-:W-:Y:S02]  /*e9d0*/  LEA R18, P4, R3, R246.reuse, 0x2 ;  /* 0x000000f603127211 */ /* 0x080fe400078810ff */
[----:B-1----:R-:W-:Y:S01]  /*e9e0*/  LEA R30, P1, R11, R246, 0x2 ;  /* 0x000000f60b1e7211 */ /* 0x002fe200078210ff */
[----:B------:R1:W-:Y:S01]  /*e9f0*/  STL.64 [R1+0x240], R26 ;  /* 0x0002401a01007387 */ /* 0x0003e20000100a00 */
[-C--:B------:R-:W-:Y:S02]  /*ea00*/  LEA.HI.X.SX32 R33, R14, R0.reuse, 0x2, P5 ;  /* 0x000000000e217211 */ /* 0x080fe400028f16ff */
[----:B------:R-:W-:Y:S02]  /*ea10*/  LEA.HI.X.SX32 R25, R12, R0, 0x2, P0 ;  /* 0x000000000c197211 */ /* 0x000fe400000f16ff */
[-C--:B---3--:R-:W-:Y:S01]  /*ea20*/  LEA R28, P2, R10, R246.reuse, 0x2 ;  /* 0x000000f60a1c7211 */ /* 0x088fe200078410ff */
[----:B------:R-:W-:Y:S01]  /*ea30*/  STL.64 [R1+0x238], R34 ;  /* 0x0002382201007387 */ /* 0x000fe20000100a00 */
[----:B------:R-:W-:-:S02]  /*ea40*/  LEA R20, P5, R78, R246, 0x2 ;  /* 0x000000f64e147211 */ /* 0x000fc400078a10ff */
[----:B------:R-:W-:Y:S02]  /*ea50*/  LEA.HI.X.SX32 R31, R11, R0, 0x2, P1 ;  /* 0x000000000b1f7211 */ /* 0x000fe400008f16ff */
[----:B-1----:R-:W-:Y:S01]  /*ea60*/  LEA R26, P3, R9, R246, 0x2 ;  /* 0x000000f6091a7211 */ /* 0x002fe200078610ff */
[----:B------:R1:W-:Y:S01]  /*ea70*/  STL.64 [R1+0x228], R22 ;  /* 0x0002281601007387 */ /* 0x0003e20000100a00 */
[-C--:B------:R-:W-:Y:S02]  /*ea80*/  LEA.HI.X.SX32 R29, R10, R0.reuse, 0x2, P2 ;  /* 0x000000000a1d7211 */ /* 0x080fe400010f16ff */
[-C--:B------:R-:W-:Y:S01]  /*ea90*/  LEA.HI.X.SX32 R19, R3, R0.reuse, 0x2, P4 ;  /* 0x0000000003137211 */ /* 0x080fe200020f16ff */
[----:B------:R-:W-:Y:S01]  /*eaa0*/  STL.64 [R1+0x230], R32 ;  /* 0x0002302001007387 */ /* 0x000fe20000100a00 */
[-C--:B------:R-:W-:Y:S02]  /*eab0*/  LEA.HI.X.SX32 R27, R9, R0.reuse, 0x2, P3 ;  /* 0x00000000091b7211 */ /* 0x080fe400018f16ff */
[----:B------:R-:W-:Y:S01]  /*eac0*/  LEA.HI.X.SX32 R21, R78, R0, 0x2, P5 ;  /* 0x000000004e157211 */ /* 0x000fe200028f16ff */
[----:B------:R3:W-:Y:S01]  /*ead0*/  STL.64 [R1+0x220], R24 ;  /* 0x0002201801007387 */ /* 0x0007e20000100a00 */
[----:B------:R-:W-:-:S02]  /*eae0*/  LEA R12, P1, R239, R246, 0x2 ;  /* 0x000000f6ef0c7211 */ /* 0x000fc400078210ff */
[-C--:B-1----:R-:W-:Y:S01]  /*eaf0*/  LEA R22, P6, R80, R246.reuse, 0x2 ;  /* 0x000000f650167211 */ /* 0x082fe200078c10ff */
[----:B------:R-:W-:Y:S01]  /*eb00*/  STL.64 [R1+0x218], R30 ;  /* 0x0002181e01007387 */ /* 0x000fe20000100a00 */
[----:B------:R-:W-:Y:S02]  /*eb10*/  LEA R14, P2, R240, R246, 0x2 ;  /* 0x000000f6f00e7211 */ /* 0x000fe400078410ff */
[----:B------:R-:W-:Y:S01]  /*eb20*/  LEA.HI.X.SX32 R23, R80, R0, 0x2, P6 ;  /* 0x0000000050177211 */ /* 0x000fe200030f16ff */
[----:B------:R-:W-:Y:S01]  /*eb30*/  STL.64 [R1+0x210], R28 ;  /* 0x0002101c01007387 */ /* 0x000fe20000100a00 */
[-C--:B------:R-:W-:Y:S02]  /*eb40*/  LEA R16, P3, R242, R246.reuse, 0x2 ;  /* 0x000000f6f2107211 */ /* 0x080fe400078610ff */
[----:B---3--:R-:W-:Y:S01]  /*eb50*/  LEA R24, P0, R81, R246, 0x2 ;  /* 0x000000f651187211 */ /* 0x008fe200078010ff */
[----:B------:R1:W-:Y:S01]  /*eb60*/  STL.64 [R1+0x200], R18 ;  /* 0x0002001201007387 */ /* 0x0003e20000100a00 */
[----:B------:R-:W-:-:S03]  /*eb70*/  LEA.HI.X.SX32 R13, R239, R0, 0x2, P1 ;  /* 0x00000000ef0d7211 */ /* 0x000fc600008f16ff */
[----:B------:R-:W-:Y:S01]  /*eb80*/  STL.64 [R1+0x208], R26 ;  /* 0x0002081a01007387 */ /* 0x000fe20000100a00 */
[----:B------:R-:W-:-:S03]  /*eb90*/  LEA.HI.X.SX32 R25, R81, R0, 0x2, P0 ;  /* 0x0000000051197211 */ /* 0x000fc600000f16ff */
[----:B------:R3:W-:Y:S01]  /*eba0*/  STL.64 [R1+0x1f8], R20 ;  /* 0x0001f81401007387 */ /* 0x0007e20000100a00 */
[----:B------:R-:W-:Y:S02]  /*ebb0*/  LEA.HI.X.SX32 R15, R240, R0, 0x2, P2 ;  /* 0x00000000f00f7211 */ /* 0x000fe400010f16ff */
[C---:B-1----:R-:W-:Y:S01]  /*ebc0*/  LEA R18, P4, R243.reuse, R246, 0x2 ;  /* 0x000000f6f3127211 */ /* 0x042fe200078810ff */
[----:B------:R1:W-:Y:S01]  /*ebd0*/  STL.64 [R1+0x1f0], R22 ;  /* 0x0001f01601007387 */ /* 0x0003e20000100a00 */
[-C--:B------:R-:W-:Y:S02]  /*ebe0*/  LEA.HI.X.SX32 R17, R242, R0.reuse, 0x2, P3 ;  /* 0x00000000f2117211 */ /* 0x080fe400018f16ff */
[----:B------:R-:W-:Y:S02]  /*ebf0*/  LEA.HI.X.SX32 R19, R243, R0, 0x2, P4 ;  /* 0x00000000f3137211 */ /* 0x000fe400020f16ff */
[-C--:B---3--:R-:W-:Y:S01]  /*ec00*/  LEA R20, P5, R244, R246.reuse, 0x2 ;  /* 0x000000f6f4147211 */ /* 0x088fe200078a10ff */
[----:B------:R3:W-:Y:S01]  /*ec10*/  STL.64 [R1+0x1e0], R12 ;  /* 0x0001e00c01007387 */ /* 0x0007e20000100a00 */
[----:B------:R-:W-:-:S02]  /*ec20*/  LEA R10, P0, R82, R246, 0x2 ;  /* 0x000000f6520a7211 */ /* 0x000fc400078010ff */
[----:B------:R-:W-:Y:S02]  /*ec30*/  LEA.HI.X.SX32 R21, R244, R0, 0x2, P5 ;  /* 0x00000000f4157211 */ /* 0x000fe400028f16ff */
[C---:B-1----:R-:W-:Y:S01]  /*ec40*/  LEA R22, P6, R251.reuse, R246, 0x2 ;  /* 0x000000f6fb167211 */ /* 0x042fe200078c10ff */
[----:B------:R-:W-:Y:S01]  /*ec50*/  STL.64 [R1+0x1e8], R24 ;  /* 0x0001e81801007387 */ /* 0x000fe20000100a00 */
[-C--:B------:R-:W-:Y:S02]  /*ec60*/  LEA.HI.X.SX32 R11, R82, R0.reuse, 0x2, P0 ;  /* 0x00000000520b7211 */ /* 0x080fe400000f16ff */
[----:B------:R-:W-:Y:S01]  /*ec70*/  LEA.HI.X.SX32 R23, R251, R0, 0x2, P6 ;  /* 0x00000000fb177211 */ /* 0x000fe200030f16ff */
[----:B------:R1:W-:Y:S01]  /*ec80*/  STL.64 [R1+0x1d8], R14 ;  /* 0x0001d80e01007387 */ /* 0x0003e20000100a00 */
[----:B---3--:R-:W-:-:S03]  /*ec90*/  LEA R12, P1, R83, R246, 0x2 ;  /* 0x000000f6530c7211 */ /* 0x008fc600078210ff */
[----:B------:R3:W-:Y:S01]  /*eca0*/  STL.64 [R1+0x1d0], R16 ;  /* 0x0001d01001007387 */ /* 0x0007e20000100a00 */
[----:B------:R-:W-:-:S03]  /*ecb0*/  LEA.HI.X.SX32 R13, R83, R0, 0x2, P1 ;  /* 0x00000000530d7211 */ /* 0x000fc600008f16ff */
[----:B------:R4:W-:Y:S01]  /*ecc0*/  STL.64 [R1+0x1c8], R18 ;  /* 0x0001c81201007387 */ /* 0x0009e20000100a00 */
[----:B-1----:R-:W-:-:S03]  /*ecd0*/  LEA R14, P2, R84, R246, 0x2 ;  /* 0x000000f6540e7211 */ /* 0x002fc600078410ff */
[----:B------:R1:W-:Y:S01]  /*ece0*/  STL.64 [R1+0x1c0], R20 ;  /* 0x0001c01401007387 */ /* 0x0003e20000100a00 */
[----:B---3--:R-:W-:-:S03]  /*ecf0*/  LEA R16, P3, R85, R246, 0x2 ;  /* 0x000000f655107211 */ /* 0x008fc600078610ff */
[----:B------:R3:W-:Y:S01]  /*ed00*/  STL.64 [R1+0x1b8], R22 ;  /* 0x0001b81601007387 */ /* 0x0007e20000100a00 */
[----:B------:R-:W-:Y:S02]  /*ed10*/  LEA.HI.X.SX32 R15, R84, R0, 0x2, P2 ;  /* 0x00000000540f7211 */ /* 0x000fe400010f16ff */
[C---:B----4-:R-:W-:Y:S01]  /*ed20*/  LEA R18, P4, R86.reuse, R246, 0x2 ;  /* 0x000000f656127211 */ /* 0x050fe200078810ff */
[----:B------:R4:W-:Y:S01]  /*ed30*/  STL.64 [R1+0x1b0], R10 ;  /* 0x0001b00a01007387 */ /* 0x0009e20000100a00 */
[----:B------:R-:W-:Y:S02]  /*ed40*/  LEA.HI.X.SX32 R17, R85, R0, 0x2, P3 ;  /* 0x0000000055117211 */ /* 0x000fe400018f16ff */
[----:B-1----:R-:W-:Y:S01]  /*ed50*/  LEA R20, P5, R87, R246, 0x2 ;  /* 0x000000f657147211 */ /* 0x002fe200078a10ff */
[----:B------:R-:W-:Y:S01]  /*ed60*/  IMAD R93, R93, UR9, RZ ;  /* 0x000000095d5d7c24 */ /* 0x000fe2000f8e02ff */
[----:B------:R-:W-:Y:S02]  /*ed70*/  LEA.HI.X.SX32 R19, R86, R0, 0x2, P4 ;  /* 0x0000000056137211 */ /* 0x000fe400020f16ff */
[----:B---3--:R-:W-:Y:S01]  /*ed80*/  LEA R22, P6, R88, R246, 0x2 ;  /* 0x000000f658167211 */ /* 0x008fe200078c10ff */
[----:B------:R-:W-:Y:S01]  /*ed90*/  IMAD R94, R94, UR9, RZ ;  /* 0x000000095e5e7c24 */ /* 0x000fe2000f8e02ff */
[----:B------:R-:W-:Y:S01]  /*eda0*/  LEA.HI.X.SX32 R21, R87, R0, 0x2, P5 ;  /* 0x0000000057157211 */ /* 0x000fe200028f16ff */
[----:B------:R1:W-:Y:S01]  /*edb0*/  STL.64 [R1+0x1a8], R12 ;  /* 0x0001a80c01007387 */ /* 0x0003e20000100a00 */
[----:B----4-:R-:W-:Y:S01]  /*edc0*/  LEA R10, P0, R89, R246, 0x2 ;  /* 0x000000f6590a7211 */ /* 0x010fe200078010ff */
[----:B------:R-:W-:Y:S01]  /*edd0*/  IMAD R95, R95, UR9, RZ ;  /* 0x000000095f5f7c24 */ /* 0x000fe2000f8e02ff */
[-C--:B------:R-:W-:Y:S01]  /*ede0*/  LEA.HI.X.SX32 R23, R88, R0.reuse, 0x2, P6 ;  /* 0x0000000058177211 */ /* 0x080fe200030f16ff */
[----:B------:R3:W-:Y:S01]  /*edf0*/  STL.64 [R1+0x1a0], R14 ;  /* 0x0001a00e01007387 */ /* 0x0007e20000100a00 */
[----:B------:R-:W-:Y:S01]  /*ee00*/  LEA.HI.X.SX32 R11, R89, R0, 0x2, P0 ;  /* 0x00000000590b7211 */ /* 0x000fe200000f16ff */
[----:B------:R-:W-:-:S02]  /*ee10*/  IMAD R96, R96, UR9, RZ ;  /* 0x0000000960607c24 */ /* 0x000fc4000f8e02ff */
[----:B------:R4:W-:Y:S01]  /*ee20*/  STL.64 [R1+0x198], R16 ;  /* 0x0001981001007387 */ /* 0x0009e20000100a00 */
[----:B-1----:R-:W-:-:S03]  /*ee30*/  LEA R12, P1, R90, R246, 0x2 ;  /* 0x000000f65a0c7211 */ /* 0x002fc600078210ff */
[----:B------:R1:W-:Y:S01]  /*ee40*/  STL.64 [R1+0x190], R18 ;  /* 0x0001901201007387 */ /* 0x0003e20000100a00 */
[----:B---3--:R-:W-:-:S03]  /*ee50*/  LEA R14, P2, R91, R246, 0x2 ;  /* 0x000000f65b0e7211 */ /* 0x008fc600078410ff */
[----:B------:R3:W-:Y:S01]  /*ee60*/  STL.64 [R1+0x188], R20 ;  /* 0x0001881401007387 */ /* 0x0007e20000100a00 */
[----:B------:R-:W-:Y:S02]  /*ee70*/  LEA.HI.X.SX32 R13, R90, R0, 0x2, P1 ;  /* 0x000000005a0d7211 */ /* 0x000fe400008f16ff */
[----:B----4-:R-:W-:Y:S01]  /*ee80*/  LEA R16, P3, R92, R246, 0x2 ;  /* 0x000000f65c107211 */ /* 0x010fe200078610ff */
[----:B------:R-:W-:Y:S01]  /*ee90*/  IMAD R97, R97, UR9, RZ ;  /* 0x0000000961617c24 */ /* 0x000fe2000f8e02ff */
[----:B------:R-:W-:Y:S02]  /*eea0*/  LEA.HI.X.SX32 R15, R91, R0, 0x2, P2 ;  /* 0x000000005b0f7211 */ /* 0x000fe400010f16ff */
[-C--:B-1----:R-:W-:Y:S01]  /*eeb0*/  LEA R18, P4, R93, R246.reuse, 0x2 ;  /* 0x000000f65d127211 */ /* 0x082fe200078810ff */
[----:B------:R-:W-:Y:S01]  /*eec0*/  IMAD R98, R98, UR9, RZ ;  /* 0x0000000962627c24 */ /* 0x000fe2000f8e02ff */
[----:B------:R1:W-:Y:S01]  /*eed0*/  STL.64 [R1+0x180], R22 ;  /* 0x0001801601007387 */ /* 0x0003e20000100a00 */
[----:B---3--:R-:W-:Y:S01]  /*eee0*/  LEA R20, P5, R94, R246, 0x2 ;  /* 0x000000f65e147211 */ /* 0x008fe200078a10ff */
[----:B------:R-:W-:Y:S01]  /*eef0*/  IMAD R99, R99, UR9, RZ ;  /* 0x0000000963637c24 */ /* 0x000fe2000f8e02ff */
[-C--:B------:R-:W-:Y:S01]  /*ef00*/  LEA.HI.X.SX32 R17, R92, R0.reuse, 0x2, P3 ;  /* 0x000000005c117211 */ /* 0x080fe200018f16ff */
[----:B------:R3:W-:Y:S01]  /*ef10*/  STL.64 [R1+0x178], R10 ;  /* 0x0001780a01007387 */ /* 0x0007e20000100a00 */
[-C--:B------:R-:W-:Y:S01]  /*ef20*/  LEA.HI.X.SX32 R19, R93, R0.reuse, 0x2, P4 ;  /* 0x000000005d137211 */ /* 0x080fe200020f16ff */
[----:B------:R-:W-:Y:S01]  /*ef30*/  IMAD R100, R100, UR9, RZ ;  /* 0x0000000964647c24 */ /* 0x000fe2000f8e02ff */
[----:B------:R-:W-:Y:S01]  /*ef40*/  LEA.HI.X.SX32 R21, R94, R0, 0x2, P5 ;  /* 0x000000005e157211 */ /* 0x000fe200028f16ff */
[----:B------:R-:W-:Y:S01]  /*ef50*/  IMAD R101, R101, UR9, RZ ;  /* 0x0000000965657c24 */ /* 0x000fe2000f8e02ff */
[----:B------:R4:W-:Y:S01]  /*ef60*/  STL.64 [R1+0x170], R12 ;  /* 0x0001700c01007387 */ /* 0x0009e20000100a00 */
[----:B-1----:R-:W-:-:S03]  /*ef70*/  LEA R22, P6, R95, R246, 0x2 ;  /* 0x000000f65f167211 */ /* 0x002fc600078c10ff */
[----:B------:R1:W-:Y:S01]  /*ef80*/  STL.64 [R1+0x168], R14 ;  /* 0x0001680e01007387 */ /* 0x0003e20000100a00 */
[----:B---3--:R-:W-:-:S03]  /*ef90*/  LEA R10, P0, R96, R246, 0x2 ;  /* 0x000000f6600a7211 */ /* 0x008fc600078010ff */
[----:B------:R3:W-:Y:S01]  /*efa0*/  STL.64 [R1+0x160], R16 ;  /* 0x0001601001007387 */ /* 0x0007e20000100a00 */
[----:B------:R-:W-:Y:S01]  /*efb0*/  LEA.HI.X.SX32 R23, R95, R0, 0x2, P6 ;  /* 0x000000005f177211 */ /* 0x000fe200030f16ff */
[----:B------:R-:W-:Y:S01]  /*efc0*/  IMAD R102, R102, UR9, RZ ;  /* 0x0000000966667c24 */ /* 0x000fe2000f8e02ff */
[----:B----4-:R-:W-:Y:S01]  /*efd0*/  LEA R12, P1, R97, R246, 0x2 ;  /* 0x000000f6610c7211 */ /* 0x010fe200078210ff */
[----:B------:R4:W-:Y:S01]  /*efe0*/  STL.64 [R1+0x158], R18 ;  /* 0x0001581201007387 */ /* 0x0009e20000100a00 */
[----:B------:R-:W-:Y:S02]  /*eff0*/  LEA.HI.X.SX32 R11, R96, R0, 0x2, P0 ;  /* 0x00000000600b7211 */ /* 0x000fe400000f16ff */
[-C--:B-1----:R-:W-:Y:S01]  /*f000*/  LEA R14, P2, R98, R246.reuse, 0x2 ;  /* 0x000000f6620e7211 */ /* 0x082fe200078410ff */
[----:B------:R-:W-:Y:S01]  /*f010*/  IMAD R103, R103, UR9, RZ ;  /* 0x0000000967677c24 */ /* 0x000fe2000f8e02ff */
[----:B------:R1:W-:Y:S01]  /*f020*/  STL.64 [R1+0x150], R20 ;  /* 0x0001501401007387 */ /* 0x0003e20000100a00 */
[----:B---3--:R-:W-:Y:S01]  /*f030*/  LEA R16, P3, R99, R246, 0x2 ;  /* 0x000000f663107211 */ /* 0x008fe200078610ff */
[----:B------:R-:W-:Y:S01]  /*f040*/  IMAD R104, R104, UR9, RZ ;  /* 0x0000000968687c24 */ /* 0x000fe2000f8e02ff */
[----:B------:R-:W-:-:S02]  /*f050*/  LEA.HI.X.SX32 R13, R97, R0, 0x2, P1 ;  /* 0x00000000610d7211 */ /* 0x000fc400008f16ff */
[----:B----4-:R-:W-:Y:S01]  /*f060*/  LEA R18, P4, R100, R246, 0x2 ;  /* 0x000000f664127211 */ /* 0x010fe200078810ff */
[----:B------:R-:W-:Y:S01]  /*f070*/  IMAD R105, R105, UR9, RZ ;  /* 0x0000000969697c24 */ /* 0x000fe2000f8e02ff */
[----:B------:R-:W-:Y:S01]  /*f080*/  LEA.HI.X.SX32 R15, R98, R0, 0x2, P2 ;  /* 0x00000000620f7211 */ /* 0x000fe200010f16ff */
[----:B------:R3:W-:Y:S01]  /*f090*/  STL.64 [R1+0x148], R22 ;  /* 0x0001481601007387 */ /* 0x0007e20000100a00 */
[----:B-1----:R-:W-:Y:S01]  /*f0a0*/  LEA R20, P5, R101, R246, 0x2 ;  /* 0x000000f665147211 */ /* 0x002fe200078a10ff */
        /* <DEDUP_REMOVED lines=8> */
[----:B---3--:R-:W-:-:S03]  /*f130*/  LEA R22, P6, R102, R246, 0x2 ;  /* 0x000000f666167211 */ /* 0x008fc600078c10ff */
[----:B------:R3:W-:Y:S01]  /*f140*/  STL.64 [R1+0x130], R14 ;  /* 0x0001300e01007387 */ /* 0x0007e20000100a00 */
[----:B-1----:R-:W-:-:S03]  /*f150*/  LEA R10, P0, R103, R246, 0x2 ;  /* 0x000000f6670a7211 */ /* 0x002fc600078010ff */
[----:B------:R1:W-:Y:S01]  /*f160*/  STL.64 [R1+0x128], R16 ;  /* 0x0001281001007387 */ /* 0x0003e20000100a00 */
[----:B------:R-:W-:Y:S01]  /*f170*/  LEA.HI.X.SX32 R23, R102, R0, 0x2, P6 ;  /* 0x0000000066177211 */ /* 0x000fe200030f16ff */
[----:B------:R-:W-:Y:S01]  /*f180*/  IMAD R109, R109, UR9, RZ ;  /* 0x000000096d6d7c24 */ /* 0x000fe2000f8e02ff */
[----:B----4-:R-:W-:Y:S01]  /*f190*/  LEA R12, P1, R104, R246, 0x2 ;  /* 0x000000f6680c7211 */ /* 0x010fe200078210ff */
[----:B------:R4:W-:Y:S01]  /*f1a0*/  STL.64 [R1+0x120], R18 ;  /* 0x0001201201007387 */ /* 0x0009e20000100a00 */
[----:B------:R-:W-:Y:S02]  /*f1b0*/  LEA.HI.X.SX32 R11, R103, R0, 0x2, P0 ;  /* 0x00000000670b7211 */ /* 0x000fe400000f16ff */
[-C--:B---3--:R-:W-:Y:S01]  /*f1c0*/  LEA R14, P2, R105, R246.reuse, 0x2 ;  /* 0x000000f6690e7211 */ /* 0x088fe200078410ff */
[----:B------:R-:W-:Y:S01]  /*f1d0*/  IMAD R110, R110, UR9, RZ ;  /* 0x000000096e6e7c24 */ /* 0x000fe2000f8e02ff */
[----:B------:R3:W-:Y:S01]  /*f1e0*/  STL.64 [R1+0x118], R20 ;  /* 0x0001181401007387 */ /* 0x0007e20000100a00 */
[----:B-1----:R-:W-:Y:S01]  /*f1f0*/  LEA R16, P3, R106, R246, 0x2 ;  /* 0x000000f66a107211 */ /* 0x002fe200078610ff */
[----:B------:R-:W-:Y:S01]  /*f200*/  IMAD R111, R111, UR9, RZ ;  /* 0x000000096f6f7c24 */ /* 0x000fe2000f8e02ff */
[----:B------:R-:W-:-:S02]  /*f210*/  LEA.HI.X.SX32 R13, R104, R0, 0x2, P1 ;  /* 0x00000000680d7211 */ /* 0x000fc400008f16ff */
[----:B----4-:R-:W-:Y:S01]  /*f220*/  LEA R18, P4, R107, R246, 0x2 ;  /* 0x000000f66b127211 */ /* 0x010fe200078810ff */
[----:B------:R-:W-:Y:S01]  /*f230*/  IMAD R112, R112, UR9, RZ ;  /* 0x0000000970707c24 */ /* 0x000fe2000f8e02ff */
[----:B------:R-:W-:Y:S01]  /*f240*/  LEA.HI.X.SX32 R15, R105, R0, 0x2, P2 ;  /* 0x00000000690f7211 */ /* 0x000fe200010f16ff */
        /* <DEDUP_REMOVED lines=70> */
[----:B------:R-:W-:Y:S02]  /*f6b0*/  LEA.HI.X.SX32 R23, R123, R0, 0x2, P6 ;  /* 0x000000007b177211 */ /* 0x000fe400030f16ff */
        /* <DEDUP_REMOVED lines=8> */
[----:B------:R-:W-:Y:S01]  /*f740*/  LEA.HI.X.SX32 R13, R125, R0, 0x2, P1 ;  /* 0x000000007d0d7211 */ /* 0x000fe200008f16ff */
[----:B------:R-:W-:Y:S01]  /*f750*/  IMAD R132, R132, UR9, RZ ;  /* 0x0000000984847c24 */ /* 0x000fe2000f8e02ff */
        /* <DEDUP_REMOVED lines=17> */
[----:B------:R-:W-:Y:S02]  /*f870*/  LEA.HI.X.SX32 R23, R130, R0, 0x2, P6 ;  /* 0x0000000082177211 */ /* 0x000fe400030f16ff */
[----:B----4-:R-:W-:Y:S01]  /*f880*/  LEA R12, P1, R132, R246, 0x2 ;  /* 0x000000f6840c7211 */ /* 0x010fe200078210ff */
[----:B------:R4:W-:Y:S01]  /*f890*/  STL.64 [R1+0x40], R18 ;  /* 0x0000401201007387 */ /* 0x0009e20000100a00 */
[----:B------:R-:W-:Y:S02]  /*f8a0*/  LEA.HI.X.SX32 R11, R131, R0, 0x2, P0 ;  /* 0x00000000830b7211 */ /* 0x000fe400000f16ff */
[-C--:B---3--:R-:W-:Y:S01]  /*f8b0*/  LEA R14, P2, R133, R246.reuse, 0x2 ;  /* 0x000000f6850e7211 */ /* 0x088fe200078410ff */
[----:B------:R3:W-:Y:S01]  /*f8c0*/  STL.64 [R1+0x38], R20 ;  /* 0x0000381401007387 */ /* 0x0007e20000100a00 */
[----:B------:R-:W-:Y:S01]  /*f8d0*/  IMAD R137, R137, UR9, RZ ;  /* 0x0000000989897c24 */ /* 0x000fe2000f8e02ff */
[----:B-1----:R-:W-:Y:S01]  /*f8e0*/  LEA R16, P3, R134, R246, 0x2 ;  /* 0x000000f686107211 */ /* 0x002fe200078610ff */
[----:B------:R-:W-:Y:S01]  /*f8f0*/  IMAD R138, R138, UR9, RZ ;  /* 0x000000098a8a7c24 */ /* 0x000fe2000f8e02ff */
[----:B------:R-:W-:Y:S01]  /*f900*/  LEA.HI.X.SX32 R13, R132, R0, 0x2, P1 ;  /* 0x00000000840d7211 */ /* 0x000fe200008f16ff */
[----:B------:R-:W-:Y:S01]  /*f910*/  IMAD R139, R139, UR9, RZ ;  /* 0x000000098b8b7c24 */ /* 0x000fe2000f8e02ff */
[----:B----4-:R-:W-:-:S02]  /*f920*/  LEA R18, P4, R135, R246, 0x2 ;  /* 0x000000f687127211 */ /* 0x010fc400078810ff */
[----:B------:R-:W-:Y:S02]  /*f930*/  LEA.HI.X.SX32 R15, R133, R0, 0x2, P2 ;  /* 0x00000000850f7211 */ /* 0x000fe400010f16ff */
[----:B---3--:R-:W-:Y:S01]  /*f940*/  LEA R20, P5, R136, R246, 0x2 ;  /* 0x000000f688147211 */ /* 0x008fe200078a10ff */
[----:B------:R1:W-:Y:S01]  /*f950*/  STL.64 [R1+0x28], R10 ;  /* 0x0000280a01007387 */ /* 0x0003e20000100a00 */
[-C--:B------:R-:W-:Y:S02]  /*f960*/  LEA.HI.X.SX32 R17, R134, R0.reuse, 0x2, P3 ;  /* 0x0000000086117211 */ /* 0x080fe400018f16ff */
[-C--:B------:R-:W-:Y:S01]  /*f970*/  LEA.HI.X.SX32 R19, R135, R0.reuse, 0x2, P4 ;  /* 0x0000000087137211 */ /* 0x080fe200020f16ff */
[----:B------:R-:W-:Y:S01]  /*f980*/  STL.64 [R1+0x30], R22 ;  /* 0x0000301601007387 */ /* 0x000fe20000100a00 */
[----:B------:R-:W-:Y:S01]  /*f990*/  LEA.HI.X.SX32 R21, R136, R0, 0x2, P5 ;  /* 0x0000000088157211 */ /* 0x000fe200028f16ff */
[----:B------:R-:W-:Y:S01]  /*f9a0*/  IMAD R140, R140, UR9, RZ ;  /* 0x000000098c8c7c24 */ /* 0x000fe2000f8e02ff */
[----:B------:R-:W-:Y:S01]  /*f9b0*/  LEA R248, P6, R137, R246, 0x2 ;  /* 0x000000f689f87211 */ /* 0x000fe200078c10ff */
[----:B------:R-:W-:Y:S01]  /*f9c0*/  IMAD R141, R141, UR9, RZ ;  /* 0x000000098d8d7c24 */ /* 0x000fe2000f8e02ff */
[----:B------:R3:W-:Y:S01]  /*f9d0*/  STL.64 [R1+0x20], R12 ;  /* 0x0000200c01007387 */ /* 0x0007e20000100a00 */
[----:B------:R-:W-:-:S02]  /*f9e0*/  IMAD R142, R142, UR9, RZ ;  /* 0x000000098e8e7c24 */ /* 0x000fc4000f8e02ff */
[----:B------:R-:W-:Y:S01]  /*f9f0*/  IMAD R143, R143, UR9, RZ ;  /* 0x000000098f8f7c24 */ /* 0x000fe2000f8e02ff */
[-C--:B-1----:R-:W-:Y:S01]  /*fa00*/  LEA R10, P0, R138, R246.reuse, 0x2 ;  /* 0x000000f68a0a7211 */ /* 0x082fe200078010ff */
[----:B------:R-:W-:Y:S01]  /*fa10*/  IMAD R144, R144, UR9, RZ ;  /* 0x0000000990907c24 */ /* 0x000fe2000f8e02ff */
[----:B------:R1:W-:Y:S01]  /*fa20*/  STL.64 [R1+0x18], R14 ;  /* 0x0000180e01007387 */ /* 0x0003e20000100a00 */
[----:B------:R-:W-:Y:S02]  /*fa30*/  IMAD R145, R145, UR9, RZ ;  /* 0x0000000991917c24 */ /* 0x000fe4000f8e02ff */
[----:B------:R-:W-:Y:S01]  /*fa40*/  IMAD R146, R146, UR9, RZ ;  /* 0x0000000992927c24 */ /* 0x000fe2000f8e02ff */
[----:B------:R4:W-:Y:S01]  /*fa50*/  STL.64 [R1+0x10], R16 ;  /* 0x0000101001007387 */ /* 0x0009e20000100a00 */
[----:B---3--:R-:W-:-:S03]  /*fa60*/  LEA R12, P1, R139, R246, 0x2 ;  /* 0x000000f68b0c7211 */ /* 0x008fc600078210ff */
[----:B------:R3:W-:Y:S01]  /*fa70*/  STL.64 [R1+0x8], R18 ;  /* 0x0000081201007387 */ /* 0x0007e20000100a00 */
[-C--:B------:R-:W-:Y:S01]  /*fa80*/  LEA.HI.X.SX32 R249, R137, R0.reuse, 0x2, P6 ;  /* 0x0000000089f97211 */ /* 0x080fe200030f16ff */
[----:B------:R-:W-:Y:S01]  /*fa90*/  IMAD R147, R147, UR9, RZ ;  /* 0x0000000993937c24 */ /* 0x000fe2000f8e02ff */
[----:B------:R-:W-:Y:S01]  /*faa0*/  LEA.HI.X.SX32 R11, R138, R0, 0x2, P0 ;  /* 0x000000008a0b7211 */ /* 0x000fe200000f16ff */
[----:B------:R2:W-:Y:S01]  /*fab0*/  STL.64 [R1], R20 ;  /* 0x0000001401007387 */ /* 0x0005e20000100a00 */
[----:B------:R-:W-:Y:S01]  /*fac0*/  IMAD R148, R148, UR9, RZ ;  /* 0x0000000994947c24 */ /* 0x000fe2000f8e02ff */
[-C--:B-1----:R-:W-:Y:S01]  /*fad0*/  LEA R14, P2, R140, R246.reuse, 0x2 ;  /* 0x000000f68c0e7211 */ /* 0x082fe200078410ff */
[----:B------:R-:W-:Y:S01]  /*fae0*/  IMAD R149, R149, UR9, RZ ;  /* 0x0000000995957c24 */ /* 0x000fe2000f8e02ff */
[-C--:B----4-:R-:W-:Y:S01]  /*faf0*/  LEA R16, P3, R141, R246.reuse, 0x2 ;  /* 0x000000f68d107211 */ /* 0x090fe200078610ff */
[----:B------:R-:W-:Y:S01]  /*fb00*/  IMAD R150, R150, UR9, RZ ;  /* 0x0000000996967c24 */ /* 0x000fe2000f8e02ff */
[-C--:B------:R-:W-:Y:S01]  /*fb10*/  LEA R22, P6, R144, R246.reuse, 0x2 ;  /* 0x000000f690167211 */ /* 0x080fe200078c10ff */
[----:B------:R-:W-:Y:S01]  /*fb20*/  IMAD R151, R151, UR9, RZ ;  /* 0x0000000997977c24 */ /* 0x000fe2000f8e02ff */
[-C--:B---3--:R-:W-:Y:S01]  /*fb30*/  LEA R18, P4, R142, R246.reuse, 0x2 ;  /* 0x000000f68e127211 */ /* 0x088fe200078810ff */
[----:B------:R-:W-:Y:S01]  /*fb40*/  IMAD R152, R152, UR9, RZ ;  /* 0x0000000998987c24 */ /* 0x000fe2000f8e02ff */
[-C--:B------:R-:W-:Y:S01]  /*fb50*/  LEA R24, P0, R145, R246.reuse, 0x2 ;  /* 0x000000f691187211 */ /* 0x080fe200078010ff */
[----:B------:R-:W-:Y:S01]  /*fb60*/  IMAD R153, R153, UR9, RZ ;  /* 0x0000000999997c24 */ /* 0x000fe2000f8e02ff */
[----:B--2---:R-:W-:-:S02]  /*fb70*/  LEA R20, P5, R143, R246, 0x2 ;  /* 0x000000f68f147211 */ /* 0x004fc400078a10ff */
[----:B------:R-:W-:Y:S02]  /*fb80*/  LEA.HI.X.SX32 R13, R139, R0, 0x2, P1 ;  /* 0x000000008b0d7211 */ /* 0x000fe400008f16ff */
[----:B------:R-:W-:Y:S01]  /*fb90*/  LEA R26, P1, R146, R246, 0x2 ;  /* 0x000000f6921a7211 */ /* 0x000fe200078210ff */
[----:B------:R-:W-:Y:S01]  /*fba0*/  IMAD R154, R154, UR9, RZ ;  /* 0x000000099a9a7c24 */ /* 0x000fe2000f8e02ff */
[-C--:B------:R-:W-:Y:S01]  /*fbb0*/  LEA.HI.X.SX32 R15, R140, R0.reuse, 0x2, P2 ;  /* 0x000000008c0f7211 */ /* 0x080fe200010f16ff */
        /* <DEDUP_REMOVED lines=9> */
[----:B------:R-:W-:Y:S01]  /*fc50*/  LEA.HI.X.SX32 R25, R145, R0, 0x2, P0 ;  /* 0x0000000091197211 */ /* 0x000fe200000f16ff */
[----:B------:R-:W-:Y:S01]  /*fc60*/  IMAD R160, R160, UR9, RZ ;  /* 0x00000009a0a07c24 */ /* 0x000fe2000f8e02ff */
[----:B------:R-:W-:-:S02]  /*fc70*/  LEA R28, P2, R147, R246, 0x2 ;  /* 0x000000f6931c7211 */ /* 0x000fc400078410ff */
[-C--:B------:R-:W-:Y:S02]  /*fc80*/  LEA R30, P3, R148, R246.reuse, 0x2 ;  /* 0x000000f6941e7211 */ /* 0x080fe400078610ff */
[-C--:B------:R-:W-:Y:S02]  /*fc90*/  LEA R32, P4, R149, R246.reuse, 0x2 ;  /* 0x000000f695207211 */ /* 0x080fe400078810ff */
[-C--:B------:R-:W-:Y:S02]  /*fca0*/  LEA R34, P5, R150, R246.reuse, 0x2 ;  /* 0x000000f696227211 */ /* 0x080fe400078a10ff */
[-C--:B------:R-:W-:Y:S02]  /*fcb0*/  LEA R36, P6, R151, R246.reuse, 0x2 ;  /* 0x000000f697247211 */ /* 0x080fe400078c10ff */
[----:B------:R-:W-:Y:S02]  /*fcc0*/  LEA R38, P0, R152, R246, 0x2 ;  /* 0x000000f698267211 */ /* 0x000fe400078010ff */
[----:B------:R-:W-:-:S02]  /*fcd0*/  LEA.HI.X.SX32 R27, R146, R0, 0x2, P1 ;  /* 0x00000000921b7211 */ /* 0x000fc400008f16ff */
        /* <DEDUP_REMOVED lines=159> */
[----:B------:R-:W-:-:S02]  /*106d0*/  LEA.HI.X.SX32 R137, R201, R0, 0x2, P0 ;  /* 0x00000000c9897211 */ /* 0x000fc400000f16ff */
[-C--:B------:R-:W-:Y:S02]  /*106e0*/  LEA R140, P2, R203, R246.reuse, 0x2 ;  /* 0x000000f6cb8c7211 */ /* 0x080fe400078410ff */
[-C--:B------:R-:W-:Y:S02]  /*106f0*/  LEA R142, P3, R204, R246.reuse, 0x2 ;  /* 0x000000f6cc8e7211 */ /* 0x080fe400078610ff */
[-C--:B------:R-:W-:Y:S02]  /*10700*/  LEA R144, P4, R205, R246.reuse, 0x2 ;  /* 0x000000f6cd907211 */ /* 0x080fe400078810ff */
[-C--:B------:R-:W-:Y:S02]  /*10710*/  LEA R146, P5, R206, R246.reuse, 0x2 ;  /* 0x000000f6ce927211 */ /* 0x080fe400078a10ff */
[-C--:B------:R-:W-:Y:S02]  /*10720*/  LEA R148, P6, R207, R246.reuse, 0x2 ;  /* 0x000000f6cf947211 */ /* 0x080fe400078c10ff */
[----:B------:R-:W-:-:S02]  /*10730*/  LEA R150, P0, R208, R246, 0x2 ;  /* 0x000000f6d0967211 */ /* 0x000fc400078010ff */
        /* <DEDUP_REMOVED lines=15> */
[-C--:B------:R-:W-:Y:S01]  /*10830*/  LEA R154, P2, R210, R246.reuse, 0x2 ;  /* 0x000000f6d29a7211 */ /* 0x080fe200078410ff */
        /* <DEDUP_REMOVED lines=9> */
[----:B------:R-:W-:Y:S01]  /*108d0*/  LEA R164, P0, R215, R246, 0x2 ;  /* 0x000000f6d7a47211 */ /* 0x000fe200078010ff */
[----:B------:R-:W-:Y:S01]  /*108e0*/  IMAD R228, R228, UR31, RZ ;  /* 0x0000001fe4e47c24 */ /* 0x000fe2000f8e02ff */
[----:B------:R-:W-:Y:S01]  /*108f0*/  LEA.HI.X.SX32 R153, R209, R0, 0x2, P1 ;  /* 0x00000000d1997211 */ /* 0x000fe200008f16ff */
        /* <DEDUP_REMOVED lines=10> */
[----:B------:R-:W2:Y:S01]  /*109a0*/  LDL.LU R3, [R1+0x474] ;  /* 0x0004740001037983 */ /* 0x000ea20000300800 */
[----:B------:R-:W-:Y:S01]  /*109b0*/  LEA R166, P1, R216, R246, 0x2 ;  /* 0x000000f6d8a67211 */ /* 0x000fe200078210ff */
[----:B------:R-:W1:Y:S02]  /*109c0*/  LDCU UR17, c[0x0][0x3b0] ;  /* 0x00007600ff1177ac */ /* 0x000e640008000800 */
[----:B------:R-:W3:Y:S01]  /*109d0*/  LDL.LU R251, [R1+0x458] ;  /* 0x0004580001fb7983 */ /* 0x000ee20000300800 */
[----:B------:R-:W3:Y:S03]  /*109e0*/  LDCU UR13, c[0x0][0x3b0] ;  /* 0x00007600ff0d77ac */ /* 0x000ee60008000800 */
[----:B------:R-:W4:Y:S01]  /*109f0*/  LDL.LU R244, [R1+0x454] ;  /* 0x0004540001f47983 */ /* 0x000f220000300800 */
[-C--:B------:R-:W-:Y:S01]  /*10a00*/  LEA.HI.X.SX32 R165, R215, R0.reuse, 0x2, P0 ;  /* 0x00000000d7a57211 */ /* 0x080fe200000f16ff */
[----:B------:R-:W1:Y:S02]  /*10a10*/  LDCU UR9, c[0x0][0x3b0] ;  /* 0x00007600ff0977ac */ /* 0x000e640008000800 */
[----:B------:R-:W4:Y:S01]  /*10a20*/  LDL.LU R243, [R1+0x450] ;  /* 0x0004500001f37983 */ /* 0x000f220000300800 */
[----:B------:R-:W1:Y:S03]  /*10a30*/  LDCU UR12, c[0x0][0x3b0] ;  /* 0x00007600ff0c77ac */ /* 0x000e660008000800 */
[----:B------:R-:W4:Y:S01]  /*10a40*/  LDL.LU R242, [R1+0x44c] ;  /* 0x00044c0001f27983 */ /* 0x000f220000300800 */
[----:B------:R-:W1:Y:S03]  /*10a50*/  LDCU UR15, c[0x0][0x3b0] ;  /* 0x00007600ff0f77ac */ /* 0x000e660008000800 */
[----:B------:R-:W4:Y:S01]  /*10a60*/  LDL.LU R240, [R1+0x448] ;  /* 0x0004480001f07983 */ /* 0x000f220000300800 */
[-C--:B------:R-:W-:Y:S01]  /*10a70*/  LEA.HI.X.SX32 R159, R212, R0.reuse, 0x2, P4 ;  /* 0x00000000d49f7211 */ /* 0x080fe200020f16ff */
[----:B------:R-:W1:Y:S02]  /*10a80*/  LDCU UR21, c[0x0][0x3b0] ;  /* 0x00007600ff1577ac */ /* 0x000e640008000800 */
[----:B------:R-:W4:Y:S01]  /*10a90*/  LDL.LU R239, [R1+0x444] ;  /* 0x0004440001ef7983 */ /* 0x000f220000300800 */
[-C--:B------:R-:W-:Y:S01]  /*10aa0*/  LEA.HI.X.SX32 R161, R213, R0.reuse, 0x2, P5 ;  /* 0x00000000d5a17211 */ /* 0x080fe200028f16ff */
[----:B------:R-:W4:Y:S02]  /*10ab0*/  LDCU UR14, c[0x0][0x3b0] ;  /* 0x00007600ff0e77ac */ /* 0x000f240008000800 */
[----:B------:R-:W4:Y:S01]  /*10ac0*/  LDL.LU R241, [R1+0x440] ;  /* 0x0004400001f17983 */ /* 0x000f220000300800 */
[-C--:B------:R-:W-:Y:S01]  /*10ad0*/  LEA.HI.X.SX32 R157, R211, R0.reuse, 0x2, P3 ;  /* 0x00000000d39d7211 */ /* 0x080fe200018f16ff */
[----:B------:R-:W1:Y:S02]  /*10ae0*/  LDCU UR7, c[0x0][0x3a0] ;  /* 0x00007400ff0777ac */ /* 0x000e640008000800 */
[----:B------:R-:W4:Y:S01]  /*10af0*/  LDL.LU R9, [R1+0x478] ;  /* 0x0004780001097983 */ /* 0x000f220000300800 */
[-C--:B------:R-:W-:Y:S01]  /*10b00*/  LEA.HI.X.SX32 R163, R214, R0.reuse, 0x2, P6 ;  /* 0x00000000d6a37211 */ /* 0x080fe200030f16ff */
[----:B------:R-:W1:Y:S02]  /*10b10*/  LDCU UR6, c[0x0][0x3b0] ;  /* 0x00007600ff0677ac */ /* 0x000e640008000800 */
[----:B------:R1:W-:Y:S01]  /*10b20*/  STL.64 [R1+0x1830], R136 ;  /* 0x0018308801007387 */ /* 0x0003e20000100a00 */
[-C--:B------:R-:W-:Y:S01]  /*10b30*/  LEA.HI.X.SX32 R155, R210, R0.reuse, 0x2, P2 ;  /* 0x00000000d29b7211 */ /* 0x080fe200010f16ff */
[----:B------:R-:W2:Y:S01]  /*10b40*/  LDCU UR8, c[0x0][0x3b0] ;  /* 0x00007600ff0877ac */ /* 0x000ea20008000800 */
[----:B------:R-:W2:Y:S01]  /*10b50*/  LDCU UR23, c[0x0][0x3b0] ;  /* 0x00007600ff1777ac */ /* 0x000ea20008000800 */
[----:B------:R-:W2:Y:S01]  /*10b60*/  LDCU UR10, c[0x0][0x3b0] ;  /* 0x00007600ff0a77ac */ /* 0x000ea20008000800 */
[----:B-1----:R-:W4:Y:S01]  /*10b70*/  LDL.LU R136, [R1+0x460] ;  /* 0x0004600001887983 */ /* 0x002f220000300800 */
[----:B------:R-:W1:Y:S03]  /*10b80*/  LDCU UR11, c[0x0][0x3b0] ;  /* 0x00007600ff0b77ac */ /* 0x000e660008000800 */
[----:B------:R-:W4:Y:S01]  /*10b90*/  LDL.LU R137, [R1+0x45c] ;  /* 0x00045c0001897983 */ /* 0x000f220000300800 */
[----:B------:R-:W1:Y:S03]  /*10ba0*/  LDCU UR16, c[0x0][0x3b0] ;  /* 0x00007600ff1077ac */ /* 0x000e660008000800 */
[----:B------:R1:W-:Y:S01]  /*10bb0*/  STL.64 [R1+0x1828], R152 ;  /* 0x0018289801007387 */ /* 0x0003e20000100a00 */
[----:B------:R-:W2:Y:S01]  /*10bc0*/  LDCU UR18, c[0x0][0x3b0] ;  /* 0x00007600ff1277ac */ /* 0x000ea20008000800 */
[----:B------:R-:W2:Y:S01]  /*10bd0*/  LDCU UR19, c[0x0][0x3b0] ;  /* 0x00007600ff1377ac */ /* 0x000ea20008000800 */
[----:B------:R-:W2:Y:S01]  /*10be0*/  LDCU UR20, c[0x0][0x3b0] ;  /* 0x00007600ff1477ac */ /* 0x000ea20008000800 */
[----:B-1----:R-:W4:Y:S01]  /*10bf0*/  LDL.LU R152, [R1+0x468] ;  /* 0x0004680001987983 */ /* 0x002f220000300800 */
[----:B------:R-:W1:Y:S03]  /*10c00*/  LDCU UR22, c[0x0][0x3b0] ;  /* 0x00007600ff1677ac */ /* 0x000e660008000800 */
[----:B------:R-:W4:Y:S04]  /*10c10*/  LDL.LU R153, [R1+0x464] ;  /* 0x0004640001997983 */ /* 0x000f280000300800 */
[----:B------:R1:W-:Y:S04]  /*10c20*/  STL.64 [R1+0x1820], R10 ;  /* 0x0018200a01007387 */ /* 0x0003e80000100a00 */
[----:B-1----:R-:W4:Y:S04]  /*10c30*/  LDL.LU R10, [R1+0x470] ;  /* 0x00047000010a7983 */ /* 0x002f280000300800 */
[----:B------:R-:W4:Y:S01]  /*10c40*/  LDL.LU R11, [R1+0x46c] ;  /* 0x00046c00010b7983 */ /* 0x000f220000300800 */
[----:B------:R-:W-:Y:S01]  /*10c50*/  LEA.HI.X.SX32 R167, R216, R0, 0x2, P1 ;  /* 0x00000000d8a77211 */ /* 0x000fe200008f16ff */
[----:B------:R-:W-:Y:S01]  /*10c60*/  IMAD R245, R245, UR21, RZ ;  /* 0x00000015f5f57c24 */ /* 0x000fe2000f8e02ff */
[CC--:B------:R-:W-:Y:S01]  /*10c70*/  LEA R180, P1, R223.reuse, R246.reuse, 0x2 ;  /* 0x000000f6dfb47211 */ /* 0x0c0fe200078210ff */
[----:B------:R-:W-:Y:S01]  /*10c80*/  STL.64 [R1+0x1818], R26 ;  /* 0x0018181a01007387 */ /* 0x000fe20000100a00 */
[----:B------:R-:W-:Y:S01]  /*10c90*/  LEA R178, P0, R222, R246, 0x2 ;  /* 0x000000f6deb27211 */ /* 0x000fe200078010ff */
[----:B------:R-:W-:Y:S01]  /*10ca0*/  UIADD3 UR7, UPT, UPT, UR7, 0x1f, URZ ;  /* 0x0000001f07077890 */ /* 0x000fe2000fffe0ff */
[----:B------:R-:W-:Y:S01]  /*10cb0*/  LEA.HI.X.SX32 R181, R223, R0, 0x2, P1 ;  /* 0x00000000dfb57211 */ /* 0x000fe200008f16ff */
[----:B------:R-:W-:Y:S01]  /*10cc0*/  STL.64 [R1+0x1810], R42 ;  /* 0x0018102a01007387 */ /* 0x000fe20000100a00 */
[----:B------:R-:W-:Y:S01]  /*10cd0*/  LEA R194, P1, R230, R246, 0x2 ;  /* 0x000000f6e6c27211 */ /* 0x000fe200078210ff */
[----:B------:R-:W-:Y:S01]  /*10ce0*/  UISETP.GT.AND UP0, UPT, UR7, 0x1f, UPT ;  /* 0x0000001f0700788c */ /* 0x000fe2000bf04270 */
[-C--:B------:R-:W-:Y:S01]  /*10cf0*/  LEA.HI.X.SX32 R179, R222, R0.reuse, 0x2, P0 ;  /* 0x00000000deb37211 */ /* 0x080fe200000f16ff */
[----:B------:R-:W-:Y:S01]  /*10d00*/  STL.64 [R1+0x1808], R58 ;  /* 0x0018083a01007387 */ /* 0x000fe20000100a00 */
[----:B------:R-:W-:Y:S01]  /*10d10*/  LEA.HI.X.SX32 R195, R230, R0, 0x2, P1 ;  /* 0x00000000e6c37211 */ /* 0x000fe200008f16ff */
[----:B------:R-:W-:Y:S01]  /*10d20*/  IMAD R247, R247, UR22, RZ ;  /* 0x00000016f7f77c24 */ /* 0x000fe2000f8e02ff */
[-C--:B------:R-:W-:Y:S01]  /*10d30*/  LEA R208, P1, R237, R246.reuse, 0x2 ;  /* 0x000000f6edd07211 */ /* 0x080fe200078210ff */
[----:B------:R-:W-:Y:S01]  /*10d40*/  STL.64 [R1+0x1800], R74 ;  /* 0x0018004a01007387 */ /* 0x000fe20000100a00 */
[----:B------:R-:W-:Y:S01]  /*10d50*/  LEA R192, P0, R229, R246, 0x2 ;  /* 0x000000f6e5c07211 */ /* 0x000fe200078010ff */
[----:B------:R-:W1:Y:S01]  /*10d60*/  S2UR UR4, SR_CgaCtaId ;  /* 0x00000000000479c3 */ /* 0x000e620000008800 */
[-C--:B------:R-:W-:Y:S01]  /*10d70*/  LEA.HI.X.SX32 R209, R237, R0.reuse, 0x2, P1 ;  /* 0x00000000edd17211 */ /* 0x080fe200008f16ff */
[----:B------:R-:W-:Y:S01]  /*10d80*/  STL.64 [R1+0x17f8], R90 ;  /* 0x0017f85a01007387 */ /* 0x000fe20000100a00 */
[----:B------:R-:W-:Y:S01]  /*10d90*/  LEA.HI.X.SX32 R193, R229, R0, 0x2, P0 ;  /* 0x00000000e5c17211 */ /* 0x000fe200000f16ff */
[----:B------:R-:W1:Y:S01]  /*10da0*/  LDCU.64 UR28, c[0x0][0x358] ;  /* 0x00006b00ff1c77ac */ /* 0x000e620008000a00 */
[-C--:B------:R-:W-:Y:S01]  /*10db0*/  LEA R172, P4, R219, R246.reuse, 0x2 ;  /* 0x000000f6dbac7211 */ /* 0x080fe200078810ff */
[----:B------:R-:W-:Y:S01]  /*10dc0*/  STL.64 [R1+0x17f0], R106 ;  /* 0x0017f06a01007387 */ /* 0x000fe20000100a00 */
[----:B------:R-:W-:-:S02]  /*10dd0*/  LEA R174, P5, R220, R246, 0x2 ;  /* 0x000000f6dcae7211 */ /* 0x000fc400078a10ff */
[----:B------:R-:W-:Y:S01]  /*10de0*/  LEA.HI.X.SX32 R173, R219, R0, 0x2, P4 ;  /* 0x00000000dbad7211 */ /* 0x000fe200020f16ff */
[----:B------:R-:W-:Y:S01]  /*10df0*/  STL.64 [R1+0x17e8], R122 ;  /* 0x0017e87a01007387 */ /* 0x000fe20000100a00 */
[-C--:B------:R-:W-:Y:S02]  /*10e00*/  LEA R170, P3, R218, R246.reuse, 0x2 ;  /* 0x000000f6daaa7211 */ /* 0x080fe400078610ff */
[-C--:B------:R-:W-:Y:S01]  /*10e10*/  LEA R176, P6, R221, R246.reuse, 0x2 ;  /* 0x000000f6ddb07211 */ /* 0x080fe200078c10ff */
[----:B------:R-:W-:Y:S01]  /*10e20*/  STL.64 [R1+0x17e0], R138 ;  /* 0x0017e08a01007387 */ /* 0x000fe20000100a00 */
[----:B------:R-:W-:Y:S02]  /*10e30*/  LEA R186, P4, R226, R246, 0x2 ;  /* 0x000000f6e2ba7211 */ /* 0x000fe400078810ff */
[----:B------:R-:W-:Y:S01]  /*10e40*/  LEA.HI.X.SX32 R175, R220, R0, 0x2, P5 ;  /* 0x00000000dcaf7211 */ /* 0x000fe200028f16ff */
[----:B------:R1:W-:Y:S01]  /*10e50*/  STL.64 [R1+0x17d8], R12 ;  /* 0x0017d80c01007387 */ /* 0x0003e20000100a00 */
[----:B------:R-:W-:-:S02]  /*10e60*/  LEA R188, P5, R227, R246, 0x2 ;  /* 0x000000f6e3bc7211 */ /* 0x000fc400078a10ff */
[----:B------:R-:W-:Y:S01]  /*10e70*/  LEA R168, P2, R217, R246, 0x2 ;  /* 0x000000f6d9a87211 */ /* 0x000fe200078410ff */
[----:B------:R-:W-:Y:S01]  /*10e80*/  STL.64 [R1+0x17d0], R28 ;  /* 0x0017d01c01007387 */ /* 0x000fe20000100a00 */
[-C--:B------:R-:W-:Y:S02]  /*10e90*/  LEA.HI.X.SX32 R171, R218, R0.reuse, 0x2, P3 ;  /* 0x00000000daab7211 */ /* 0x080fe400018f16ff */
[-C--:B------:R-:W-:Y:S01]  /*10ea0*/  LEA.HI.X.SX32 R177, R221, R0.reuse, 0x2, P6 ;  /* 0x00000000ddb17211 */ /* 0x080fe200030f16ff */
[----:B------:R-:W-:Y:S01]  /*10eb0*/  STL.64 [R1+0x17c8], R44 ;  /* 0x0017c82c01007387 */ /* 0x000fe20000100a00 */
[----:B------:R-:W-:Y:S02]  /*10ec0*/  LEA.HI.X.SX32 R187, R226, R0, 0x2, P4 ;  /* 0x00000000e2bb7211 */ /* 0x000fe400020f16ff */
[-C--:B------:R-:W-:Y:S01]  /*10ed0*/  LEA R184, P3, R225, R246.reuse, 0x2 ;  /* 0x000000f6e1b87211 */ /* 0x080fe200078610ff */
[----:B------:R-:W-:Y:S01]  /*10ee0*/  STL.64 [R1+0x17c0], R60 ;  /* 0x0017c03c01007387 */ /* 0x000fe20000100a00 */
[----:B------:R-:W-:Y:S01]  /*10ef0*/  LEA R200, P4, R233, R246, 0x2 ;  /* 0x000000f6e9c87211 */ /* 0x000fe200078810ff */
[----:B-1----:R-:W1:Y:S01]  /*10f00*/  LDC R13, c[0x0][0x3a0] ;  /* 0x0000e800ff0d7b82 */ /* 0x002e620000000800 */
[-C--:B------:R-:W-:Y:S01]  /*10f10*/  LEA.HI.X.SX32 R189, R227, R0.reuse, 0x2, P5 ;  /* 0x00000000e3bd7211 */ /* 0x080fe200028f16ff */
[----:B------:R-:W-:Y:S01]  /*10f20*/  STL.64 [R1+0x17b8], R76 ;  /* 0x0017b84c01007387 */ /* 0x000fe20000100a00 */
[----:B------:R-:W-:-:S02]  /*10f30*/  LEA.HI.X.SX32 R169, R217, R0, 0x2, P2 ;  /* 0x00000000d9a97211 */ /* 0x000fc400010f16ff */
[----:B------:R-:W-:Y:S01]  /*10f40*/  LEA R182, P2, R224, R246, 0x2 ;  /* 0x000000f6e0b67211 */ /* 0x000fe200078410ff */
[----:B------:R-:W-:Y:S01]  /*10f50*/  STL.64 [R1+0x17b0], R92 ;  /* 0x0017b05c01007387 */ /* 0x000fe20000100a00 */
[-C--:B------:R-:W-:Y:S01]  /*10f60*/  LEA.HI.X.SX32 R185, R225, R0.reuse, 0x2, P3 ;  /* 0x00000000e1b97211 */ /* 0x080fe200018f16ff */
[----:B------:R-:W1:Y:S01]  /*10f70*/  LDC R12, c[0x0][0x3a0] ;  /* 0x0000e800ff0c7b82 */ /* 0x000e620000000800 */
[----:B------:R-:W-:Y:S01]  /*10f80*/  LEA.HI.X.SX32 R201, R233, R0, 0x2, P4 ;  /* 0x00000000e9c97211 */ /* 0x000fe200020f16ff */
[----:B------:R-:W-:Y:S01]  /*10f90*/  STL.64 [R1+0x17a8], R108 ;  /* 0x0017a86c01007387 */ /* 0x000fe20000100a00 */
[----:B------:R-:W-:Y:S02]  /*10fa0*/  LEA R198, P3, R232, R246, 0x2 ;  /* 0x000000f6e8c67211 */ /* 0x000fe400078610ff */
[----:B------:R-:W-:Y:S01]  /*10fb0*/  LEA.HI.X.SX32 R183, R224, R0, 0x2, P2 ;  /* 0x00000000e0b77211 */ /* 0x000fe200010f16ff */
[----:B------:R-:W-:Y:S01]  /*10fc0*/  STL.64 [R1+0x17a0], R124 ;  /* 0x0017a07c01007387 */ /* 0x000fe20000100a00 */
[----:B------:R-:W-:-:S02]  /*10fd0*/  LEA R196, P2, R231, R246, 0x2 ;  /* 0x000000f6e7c47211 */ /* 0x000fc400078410ff */
[-C--:B------:R-:W-:Y:S01]  /*10fe0*/  LEA.HI.X.SX32 R199, R232, R0.reuse, 0x2, P3 ;  /* 0x00000000e8c77211 */ /* 0x080fe200018f16ff */
[----:B------:R-:W-:Y:S01]  /*10ff0*/  STL.64 [R1+0x1798], R140 ;  /* 0x0017988c01007387 */ /* 0x000fe20000100a00 */
[----:B------:R-:W-:Y:S02]  /*11000*/  LEA.HI.X.SX32 R197, R231, R0, 0x2, P2 ;  /* 0x00000000e7c57211 */ /* 0x000fe400010f16ff */
[-C--:B------:R-:W-:Y:S01]  /*11010*/  LEA R206, P0, R236, R246.reuse, 0x2 ;  /* 0x000000f6ecce7211 */ /* 0x080fe200078010ff */
[----:B------:R1:W-:Y:S01]  /*11020*/  STL.64 [R1+0x1790], R14 ;  /* 0x0017900e01007387 */ /* 0x0003e20000100a00 */
[----:B------:R-:W-:Y:S02]  /*11030*/  LEA R190, P6, R228, R246, 0x2 ;  /* 0x000000f6e4be7211 */ /* 0x000fe400078c10ff */
[-C--:B------:R-:W-:Y:S01]  /*11040*/  LEA.HI.X.SX32 R207, R236, R0.reuse, 0x2, P0 ;  /* 0x00000000eccf7211 */ /* 0x080fe200000f16ff */
[----:B------:R-:W-:Y:S01]  /*11050*/  STL.64 [R1+0x1788], R30 ;  /* 0x0017881e01007387 */ /* 0x000fe20000100a00 */
[----:B------:R-:W-:-:S02]  /*11060*/  LEA.HI.X.SX32 R191, R228, R0, 0x2, P6 ;  /* 0x00000000e4bf7211 */ /* 0x000fc400030f16ff */
[-C--:B------:R-:W-:Y:S01]  /*11070*/  LEA R210, P2, R238, R246.reuse, 0x2 ;  /* 0x000000f6eed27211 */ /* 0x080fe200078410ff */
[----:B------:R-:W-:Y:S01]  /*11080*/  STL.64 [R1+0x1780], R46 ;  /* 0x0017802e01007387 */ /* 0x000fe20000100a00 */
[-C--:B------:R-:W-:Y:S02]  /*11090*/  LEA R202, P5, R234, R246.reuse, 0x2 ;  /* 0x000000f6eaca7211 */ /* 0x080fe400078a10ff */
[C---:B------:R-:W-:Y:S01]  /*110a0*/  LEA R204, P6, R235.reuse, R246, 0x2 ;  /* 0x000000f6ebcc7211 */ /* 0x040fe200078c10ff */
[----:B------:R-:W-:Y:S01]  /*110b0*/  STL.64 [R1+0x1778], R62 ;  /* 0x0017783e01007387 */ /* 0x000fe20000100a00 */
[-C--:B------:R-:W-:Y:S01]  /*110c0*/  LEA.HI.X.SX32 R211, R238, R0.reuse, 0x2, P2 ;  /* 0x00000000eed37211 */ /* 0x080fe200010f16ff */
[----:B-1----:R-:W1:Y:S01]  /*110d0*/  LDC R14, c[0x0][0x3a0] ;  /* 0x0000e800ff0e7b82 */ /* 0x002e620000000800 */
[-C--:B------:R-:W-:Y:S01]  /*110e0*/  LEA.HI.X.SX32 R203, R234, R0.reuse, 0x2, P5 ;  /* 0x00000000eacb7211 */ /* 0x080fe200028f16ff */
[----:B------:R-:W-:Y:S01]  /*110f0*/  STL.64 [R1+0x1770], R78 ;  /* 0x0017704e01007387 */ /* 0x000fe20000100a00 */
[----:B------:R-:W-:-:S03]  /*11100*/  LEA.HI.X.SX32 R205, R235, R0, 0x2, P6 ;  /* 0x00000000ebcd7211 */ /* 0x000fc600030f16ff */
[----:B------:R-:W-:Y:S02]  /*11110*/  STL.64 [R1+0x1768], R94 ;  /* 0x0017685e01007387 */ /* 0x000fe40000100a00 */
[----:B------:R-:W1:Y:S02]  /*11120*/  LDC R15, c[0x0][0x3a0] ;  /* 0x0000e800ff0f7b82 */ /* 0x000e640000000800 */
[----:B------:R-:W-:Y:S04]  /*11130*/  STL.64 [R1+0x1760], R110 ;  /* 0x0017606e01007387 */ /* 0x000fe80000100a00 */
[----:B------:R-:W-:Y:S04]  /*11140*/  STL.64 [R1+0x1758], R126 ;  /* 0x0017587e01007387 */ /* 0x000fe80000100a00 */
[----:B------:R-:W-:Y:S04]  /*11150*/  STL.64 [R1+0x1750], R142 ;  /* 0x0017508e01007387 */ /* 0x000fe80000100a00 */
[----:B------:R1:W-:Y:S04]  /*11160*/  STL.64 [R1+0x1748], R16 ;  /* 0x0017481001007387 */ /* 0x0003e80000100a00 */
[----:B------:R-:W-:Y:S04]  /*11170*/  STL.64 [R1+0x1740], R32 ;  /* 0x0017402001007387 */ /* 0x000fe80000100a00 */
[----:B------:R-:W-:Y:S04]  /*11180*/  STL.64 [R1+0x1738], R48 ;  /* 0x0017383001007387 */ /* 0x000fe80000100a00 */
[----:B------:R-:W-:Y:S01]  /*11190*/  STL.64 [R1+0x1730], R64 ;  /* 0x0017304001007387 */ /* 0x000fe20000100a00 */
[----:B-1----:R-:W1:Y:S03]  /*111a0*/  LDC R17, c[0x0][0x3a0] ;  /* 0x0000e800ff117b82 */ /* 0x002e660000000800 */
[----:B------:R-:W-:Y:S04]  /*111b0*/  STL.64 [R1+0x1728], R80 ;  /* 0x0017285001007387 */ /* 0x000fe80000100a00 */
        /* <DEDUP_REMOVED lines=14> */
[----:B------:R1:W-:Y:S04]  /*112a0*/  STL.64 [R1+0x16b0], R36 ;  /* 0x0016b02401007387 */ /* 0x0003e80000100a00 */
[----:B------:R1:W-:Y:S04]  /*112b0*/  STL.64 [R1+0x16a8], R52 ;  /* 0x0016a83401007387 */ /* 0x0003e80000100a00 */
[----:B------:R-:W-:Y:S04]  /*112c0*/  STL.64 [R1+0x16a0], R68 ;  /* 0x0016a04401007387 */ /* 0x000fe80000100a00 */
[----:B------:R-:W-:Y:S01]  /*112d0*/  STL.64 [R1+0x1698], R84 ;  /* 0x0016985401007387 */ /* 0x000fe20000100a00 */
[----:B-1----:R-:W1:Y:S03]  /*112e0*/  LDC R37, c[0x0][0x3a0] ;  /* 0x0000e800ff257b82 */ /* 0x002e660000000800 */
[----:B------:R-:W-:Y:S01]  /*112f0*/  STL.64 [R1+0x1690], R100 ;  /* 0x0016906401007387 */ /* 0x000fe20000100a00 */
[----:B------:R-:W-:-:S02]  /*11300*/  IMAD R53, R8, 0x17, RZ ;  /* 0x0000001708357824 */ /* 0x000fc400078e02ff */
[----:B------:R-:W-:Y:S01]  /*11310*/  IMAD R52, R8, 0x1b, RZ ;  /* 0x0000001b08347824 */ /* 0x000fe200078e02ff */
[----:B------:R4:W-:Y:S01]  /*11320*/  STL.64 [R1+0x1688], R116 ;  /* 0x0016887401007387 */ /* 0x0009e20000100a00 */
[----:B------:R-:W-:Y:S01]  /*11330*/  IMAD.WIDE R114, R53, 0x4, R6 ;  /* 0x0000000435727825 */ /* 0x000fe200078e0206 */
[----:B------:R-:W1:Y:S02]  /*11340*/  LDC R36, c[0x0][0x3a0] ;  /* 0x0000e800ff247b82 */ /* 0x000e640000000800 */
[----:B------:R-:W-:Y:S01]  /*11350*/  STL.64 [R1+0x1680], R132 ;  /* 0x0016808401007387 */ /* 0x000fe20000100a00 */
[----:B--2---:R-:W-:Y:S01]  /*11360*/  IMAD R3, R3, UR5, RZ ;  /* 0x0000000503037c24 */ /* 0x004fe2000f8e02ff */
[----:B------:R-:W2:Y:S01]  /*11370*/  LDCU UR5, c[0x0][0x3a0] ;  /* 0x00007400ff0577ac */ /* 0x000ea20008000800 */
[----:B------:R-:W-:Y:S01]  /*11380*/  IMAD.WIDE R130, R53, 0x4, R4 ;  /* 0x0000000435827825 */ /* 0x000fe200078e0204 */
[----:B------:R-:W-:Y:S02]  /*11390*/  STL.64 [R1+0x1678], R148 ;  /* 0x0016789401007387 */ /* 0x000fe40000100a00 */
[----:B------:R-:W-:Y:S01]  /*113a0*/  LEA R212, P1, R3, R246, 0x2 ;  /* 0x000000f603d47211 */ /* 0x000fe200078210ff */
[----:B---3--:R-:W-:Y:S01]  /*113b0*/  IMAD R229, R251, UR13, RZ ;  /* 0x0000000dfbe57c24 */ /* 0x008fe2000f8e02ff */
[----:B------:R3:W-:Y:S01]  /*113c0*/  STL.64 [R1+0x1670], R22 ;  /* 0x0016701601007387 */ /* 0x0007e20000100a00 */
[----:B------:R-:W1:Y:S01]  /*113d0*/  LDC R251, c[0x0][0x3a0] ;  /* 0x0000e800fffb7b82 */ /* 0x000e620000000800 */
[----:B----4-:R-:W-:Y:S01]  /*113e0*/  IMAD R231, R244, UR14, RZ ;  /* 0x0000000ef4e77c24 */ /* 0x010fe2000f8e02ff */
[----:B------:R-:W-:Y:S01]  /*113f0*/  LEA.HI.X.SX32 R213, R3, R0, 0x2, P1 ;  /* 0x0000000003d57211 */ /* 0x000fe200008f16ff */
[----:B------:R-:W-:Y:S01]  /*11400*/  IMAD R233, R243, UR15, RZ ;  /* 0x0000000ff3e97c24 */ /* 0x000fe2000f8e02ff */
[----:B------:R4:W-:Y:S01]  /*11410*/  STL.64 [R1+0x1668], R38 ;  /* 0x0016682601007387 */ /* 0x0009e20000100a00 */
[----:B------:R-:W-:-:S02]  /*11420*/  IMAD R243, R250, UR20, RZ ;  /* 0x00000014faf37c24 */ /* 0x000fc4000f8e02ff */
[----:B------:R-:W-:Y:S01]  /*11430*/  IMAD R235, R242, UR16, RZ ;  /* 0x00000010f2eb7c24 */ /* 0x000fe2000f8e02ff */
[----:B------:R-:W2:Y:S01]  /*11440*/  LDC R250, c[0x0][0x3a0] ;  /* 0x0000e800fffa7b82 */ /* 0x000ea20000000800 */
[----:B------:R1:W-:Y:S01]  /*11450*/  STL.64 [R1+0x1660], R54 ;  /* 0x0016603601007387 */ /* 0x0003e20000100a00 */
[----:B------:R-:W-:Y:S02]  /*11460*/  IMAD R116, R8, 0x13, RZ ;  /* 0x0000001308747824 */ /* 0x000fe400078e02ff */
[----:B------:R-:W-:Y:S01]  /*11470*/  IMAD R237, R240, UR17, RZ ;  /* 0x00000011f0ed7c24 */ /* 0x000fe2000f8e02ff */
[----:B------:R-:W-:Y:S01]  /*11480*/  STL.64 [R1+0x1658], R70 ;  /* 0x0016584601007387 */ /* 0x000fe20000100a00 */
[C---:B---3--:R-:W-:Y:S02]  /*11490*/  IMAD R23, R8.reuse, 0xb, RZ ;  /* 0x0000000b08177824 */ /* 0x048fe400078e02ff */
[----:B------:R-:W-:Y:S01]  /*114a0*/  IMAD R239, R239, UR18, RZ ;  /* 0x00000012efef7c24 */ /* 0x000fe2000f8e02ff */
[----:B------:R-:W3:Y:S01]  /*114b0*/  S2R R240, SR_TID.X ;  /* 0x0000000000f07919 */ /* 0x000ee20000002100 */
[----:B------:R-:W2:Y:S01]  /*114c0*/  LDC R22, c[0x0][0x3a0] ;  /* 0x0000e800ff167b82 */ /* 0x000ea20000000800 */
[----:B------:R-:W-:Y:S01]  /*114d0*/  IMAD R241, R241, UR19, RZ ;  /* 0x00000013f1f17c24 */ /* 0x000fe2000f8e02ff */
[----:B------:R-:W-:Y:S01]  /*114e0*/  STL.64 [R1+0x1650], R86 ;  /* 0x0016505601007387 */ /* 0x000fe20000100a00 */
[----:B----4-:R-:W-:-:S02]  /*114f0*/  IMAD R39, R8, 0x1f, RZ ;  /* 0x0000001f08277824 */ /* 0x010fc400078e02ff */
[----:B-1----:R-:W-:Y:S01]  /*11500*/  VIADD R251, R251, 0xfffffffb ;  /* 0xfffffffbfbfb7836 */ /* 0x002fe20000000000 */
[----:B------:R-:W-:Y:S01]  /*11510*/  STL.64 [R1+0x1648], R102 ;  /* 0x0016486601007387 */ /* 0x000fe20000100a00 */
[----:B------:R-:W-:Y:S02]  /*11520*/  IMAD R9, R9, UR23, RZ ;  /* 0x0000001709097c24 */ /* 0x000fe4000f8e02ff */
[----:B------:R-:W-:Y:S01]  /*11530*/  IMAD.WIDE R30, R23, 0x4, R4 ;  /* 0x00000004171e7825 */ /* 0x000fe200078e0204 */
[----:B------:R1:W-:Y:S02]  /*11540*/  STL.64 [R1+0x1640], R118 ;  /* 0x0016407601007387 */ /* 0x0003e40000100a00 */
[C---:B------:R-:W-:Y:S01]  /*11550*/  LEA R214, P1, R9.reuse, R246, 0x2 ;  /* 0x000000f609d67211 */ /* 0x040fe200078210ff */
[--C-:B------:R-:W-:Y:S01]  /*11560*/  IMAD.WIDE R128, R116, 0x4, R6.reuse ;  /* 0x0000000474807825 */ /* 0x100fe200078e0206 */
[----:B------:R-:W-:Y:S02]  /*11570*/  STL.64 [R1+0x1638], R134 ;  /* 0x0016388601007387 */ /* 0x000fe40000100a00 */
[----:B------:R-:W-:Y:S01]  /*11580*/  LEA.HI.X.SX32 R215, R9, R0, 0x2, P1 ;  /* 0x0000000009d77211 */ /* 0x000fe200008f16ff */
[----:B------:R-:W-:Y:S01]  /*11590*/  IMAD.WIDE R54, R39, 0x4, R6 ;  /* 0x0000000427367825 */ /* 0x000fe200078e0206 */
[----:B------:R4:W-:Y:S03]  /*115a0*/  STL.64 [R1+0x1630], R150 ;  /* 0x0016309601007387 */ /* 0x0009e60000100a00 */
[----:B------:R-:W-:-:S02]  /*115b0*/  IMAD R225, R136, UR11, RZ ;  /* 0x0000000b88e17c24 */ /* 0x000fc4000f8e02ff */
[----:B------:R-:W4:Y:S01]  /*115c0*/  LDC R136, c[0x0][0x3a0] ;  /* 0x0000e800ff887b82 */ /* 0x000f220000000800 */
[----:B------:R-:W-:Y:S02]  /*115d0*/  IMAD R227, R137, UR12, RZ ;  /* 0x0000000c89e37c24 */ /* 0x000fe4000f8e02ff */
[-C--:B------:R-:W-:Y:S01]  /*115e0*/  LEA R224, P6, R225, R246.reuse, 0x2 ;  /* 0x000000f6e1e07211 */ /* 0x080fe200078c10ff */
[----:B-1----:R-:W-:Y:S02]  /*115f0*/  IMAD.WIDE R118, R52, 0x4, R6 ;  /* 0x0000000434767825 */ /* 0x002fe400078e0206 */
[----:B------:R-:W-:Y:S02]  /*11600*/  LEA R226, P1, R227, R246, 0x2 ;  /* 0x000000f6e3e27211 */ /* 0x000fe400078210ff */
[----:B------:R-:W1:Y:S01]  /*11610*/  LDC R137, c[0x0][0x3a0] ;  /* 0x0000e800ff897b82 */ /* 0x000e620000000800 */
[----:B---3--:R-:W-:Y:S01]  /*11620*/  LOP3.LUT R29, R240, 0x1f, RZ, 0xc0, !PT ;  /* 0x0000001ff01d7812 */ /* 0x008fe200078ec0ff */
[----:B------:R-:W-:Y:S01]  /*11630*/  IMAD.WIDE R144, R116, 0x4, R4 ;  /* 0x0000000474907825 */ /* 0x000fe200078e0204 */
[----:B------:R-:W-:-:S02]  /*11640*/  LEA.HI.X.SX32 R225, R225, R0, 0x2, P6 ;  /* 0x00000000e1e17211 */ /* 0x000fc400030f16ff */
[----:B--2---:R-:W-:Y:S01]  /*11650*/  ISETP.GE.AND P0, PT, R29, UR5, PT ;  /* 0x000000051d007c0c */ /* 0x004fe2000bf06270 */
[----:B------:R-:W-:Y:S01]  /*11660*/  USEL UR5, URZ, 0x4, !UP0 ;  /* 0x00000004ff057887 */ /* 0x000fe2000c000000 */
[----:B------:R-:W-:Y:S01]  /*11670*/  LEA.HI.X.SX32 R227, R227, R0, 0x2, P1 ;  /* 0x00000000e3e37211 */ /* 0x000fe200008f16ff */
[----:B------:R-:W-:Y:S01]  /*11680*/  IMAD.SHL.U32 R16, R29, 0x4, RZ ;  /* 0x000000041d107824 */ /* 0x000fe200078e00ff */
[-C--:B------:R-:W-:Y:S01]  /*11690*/  LEA R236, P6, R237, R246.reuse, 0x2 ;  /* 0x000000f6edec7211 */ /* 0x080fe200078c10ff */
[----:B------:R-:W-:Y:S01]  /*116a0*/  IMAD R221, R152, UR9, RZ ;  /* 0x0000000998dd7c24 */ /* 0x000fe2000f8e02ff */
[-C--:B------:R-:W-:Y:S01]  /*116b0*/  LEA R238, P1, R239, R246.reuse, 0x2 ;  /* 0x000000f6efee7211 */ /* 0x080fe200078210ff */
[----:B------:R-:W-:Y:S01]  /*116c0*/  UISETP.GT.AND UP0, UPT, UR7, 0x3f, UPT ;  /* 0x0000003f0700788c */ /* 0x000fe2000bf04270 */
[----:B------:R-:W-:Y:S01]  /*116d0*/  IMAD R223, R153, UR10, RZ ;  /* 0x0000000a99df7c24 */ /* 0x000fe2000f8e02ff */
[----:B------:R-:W-:Y:S01]  /*116e0*/  MOV R3, UR5 ;  /* 0x0000000500037c02 */ /* 0x000fe20008000f00 */
[----:B------:R-:W-:Y:S01]  /*116f0*/  UMOV UR5, 0x400 ;  /* 0x0000040000057882 */ /* 0x000fe20000000000 */
[-C--:B------:R-:W-:Y:S01]  /*11700*/  LEA R220, P4, R221, R246.reuse, 0x2 ;  /* 0x000000f6dddc7211 */ /* 0x080fe200078810ff */
[----:B------:R-:W-:Y:S01]  /*11710*/  ULEA UR5, UR4, UR5, 0x18 ;  /* 0x0000000504057291 */ /* 0x000fe2000f8ec0ff */
[----:B------:R-:W-:Y:S01]  /*11720*/  LEA R222, P5, R223, R246, 0x2 ;  /* 0x000000f6dfde7211 */ /* 0x000fe200078a10ff */
[----:B----4-:R-:W-:Y:S01]  /*11730*/  VIADD R9, R136, 0xfffffff7 ;  /* 0xfffffff788097836 */ /* 0x010fe20000000000 */
[----:B------:R-:W-:Y:S01]  /*11740*/  LEA.HI.X.SX32 R221, R221, R0, 0x2, P4 ;  /* 0x00000000dddd7211 */ /* 0x000fe200020f16ff */
[----:B------:R-:W-:Y:S01]  /*11750*/  IMAD.WIDE R152, R8, 0x4, R4 ;  /* 0x0000000408987825 */ /* 0x000fe200078e0204 */
[----:B------:R-:W-:-:S02]  /*11760*/  LEA R232, P4, R233, R246, 0x2 ;  /* 0x000000f6e9e87211 */ /* 0x000fc400078810ff */
[----:B------:R-:W-:Y:S01]  /*11770*/  SEL R3, R3, RZ, !P0 ;  /* 0x000000ff03037207 */ /* 0x000fe20004000000 */
[----:B-1----:R-:W-:Y:S01]  /*11780*/  VIADD R137, R137, 0xffffffff ;  /* 0xffffffff89897836 */ /* 0x002fe20000000000 */
[----:B------:R-:W-:Y:S01]  /*11790*/  LEA.HI.X.SX32 R233, R233, R0, 0x2, P4 ;  /* 0x00000000e9e97211 */ /* 0x000fe200020f16ff */
[--C-:B------:R-:W-:Y:S01]  /*117a0*/  IMAD.WIDE R116, R52, 0x4, R4.reuse ;  /* 0x0000000434747825 */ /* 0x100fe200078e0204 */
[----:B------:R-:W-:Y:S02]  /*117b0*/  LEA R244, P4, R245, R246, 0x2 ;  /* 0x000000f6f5f47211 */ /* 0x000fe400078810ff */
[----:B------:R-:W-:Y:S01]  /*117c0*/  ISETP.GE.U32.AND P0, PT, R137, 0x7fffffe0, PT ;  /* 0x7fffffe08900780c */ /* 0x000fe20003f06070 */
[----:B------:R-:W-:Y:S01]  /*117d0*/  IMAD R217, R10, UR6, RZ ;  /* 0x000000060ad97c24 */ /* 0x000fe2000f8e02ff */
[----:B------:R-:W-:Y:S01]  /*117e0*/  LEA.HI.X.SX32 R245, R245, R0, 0x2, P4 ;  /* 0x00000000f5f57211 */ /* 0x000fe200020f16ff */
[----:B------:R-:W-:Y:S01]  /*117f0*/  IMAD R219, R11, UR8, RZ ;  /* 0x000000080bdb7c24 */ /* 0x000fe2000f8e02ff */
[----:B------:R-:W-:Y:S01]  /*11800*/  ISETP.GE.U32.AND P4, PT, R251, 0x7fffffdc, PT ;  /* 0x7fffffdcfb00780c */ /* 0x000fe20003f86070 */
[----:B------:R-:W1:Y:S01]  /*11810*/  LDC R137, c[0x0][0x3a0] ;  /* 0x0000e800ff897b82 */ /* 0x000e620000000800 */
[-C--:B------:R-:W-:Y:S01]  /*11820*/  LEA R216, P2, R217, R246.reuse, 0x2 ;  /* 0x000000f6d9d87211 */ /* 0x080fe200078410ff */
[----:B------:R-:W2:Y:S01]  /*11830*/  LDCU.64 UR8, c[0x0][0x3a8] ;  /* 0x00007500ff0877ac */ /* 0x000ea20008000a00 */
[----:B------:R-:W-:Y:S01]  /*11840*/  LEA R218, P3, R219, R246, 0x2 ;  /* 0x000000f6dbda7211 */ /* 0x000fe200078610ff */
[----:B------:R-:W-:Y:S01]  /*11850*/  IMAD.WIDE R52, R39, 0x4, R4 ;  /* 0x0000000427347825 */ /* 0x000fe200078e0204 */
[-C--:B------:R-:W-:Y:S01]  /*11860*/  LEA.HI.X.SX32 R217, R217, R0.reuse, 0x2, P2 ;  /* 0x00000000d9d97211 */ /* 0x080fe200010f16ff */
[----:B------:R-:W3:Y:S01]  /*11870*/  LDCU UR6, c[0x0][0x3a0] ;  /* 0x00007400ff0677ac */ /* 0x000ee20008000800 */
[----:B------:R-:W-:Y:S01]  /*11880*/  LEA.HI.X.SX32 R219, R219, R0, 0x2, P3 ;  /* 0x00000000dbdb7211 */ /* 0x000fe200018f16ff */
[----:B------:R-:W4:Y:S01]  /*11890*/  LDC R251, c[0x0][0x3a0] ;  /* 0x0000e800fffb7b82 */ /* 0x000f220000000800 */
[----:B------:R-:W-:-:S02]  /*118a0*/  LEA R228, P2, R229, R246, 0x2 ;  /* 0x000000f6e5e47211 */ /* 0x000fc400078410ff */
[----:B------:R-:W-:Y:S02]  /*118b0*/  LEA R230, P3, R231, R246, 0x2 ;  /* 0x000000f6e7e67211 */ /* 0x000fe400078610ff */
[----:B------:R-:W-:Y:S02]  /*118c0*/  LEA.HI.X.SX32 R223, R223, R0, 0x2, P5 ;  /* 0x00000000dfdf7211 */ /* 0x000fe400028f16ff */
[----:B------:R-:W-:Y:S01]  /*118d0*/  LEA R234, P5, R235, R246, 0x2 ;  /* 0x000000f6ebea7211 */ /* 0x000fe200078a10ff */
[----:B------:R-:W3:Y:S01]  /*118e0*/  LDC R11, c[0x0][0x3a0] ;  /* 0x0000e800ff0b7b82 */ /* 0x000ee20000000800 */
[-C--:B------:R-:W-:Y:S02]  /*118f0*/  LEA.HI.X.SX32 R229, R229, R0.reuse, 0x2, P2 ;  /* 0x00000000e5e57211 */ /* 0x080fe400010f16ff */
[----:B------:R-:W-:Y:S01]  /*11900*/  LEA.HI.X.SX32 R231, R231, R0, 0x2, P3 ;  /* 0x00000000e7e77211 */ /* 0x000fe200018f16ff */
[----:B--2---:R-:W-:Y:S01]  /*11910*/  USHF.L.U32 UR8, UR8, 0x5, URZ ;  /* 0x0000000508087899 */ /* 0x004fe200080006ff */
[----:B------:R-:W-:-:S02]  /*11920*/  LEA R240, P2, R241, R246, 0x2 ;  /* 0x000000f6f1f07211 */ /* 0x000fc400078410ff */
[----:B------:R-:W-:Y:S01]  /*11930*/  LEA R242, P3, R243, R246, 0x2 ;  /* 0x000000f6f3f27211 */ /* 0x000fe200078610ff */
[----:B------:R-:W2:Y:S01]  /*11940*/  LDC R10, c[0x0][0x3a0] ;  /* 0x0000e800ff0a7b82 */ /* 0x000ea20000000800 */
[----:B------:R-:W-:Y:S02]  /*11950*/  LEA.HI.X.SX32 R235, R235, R0, 0x2, P5 ;  /* 0x00000000ebeb7211 */ /* 0x000fe400028f16ff */
[----:B------:R-:W-:Y:S02]  /*11960*/  LEA R246, P5, R247, R246, 0x2 ;  /* 0x000000f6f7f67211 */ /* 0x000fe400078a10ff */
[-C--:B------:R-:W-:Y:S02]  /*11970*/  LEA.HI.X.SX32 R237, R237, R0.reuse, 0x2, P6 ;  /* 0x00000000eded7211 */ /* 0x080fe400030f16ff */
[-C--:B------:R-:W-:Y:S02]  /*11980*/  LEA.HI.X.SX32 R239, R239, R0.reuse, 0x2, P1 ;  /* 0x00000000efef7211 */ /* 0x080fe400008f16ff */
[----:B------:R-:W-:-:S02]  /*11990*/  LEA.HI.X.SX32 R241, R241, R0, 0x2, P2 ;  /* 0x00000000f1f17211 */ /* 0x000fc400010f16ff */
[-C--:B------:R-:W-:Y:S02]  /*119a0*/  LEA.HI.X.SX32 R243, R243, R0.reuse, 0x2, P3 ;  /* 0x00000000f3f37211 */ /* 0x080fe400018f16ff */
[----:B------:R-:W-:Y:S01]  /*119b0*/  LEA.HI.X.SX32 R247, R247, R0, 0x2, P5 ;  /* 0x00000000f7f77211 */ /* 0x000fe200028f16ff */
[----:B----4-:R-:W-:Y:S01]  /*119c0*/  VIADD R0, R251, 0xffffffef ;  /* 0xffffffeffb007836 */ /* 0x010fe20000000000 */
[----:B------:R-:W-:Y:S01]  /*119d0*/  ISETP.NE.U32.AND P6, PT, R3, RZ, PT ;  /* 0x000000ff0300720c */ /* 0x000fe20003fc5070 */
[----:B------:R-:W4:Y:S01]  /*119e0*/  LDC R251, c[0x0][0x3a0] ;  /* 0x0000e800fffb7b82 */ /* 0x000f220000000800 */
[----:B-1----:R-:W-:Y:S02]  /*119f0*/  IADD3 R3, PT, PT, R137, -0xd, RZ ;  /* 0xfffffff389037810 */ /* 0x002fe40007ffe0ff */
[----:B------:R-:W-:Y:S02]  /*11a00*/  ISETP.GE.U32.AND P2, PT, R0, 0x7fffffd0, PT ;  /* 0x7fffffd00000780c */ /* 0x000fe40003f46070 */
[----:B------:R-:W-:-:S02]  /*11a10*/  ISETP.GE.U32.AND P1, PT, R3, 0x7fffffd4, PT ;  /* 0x7fffffd40300780c */ /* 0x000fc40003f26070 */
[----:B------:R-:W-:Y:S01]  /*11a20*/  SHF.L.U32 R3, R8, 0x2, RZ ;  /* 0x0000000208037819 */ /* 0x000fe200000006ff */
[----:B------:R-:W1:Y:S01]  /*11a30*/  LDC R137, c[0x0][0x3a0] ;  /* 0x0000e800ff897b82 */ /* 0x000e620000000800 */
[----:B------:R-:W-:-:S03]  /*11a40*/  ISETP.GE.U32.AND P5, PT, R9, 0x7fffffd8, PT ;  /* 0x7fffffd80900780c */ /* 0x000fc60003fa6070 */
[----:B------:R-:W-:-:S04]  /*11a50*/  IMAD.WIDE R74, R3, 0x4, R6 ;  /* 0x00000004034a7825 */ /* 0x000fc800078e0206 */
[----:B------:R-:W-:-:S04]  /*11a60*/  IMAD.WIDE R90, R3, 0x4, R4 ;  /* 0x00000004035a7825 */ /* 0x000fc800078e0204 */
[----:B------:R-:W-:Y:S02]  /*11a70*/  VIADD R3, R250, 0xffffffe3 ;  /* 0xffffffe3fa037836 */ /* 0x000fe40000000000 */
[----:B------:R-:W-:Y:S02]  /*11a80*/  IMAD.SHL.U32 R250, R8, 0x10, RZ ;  /* 0x0000001008fa7824 */ /* 0x000fe400078e00ff */
[----:B----4-:R-:W-:Y:S02]  /*11a90*/  VIADD R0, R251, 0xffffffeb ;  /* 0xffffffebfb007836 */ /* 0x010fe40000000000 */
[----:B------:R-:W4:Y:S01]  /*11aa0*/  LDC R251, c[0x0][0x3a0] ;  /* 0x0000e800fffb7b82 */ /* 0x000f220000000800 */
[----:B------:R-:W-:Y:S02]  /*11ab0*/  IMAD.WIDE R32, R250, 0x4, R6 ;  /* 0x00000004fa207825 */ /* 0x000fe400078e0206 */
[----:B------:R-:W-:Y:S02]  /*11ac0*/  ISETP.GE.U32.AND P3, PT, R0, 0x7fffffcc, PT ;  /* 0x7fffffcc0000780c */ /* 0x000fe40003f66070 */
[----:B------:R-:W-:-:S02]  /*11ad0*/  VIADD R0, R16, UR5 ;  /* 0x0000000510007c36 */ /* 0x000fc40008000000 */
[----:B-1----:R-:W-:Y:S02]  /*11ae0*/  VIADD R9, R137, 0xffffffe7 ;  /* 0xffffffe789097836 */ /* 0x002fe40000000000 */
[----:B------:R-:W-:Y:S01]  /*11af0*/  IMAD.WIDE R48, R250, 0x4, R4 ;  /* 0x00000004fa307825 */ /* 0x000fe200078e0204 */
[----:B------:R-:W-:Y:S01]  /*11b00*/  @!PT LDS RZ, [RZ] ;  /* 0x00000000fffff984 */ /* 0x000fe20000000800 */
[----:B------:R-:W-:Y:S01]  /*11b10*/  @!PT LDS RZ, [RZ] ;  /* 0x00000000fffff984 */ /* 0x000fe20000000800 */
[----:B------:R-:W-:Y:S01]  /*11b20*/  @!PT LDS RZ, [RZ] ;  /* 0x00000000fffff984 */ /* 0x000fe20000000800 */
[----:B------:R1:W-:Y:S01]  /*11b30*/  LDGSTS.E [R0+0x10000], desc[UR28][R6.64], !P0 ;  /* 0x1000000006007fae */ /* 0x0003e2000c1a101c */
[----:B------:R-:W1:Y:S02]  /*11b40*/  LDC R250, c[0x0][0x3a0] ;  /* 0x0000e800fffa7b82 */ /* 0x000e640000000800 */
[C-C-:B------:R-:W-:Y:S01]  /*11b50*/  IMAD.WIDE R136, R8.reuse, 0x4, R6.reuse ;  /* 0x0000000408887825 */ /* 0x140fe200078e0206 */
[----:B------:R1:W-:Y:S01]  /*11b60*/  LDGSTS.E [R0+0x10080], desc[UR28][R4.64], !P0 ;  /* 0x1008000004007fae */ /* 0x0003e2000c1a101c */
[----:B------:R-:W-:Y:S02]  /*11b70*/  ISETP.GE.U32.AND P0, PT, R9, 0x7fffffc8, PT ;  /* 0x7fffffc80900780c */ /* 0x000fe40003f06070 */
[----:B------:R-:W-:Y:S01]  /*11b80*/  IMAD R9, R8, 0xc, RZ ;  /* 0x0000000c08097824 */ /* 0x000fe200078e02ff */
[----:B------:R-:W-:Y:S03]  /*11b90*/  LDGSTS.E [R0+0x10400], desc[UR28][R74.64], !P4 ;  /* 0x104000004a007fae */ /* 0x000fe6000e1a101c */
[----:B------:R-:W-:Y:S01]  /*11ba0*/  IMAD.WIDE R46, R9, 0x4, R6 ;  /* 0x00000004092e7825 */ /* 0x000fe200078e0206 */
[----:B------:R-:W-:Y:S01]  /*11bb0*/  LDGSTS.E [R0+0x10480], desc[UR28][R90.64], !P4 ;  /* 0x104800005a007fae */ /* 0x000fe2000e1a101c */
[----:B------:R-:W-:-:S02]  /*11bc0*/  ISETP.GE.U32.AND P4, PT, R3, 0x7fffffc4, PT ;  /* 0x7fffffc40300780c */ /* 0x000fc40003f86070 */
[----:B------:R-:W-:Y:S01]  /*11bd0*/  SHF.L.U32 R3, R8, 0x3, RZ ;  /* 0x0000000308037819 */ /* 0x000fe200000006ff */
[----:B------:R-:W-:Y:S01]  /*11be0*/  IMAD.WIDE R62, R9, 0x4, R4 ;  /* 0x00000004093e7825 */ /* 0x000fe200078e0204 */
[----:B------:R-:W-:Y:S02]  /*11bf0*/  IADD3 R9, PT, PT, R12, -0xa, RZ ;  /* 0xfffffff60c097810 */ /* 0x000fe40007ffe0ff */
[----:B------:R-:W1:Y:S01]  /*11c00*/  LDC R12, c[0x0][0x3a0] ;  /* 0x0000e800ff0c7b82 */ /* 0x000e620000000800 */
[----:B------:R-:W-:-:S04]  /*11c10*/  IMAD.WIDE R60, R3, 0x4, R6 ;  /* 0x00000004033c7825 */ /* 0x000fc800078e0206 */
[----:B------:R-:W-:Y:S01]  /*11c20*/  IMAD.WIDE R76, R3, 0x4, R4 ;  /* 0x00000004034c7825 */ /* 0x000fe200078e0204 */
[----:B------:R-:W-:Y:S03]  /*11c30*/  LDGSTS.E [R0+0x10800], desc[UR28][R60.64], !P5 ;  /* 0x108000003c007fae */ /* 0x000fe6000e9a101c */
[----:B----4-:R-:W-:Y:S01]  /*11c40*/  VIADD R251, R251, 0xfffffffe ;  /* 0xfffffffefbfb7836 */ /* 0x010fe20000000000 */
[----:B------:R-:W-:Y:S01]  /*11c50*/  LDGSTS.E [R0+0x10880], desc[UR28][R76.64], !P5 ;  /* 0x108800004c007fae */ /* 0x000fe2000e9a101c */
[----:B------:R-:W-:Y:S02]  /*11c60*/  VIADD R3, R13, 0xfffffffa ;  /* 0xfffffffa0d037836 */ /* 0x000fe40000000000 */
[----:B------:R-:W4:Y:S01]  /*11c70*/  LDC R13, c[0x0][0x3a0] ;  /* 0x0000e800ff0d7b82 */ /* 0x000f220000000800 */
[----:B------:R-:W-:Y:S01]  /*11c80*/  LDGSTS.E [R0+0x10c00], desc[UR28][R46.64], !P1 ;  /* 0x10c000002e007fae */ /* 0x000fe2000c9a101c */
[----:B------:R-:W-:-:S03]  /*11c90*/  ISETP.GE.U32.AND P5, PT, R251, 0x7fffffdf, PT ;  /* 0x7fffffdffb00780c */ /* 0x000fc60003fa6070 */
[----:B------:R-:W-:Y:S01]  /*11ca0*/  LDGSTS.E [R0+0x10c80], desc[UR28][R62.64], !P1 ;  /* 0x10c800003e007fae */ /* 0x000fe2000c9a101c */
[----:B------:R-:W-:Y:S01]  /*11cb0*/  ISETP.GE.U32.AND P1, PT, R3, 0x7fffffdb, PT ;  /* 0x7fffffdb0300780c */ /* 0x000fe20003f26070 */
[----:B------:R-:W-:Y:S01]  /*11cc0*/  IMAD R3, R8, 0x14, RZ ;  /* 0x0000001408037824 */ /* 0x000fe200078e02ff */
[----:B------:R-:W4:Y:S01]  /*11cd0*/  LDC R251, c[0x0][0x3a0] ;  /* 0x0000e800fffb7b82 */ /* 0x000f220000000800 */
[----:B------:R-:W-:Y:S02]  /*11ce0*/  LDGSTS.E [R0+0x11000], desc[UR28][R32.64], !P2 ;  /* 0x1100000020007fae */ /* 0x000fe4000d1a101c */
[----:B------:R-:W-:Y:S02]  /*11cf0*/  IMAD.WIDE R18, R3, 0x4, R6 ;  /* 0x0000000403127825 */ /* 0x000fe400078e0206 */
[----:B------:R-:W-:Y:S01]  /*11d00*/  LDGSTS.E [R0+0x11080], desc[UR28][R48.64], !P2 ;  /* 0x1108000030007fae */ /* 0x000fe2000d1a101c */
[----:B------:R-:W-:Y:S01]  /*11d10*/  ISETP.GE.U32.AND P2, PT, R9, 0x7fffffd7, PT ;  /* 0x7fffffd70900780c */ /* 0x000fe20003f46070 */
[----:B------:R-:W-:-:S02]  /*11d20*/  IMAD.WIDE R34, R3, 0x4, R4 ;  /* 0x0000000403227825 */ /* 0x000fc400078e0204 */
[----:B------:R-:W-:Y:S02]  /*11d30*/  LDGSTS.E [R0+0x11400], desc[UR28][R18.64], !P3 ;  /* 0x1140000012007fae */ /* 0x000fe4000d9a101c */
[----:B---3--:R-:W-:Y:S02]  /*11d40*/  VIADD R9, R11, 0xfffffff2 ;  /* 0xfffffff20b097836 */ /* 0x008fe40000000000 */
[----:B------:R-:W-:Y:S01]  /*11d50*/  IMAD R3, R8, 0x18, RZ ;  /* 0x0000001808037824 */ /* 0x000fe200078e02ff */
[----:B------:R-:W-:Y:S01]  /*11d60*/  LDGSTS.E [R0+0x11480], desc[UR28][R34.64], !P3 ;  /* 0x1148000022007fae */ /* 0x000fe2000d9a101c */
[----:B------:R-:W3:Y:S01]  /*11d70*/  LDC R11, c[0x0][0x3a0] ;  /* 0x0000e800ff0b7b82 */ /* 0x000ee20000000800 */
[----:B------:R-:W-:Y:S01]  /*11d80*/  ISETP.GE.U32.AND P3, PT, R9, 0x7fffffd3, PT ;  /* 0x7fffffd30900780c */ /* 0x000fe20003f66070 */
[----:B------:R-:W-:-:S04]  /*11d90*/  IMAD.WIDE R146, R3, 0x4, R6 ;  /* 0x0000000403927825 */ /* 0x000fc800078e0206 */
[----:B------:R-:W-:Y:S01]  /*11da0*/  IMAD.WIDE R20, R3, 0x4, R4 ;  /* 0x0000000403147825 */ /* 0x000fe200078e0204 */
[----:B------:R-:W-:Y:S03]  /*11db0*/  LDGSTS.E [R0+0x11800], desc[UR28][R146.64], !P0 ;  /* 0x1180000092007fae */ /* 0x000fe6000c1a101c */
[----:B--2---:R-:W-:Y:S01]  /*11dc0*/  VIADD R9, R10, 0xffffffee ;  /* 0xffffffee0a097836 */ /* 0x004fe20000000000 */
[----:B------:R-:W-:Y:S01]  /*11dd0*/  LDGSTS.E [R0+0x11880], desc[UR28][R20.64], !P0 ;  /* 0x1188000014007fae */ /* 0x000fe2000c1a101c */
[----:B------:R-:W-:Y:S01]  /*11de0*/  IMAD R3, R8, 0x1c, RZ ;  /* 0x0000001c08037824 */ /* 0x000fe200078e02ff */
[----:B------:R-:W2:Y:S02]  /*11df0*/  LDC R10, c[0x0][0x3a0] ;  /* 0x0000e800ff0a7b82 */ /* 0x000ea40000000800 */
[----:B------:R-:W-:Y:S01]  /*11e00*/  ISETP.GE.U32.AND P0, PT, R9, 0x7fffffcf, PT ;  /* 0x7fffffcf0900780c */ /* 0x000fe20003f06070 */
[----:B------:R-:W-:Y:S01]  /*11e10*/  IMAD.WIDE R102, R3, 0x4, R6 ;  /* 0x0000000403667825 */ /* 0x000fe200078e0206 */
[----:B------:R-:W-:-:S03]  /*11e20*/  LOP3.LUT R9, R16, 0x20, RZ, 0x3c, !PT ;  /* 0x0000002010097812 */ /* 0x000fc600078e3cff */
[----:B------:R-:W-:Y:S01]  /*11e30*/  IMAD.WIDE R100, R3, 0x4, R4 ;  /* 0x0000000403647825 */ /* 0x000fe200078e0204 */
[----:B------:R-:W-:Y:S01]  /*11e40*/  LDGSTS.E [R0+0x11c00], desc[UR28][R102.64], !P4 ;  /* 0x11c0000066007fae */ /* 0x000fe2000e1a101c */
[----:B------:R-:W-:Y:S02]  /*11e50*/  IADD3 R9, PT, PT, R9, UR5, RZ ;  /* 0x0000000509097c10 */ /* 0x000fe4000fffe0ff */
[----:B-1----:R-:W-:Y:S01]  /*11e60*/  VIADD R3, R250, 0xffffffea ;  /* 0xffffffeafa037836 */ /* 0x002fe20000000000 */
[----:B------:R-:W-:Y:S01]  /*11e70*/  LDGSTS.E [R0+0x11c80], desc[UR28][R100.64], !P4 ;  /* 0x11c8000064007fae */ /* 0x000fe2000e1a101c */
[----:B----4-:R-:W-:Y:S02]  /*11e80*/  VIADD R250, R251, 0xffffffe6 ;  /* 0xffffffe6fbfa7836 */ /* 0x010fe40000000000 */
[----:B------:R-:W1:Y:S01]  /*11e90*/  LDC R251, c[0x0][0x3a0] ;  /* 0x0000e800fffb7b82 */ /* 0x000e620000000800 */
[----:B------:R-:W-:Y:S01]  /*11ea0*/  ISETP.GE.U32.AND P4, PT, R3, 0x7fffffcb, PT ;  /* 0x7fffffcb0300780c */ /* 0x000fe20003f86070 */
[----:B------:R-:W-:Y:S01]  /*11eb0*/  IMAD R3, R8, 0x5, RZ ;  /* 0x0000000508037824 */ /* 0x000fe200078e02ff */
[----:B------:R-:W-:Y:S03]  /*11ec0*/  LDGSTS.E [R9+0x10100], desc[UR28][R136.64], !P5 ;  /* 0x1010000088097fae */ /* 0x000fe6000e9a101c */
[----:B------:R-:W-:Y:S01]  /*11ed0*/  IMAD.WIDE R106, R3, 0x4, R6 ;  /* 0x00000004036a7825 */ /* 0x000fe200078e0206 */
[----:B------:R-:W-:Y:S01]  /*11ee0*/  LDGSTS.E [R9+0x10180], desc[UR28][R152.64], !P5 ;  /* 0x1018000098097fae */ /* 0x000fe2000e9a101c */
[----:B------:R-:W-:-:S02]  /*11ef0*/  ISETP.GE.U32.AND P5, PT, R250, 0x7fffffc7, PT ;  /* 0x7fffffc7fa00780c */ /* 0x000fc40003fa6070 */
[----:B------:R-:W-:Y:S01]  /*11f00*/  IMAD.WIDE R122, R3, 0x4, R4 ;  /* 0x00000004037a7825 */ /* 0x000fe200078e0204 */
[----:B------:R-:W-:Y:S03]  /*11f10*/  LDGSTS.E [R9+0x10500], desc[UR28][R106.64], !P1 ;  /* 0x105000006a097fae */ /* 0x000fe6000c9a101c */
[----:B------:R-:W-:Y:S01]  /*11f20*/  VIADD R250, R12, 0xffffffe2 ;  /* 0xffffffe20cfa7836 */ /* 0x000fe20000000000 */
[----:B------:R-:W-:Y:S01]  /*11f30*/  LDGSTS.E [R9+0x10580], desc[UR28][R122.64], !P1 ;  /* 0x105800007a097fae */ /* 0x000fe2000c9a101c */
[----:B------:R-:W-:Y:S01]  /*11f40*/  IMAD R3, R8, 0x9, RZ ;  /* 0x0000000908037824 */ /* 0x000fe200078e02ff */
[----:B------:R-:W4:Y:S02]  /*11f50*/  LDC R12, c[0x0][0x3a0] ;  /* 0x0000e800ff0c7b82 */ /* 0x000f240000000800 */
[----:B------:R-:W-:Y:S01]  /*11f60*/  ISETP.GE.U32.AND P1, PT, R250, 0x7fffffc3, PT ;  /* 0x7fffffc3fa00780c */ /* 0x000fe20003f26070 */
[----:B------:R-:W-:-:S04]  /*11f70*/  IMAD.WIDE R92, R3, 0x4, R6 ;  /* 0x00000004035c7825 */ /* 0x000fc800078e0206 */
[----:B------:R-:W-:Y:S01]  /*11f80*/  IMAD.WIDE R108, R3, 0x4, R4 ;  /* 0x00000004036c7825 */ /* 0x000fe200078e0204 */
[----:B------:R-:W-:Y:S03]  /*11f90*/  LDGSTS.E [R9+0x10900], desc[UR28][R92.64], !P2 ;  /* 0x109000005c097fae */ /* 0x000fe6000d1a101c */
[----:B---3--:R-:W-:Y:S01]  /*11fa0*/  VIADD R250, R11, 0xfffffffd ;  /* 0xfffffffd0bfa7836 */ /* 0x008fe20000000000 */
[----:B------:R-:W-:Y:S01]  /*11fb0*/  LDGSTS.E [R9+0x10980], desc[UR28][R108.64], !P2 ;  /* 0x109800006c097fae */ /* 0x000fe2000d1a101c */
[----:B------:R-:W-:Y:S01]  /*11fc0*/  IMAD R3, R8, 0xd, RZ ;  /* 0x0000000d08037824 */ /* 0x000fe200078e02ff */
[----:B------:R-:W3:Y:S02]  /*11fd0*/  LDC R11, c[0x0][0x3a0] ;  /* 0x0000e800ff0b7b82 */ /* 0x000ee40000000800 */
[----:B------:R-:W-:Y:S01]  /*11fe0*/  ISETP.GE.U32.AND P2, PT, R250, 0x7fffffde, PT ;  /* 0x7fffffdefa00780c */ /* 0x000fe20003f46070 */
[----:B------:R-:W-:Y:S01]  /*11ff0*/  IMAD.WIDE R78, R3, 0x4, R6 ;  /* 0x00000004034e7825 */ /* 0x000fe200078e0206 */
[----:B--2---:R-:W-:-:S03]  /*12000*/  IADD3 R250, PT, PT, R10, -0x7, RZ ;  /* 0xfffffff90afa7810 */ /* 0x004fc60007ffe0ff */
[----:B------:R-:W-:Y:S01]  /*12010*/  IMAD.WIDE R94, R3, 0x4, R4 ;  /* 0x00000004035e7825 */ /* 0x000fe200078e0204 */
[----:B------:R-:W2:Y:S01]  /*12020*/  LDC R10, c[0x0][0x3a0] ;  /* 0x0000e800ff0a7b82 */ /* 0x000ea20000000800 */
[----:B------:R-:W-:Y:S02]  /*12030*/  LDGSTS.E [R9+0x10d00], desc[UR28][R78.64], !P3 ;  /* 0x10d000004e097fae */ /* 0x000fe4000d9a101c */
[----:B------:R-:W-:Y:S02]  /*12040*/  IMAD R3, R8, 0x11, RZ ;  /* 0x0000001108037824 */ /* 0x000fe400078e02ff */
[----:B------:R-:W-:Y:S01]  /*12050*/  LDGSTS.E [R9+0x10d80], desc[UR28][R94.64], !P3 ;  /* 0x10d800005e097fae */ /* 0x000fe2000d9a101c */
[----:B------:R-:W-:Y:S01]  /*12060*/  ISETP.GE.U32.AND P3, PT, R250, 0x7fffffda, PT ;  /* 0x7fffffdafa00780c */ /* 0x000fe20003f66070 */
[----:B------:R-:W-:-:S04]  /*12070*/  IMAD.WIDE R64, R3, 0x4, R6 ;  /* 0x0000000403407825 */ /* 0x000fc800078e0206 */
[----:B------:R-:W-:Y:S01]  /*12080*/  IMAD.WIDE R80, R3, 0x4, R4 ;  /* 0x0000000403507825 */ /* 0x000fe200078e0204 */
[----:B------:R-:W-:Y:S03]  /*12090*/  LDGSTS.E [R9+0x11100], desc[UR28][R64.64], !P0 ;  /* 0x1110000040097fae */ /* 0x000fe6000c1a101c */
[----:B-1----:R-:W-:Y:S01]  /*120a0*/  VIADD R250, R251, 0xfffffff5 ;  /* 0xfffffff5fbfa7836 */ /* 0x002fe20000000000 */
[----:B------:R-:W-:Y:S01]  /*120b0*/  LDGSTS.E [R9+0x11180], desc[UR28][R80.64], !P0 ;  /* 0x1118000050097fae */ /* 0x000fe2000c1a101c */
[----:B------:R-:W-:-:S03]  /*120c0*/  IMAD R3, R8, 0x15, RZ ;  /* 0x0000001508037824 */ /* 0x000fc600078e02ff */
[----:B------:R-:W-:Y:S01]  /*120d0*/  ISETP.GE.U32.AND P0, PT, R250, 0x7fffffd6, PT ;  /* 0x7fffffd6fa00780c */ /* 0x000fe20003f06070 */
[----:B------:R-:W-:-:S04]  /*120e0*/  IMAD.WIDE R50, R3, 0x4, R6 ;  /* 0x0000000403327825 */ /* 0x000fc800078e0206 */
[----:B------:R-:W-:Y:S01]  /*120f0*/  IMAD.WIDE R66, R3, 0x4, R4 ;  /* 0x0000000403427825 */ /* 0x000fe200078e0204 */
[----:B------:R-:W-:Y:S03]  /*12100*/  LDGSTS.E [R9+0x11500], desc[UR28][R50.64], !P4 ;  /* 0x1150000032097fae */ /* 0x000fe6000e1a101c */
[----:B------:R-:W-:Y:S01]  /*12110*/  VIADD R250, R13, 0xfffffff1 ;  /* 0xfffffff10dfa7836 */ /* 0x000fe20000000000 */
[----:B------:R-:W-:Y:S01]  /*12120*/  LDGSTS.E [R9+0x11580], desc[UR28][R66.64], !P4 ;  /* 0x1158000042097fae */ /* 0x000fe2000e1a101c */
[----:B------:R-:W-:Y:S02]  /*12130*/  IMAD R3, R8, 0x19, RZ ;  /* 0x0000001908037824 */ /* 0x000fe400078e02ff */
[----:B--2---:R-:W-:Y:S01]  /*12140*/  VIADD R251, R10, 0xffffffe9 ;  /* 0xffffffe90afb7836 */ /* 0x004fe20000000000 */
[----:B------:R-:W-:Y:S01]  /*12150*/  ISETP.GE.U32.AND P4, PT, R250, 0x7fffffd2, PT ;  /* 0x7fffffd2fa00780c */ /* 0x000fe20003f86070 */
[----:B------:R-:W-:-:S04]  /*12160*/  IMAD.WIDE R150, R3, 0x4, R6 ;  /* 0x0000000403967825 */ /* 0x000fc800078e0206 */
[----:B------:R-:W-:Y:S01]  /*12170*/  IMAD.WIDE R148, R3, 0x4, R4 ;  /* 0x0000000403947825 */ /* 0x000fe200078e0204 */
[----:B------:R-:W-:Y:S03]  /*12180*/  LDGSTS.E [R9+0x11900], desc[UR28][R150.64], !P5 ;  /* 0x1190000096097fae */ /* 0x000fe6000e9a101c */
[----:B---3--:R-:W-:Y:S01]  /*12190*/  VIADD R250, R11, 0xffffffed ;  /* 0xffffffed0bfa7836 */ /* 0x008fe20000000000 */
[----:B------:R1:W-:Y:S01]  /*121a0*/  LDGSTS.E [R9+0x11980], desc[UR28][R148.64], !P5 ;  /* 0x1198000094097fae */ /* 0x0003e2000e9a101c */
[----:B------:R-:W-:-:S03]  /*121b0*/  IMAD R3, R8, 0x1d, RZ ;  /* 0x0000001d08037824 */ /* 0x000fc600078e02ff */
[----:B------:R-:W-:Y:S01]  /*121c0*/  ISETP.GE.U32.AND P5, PT, R250, 0x7fffffce, PT ;  /* 0x7fffffcefa00780c */ /* 0x000fe20003fa6070 */
[----:B------:R-:W-:Y:S01]  /*121d0*/  IMAD.WIDE R86, R3, 0x4, R6 ;  /* 0x0000000403567825 */ /* 0x000fe200078e0206 */
[----:B------:R-:W-:-:S03]  /*121e0*/  LOP3.LUT R250, R16, 0x40, RZ, 0x3c, !PT ;  /* 0x0000004010fa7812 */ /* 0x000fc600078e3cff */
[----:B------:R-:W-:Y:S01]  /*121f0*/  IMAD.WIDE R84, R3, 0x4, R4 ;  /* 0x0000000403547825 */ /* 0x000fe200078e0204 */
[----:B------:R-:W-:Y:S01]  /*12200*/  SHF.L.U32 R3, R8, 0x1, RZ ;  /* 0x0000000108037819 */ /* 0x000fe200000006ff */
[----:B------:R-:W-:Y:S02]  /*12210*/  LDGSTS.E [R9+0x11d00], desc[UR28][R86.64], !P1 ;  /* 0x11d0000056097fae */ /* 0x000fe4000c9a101c */
[----:B------:R-:W-:Y:S02]  /*12220*/  VIADD R250, R250, UR5 ;  /* 0x00000005fafa7c36 */ /* 0x000fe40008000000 */
[----:B------:R2:W-:Y:S01]  /*12230*/  LDGSTS.E [R9+0x11d80], desc[UR28][R84.64], !P1 ;  /* 0x11d8000054097fae */ /* 0x0005e2000c9a101c */
[----:B------:R-:W-:Y:S01]  /*12240*/  IMAD.WIDE R10, R3, 0x4, R6 ;  /* 0x00000004030a7825 */ /* 0x000fe200078e0206 */
[----:B------:R-:W-:-:S03]  /*12250*/  ISETP.GE.U32.AND P1, PT, R251, 0x7fffffca, PT ;  /* 0x7fffffcafb00780c */ /* 0x000fc60003f26070 */
[----:B------:R-:W-:Y:S01]  /*12260*/  IMAD.WIDE R26, R3, 0x4, R4 ;  /* 0x00000004031a7825 */ /* 0x000fe200078e0204 */
[----:B------:R-:W-:Y:S03]  /*12270*/  LDGSTS.E [R250+0x10200], desc[UR28][R10.64], !P2 ;  /* 0x102000000afa7fae */ /* 0x000fe6000d1a101c */
[----:B------:R-:W-:Y:S01]  /*12280*/  IMAD R3, R8, 0x6, RZ ;  /* 0x0000000608037824 */ /* 0x000fe200078e02ff */
[----:B------:R-:W-:Y:S01]  /*12290*/  LDGSTS.E [R250+0x10280], desc[UR28][R26.64], !P2 ;  /* 0x102800001afa7fae */ /* 0x000fe2000d1a101c */
[----:B----4-:R-:W-:Y:S02]  /*122a0*/  VIADD R251, R12, 0xffffffe5 ;  /* 0xffffffe50cfb7836 */ /* 0x010fe40000000000 */
[----:B------:R-:W-:-:S03]  /*122b0*/  IMAD.WIDE R138, R3, 0x4, R6 ;  /* 0x00000004038a7825 */ /* 0x000fc600078e0206 */
[----:B------:R-:W-:Y:S01]  /*122c0*/  ISETP.GE.U32.AND P2, PT, R251, 0x7fffffc6, PT ;  /* 0x7fffffc6fb00780c */ /* 0x000fe20003f46070 */
[----:B------:R-:W-:Y:S01]  /*122d0*/  IMAD.WIDE R12, R3, 0x4, R4 ;  /* 0x00000004030c7825 */ /* 0x000fe200078e0204 */
[----:B------:R-:W-:Y:S01]  /*122e0*/  IADD3 R251, PT, PT, R14, -0x1f, RZ ;  /* 0xffffffe10efb7810 */ /* 0x000fe20007ffe0ff */
[----:B------:R-:W-:Y:S01]  /*122f0*/  LDGSTS.E [R250+0x10600], desc[UR28][R138.64], !P3 ;  /* 0x106000008afa7fae */ /* 0x000fe2000d9a101c */
[----:B------:R-:W3:Y:S01]  /*12300*/  LDC R14, c[0x0][0x3a0] ;  /* 0x0000e800ff0e7b82 */ /* 0x000ee20000000800 */
[----:B------:R-:W-:Y:S02]  /*12310*/  IMAD R3, R8, 0xa, RZ ;  /* 0x0000000a08037824 */ /* 0x000fe400078e02ff */
[----:B------:R-:W-:Y:S01]  /*12320*/  LDGSTS.E [R250+0x10680], desc[UR28][R12.64], !P3 ;  /* 0x106800000cfa7fae */ /* 0x000fe2000d9a101c */
[----:B------:R-:W-:Y:S01]  /*12330*/  ISETP.GE.U32.AND P3, PT, R251, 0x7fffffc2, PT ;  /* 0x7fffffc2fb00780c */ /* 0x000fe20003f66070 */
[----:B------:R-:W-:-:S04]  /*12340*/  IMAD.WIDE R124, R3, 0x4, R6 ;  /* 0x00000004037c7825 */ /* 0x000fc800078e0206 */
[----:B------:R-:W-:Y:S01]  /*12350*/  IMAD.WIDE R140, R3, 0x4, R4 ;  /* 0x00000004038c7825 */ /* 0x000fe200078e0204 */
[----:B------:R-:W-:Y:S03]  /*12360*/  LDGSTS.E [R250+0x10a00], desc[UR28][R124.64], !P0 ;  /* 0x10a000007cfa7fae */ /* 0x000fe6000c1a101c */
[----:B------:R-:W-:Y:S01]  /*12370*/  VIADD R251, R22, 0xfffffffc ;  /* 0xfffffffc16fb7836 */ /* 0x000fe20000000000 */
[----:B------:R-:W-:Y:S01]  /*12380*/  LDGSTS.E [R250+0x10a80], desc[UR28][R140.64], !P0 ;  /* 0x10a800008cfa7fae */ /* 0x000fe2000c1a101c */
[----:B------:R-:W-:Y:S01]  /*12390*/  IMAD R3, R8, 0xe, RZ ;  /* 0x0000000e08037824 */ /* 0x000fe200078e02ff */
[----:B------:R-:W4:Y:S02]  /*123a0*/  LDC R22, c[0x0][0x3a0] ;  /* 0x0000e800ff167b82 */ /* 0x000f240000000800 */
[----:B------:R-:W-:Y:S01]  /*123b0*/  ISETP.GE.U32.AND P0, PT, R251, 0x7fffffdd, PT ;  /* 0x7fffffddfb00780c */ /* 0x000fe20003f06070 */
[----:B------:R-:W-:-:S02]  /*123c0*/  VIADD R251, R17, 0xfffffff8 ;  /* 0xfffffff811fb7836 */ /* 0x000fc40000000000 */
[----:B------:R-:W-:-:S03]  /*123d0*/  IMAD.WIDE R110, R3, 0x4, R6 ;  /* 0x00000004036e7825 */ /* 0x000fc600078e0206 */
[----:B------:R-:W1:Y:S01]  /*123e0*/  LDC R17, c[0x0][0x3a0] ;  /* 0x0000e800ff117b82 */ /* 0x000e620000000800 */
[----:B------:R-:W-:Y:S01]  /*123f0*/  IMAD.WIDE R126, R3, 0x4, R4 ;  /* 0x00000004037e7825 */ /* 0x000fe200078e0204 */
[----:B------:R-:W-:Y:S03]  /*12400*/  LDGSTS.E [R250+0x10e00], desc[UR28][R110.64], !P4 ;  /* 0x10e000006efa7fae */ /* 0x000fe6000e1a101c */
[C---:B------:R-:W-:Y:S01]  /*12410*/  IMAD R3, R8.reuse, 0x12, RZ ;  /* 0x0000001208037824 */ /* 0x040fe200078e02ff */
[----:B------:R-:W-:Y:S01]  /*12420*/  LDGSTS.E [R250+0x10e80], desc[UR28][R126.64], !P4 ;  /* 0x10e800007efa7fae */ /* 0x000fe2000e1a101c */
[----:B------:R-:W-:Y:S01]  /*12430*/  ISETP.GE.U32.AND P4, PT, R251, 0x7fffffd9, PT ;  /* 0x7fffffd9fb00780c */ /* 0x000fe20003f86070 */
[----:B------:R-:W-:Y:S02]  /*12440*/  VIADD R251, R15, 0xfffffff4 ;  /* 0xfffffff40ffb7836 */ /* 0x000fe40000000000 */
[C---:B------:R-:W-:Y:S01]  /*12450*/  IMAD.WIDE R96, R3.reuse, 0x4, R6 ;  /* 0x0000000403607825 */ /* 0x040fe200078e0206 */
[----:B------:R-:W1:Y:S03]  /*12460*/  LDC R15, c[0x0][0x3a0] ;  /* 0x0000e800ff0f7b82 */ /* 0x000e660000000800 */
[----:B------:R-:W-:Y:S01]  /*12470*/  IMAD.WIDE R112, R3, 0x4, R4 ;  /* 0x0000000403707825 */ /* 0x000fe200078e0204 */
[----:B------:R-:W-:Y:S03]  /*12480*/  LDGSTS.E [R250+0x11200], desc[UR28][R96.64], !P5 ;  /* 0x1120000060fa7fae */ /* 0x000fe6000e9a101c */
[----:B------:R-:W-:Y:S01]  /*12490*/  IMAD R3, R8, 0x16, RZ ;  /* 0x0000001608037824 */ /* 0x000fe200078e02ff */
[----:B------:R-:W-:Y:S01]  /*124a0*/  LDGSTS.E [R250+0x11280], desc[UR28][R112.64], !P5 ;  /* 0x1128000070fa7fae */ /* 0x000fe2000e9a101c */
[----:B------:R-:W-:-:S02]  /*124b0*/  ISETP.GE.U32.AND P5, PT, R251, 0x7fffffd5, PT ;  /* 0x7fffffd5fb00780c */ /* 0x000fc40003fa6070 */
[C---:B------:R-:W-:Y:S01]  /*124c0*/  IMAD.WIDE R82, R3.reuse, 0x4, R6 ;  /* 0x0000000403527825 */ /* 0x040fe200078e0206 */
[----:B---3--:R-:W-:Y:S02]  /*124d0*/  IADD3 R251, PT, PT, R14, -0x10, RZ ;  /* 0xfffffff00efb7810 */ /* 0x008fe40007ffe0ff */
[----:B------:R-:W3:Y:S01]  /*124e0*/  LDC R14, c[0x0][0x3a0] ;  /* 0x0000e800ff0e7b82 */ /* 0x000ee20000000800 */
[----:B------:R-:W-:Y:S01]  /*124f0*/  IMAD.WIDE R98, R3, 0x4, R4 ;  /* 0x0000000403627825 */ /* 0x000fe200078e0204 */
[----:B------:R-:W-:Y:S03]  /*12500*/  LDGSTS.E [R250+0x11600], desc[UR28][R82.64], !P1 ;  /* 0x1160000052fa7fae */ /* 0x000fe6000c9a101c */
[----:B------:R-:W-:Y:S01]  /*12510*/  IMAD R3, R8, 0x1a, RZ ;  /* 0x0000001a08037824 */ /* 0x000fe200078e02ff */
[----:B------:R-:W-:Y:S01]  /*12520*/  LDGSTS.E [R250+0x11680], desc[UR28][R98.64], !P1 ;  /* 0x1168000062fa7fae */ /* 0x000fe2000c9a101c */
[----:B------:R-:W-:Y:S01]  /*12530*/  ISETP.GE.U32.AND P1, PT, R251, 0x7fffffd1, PT ;  /* 0x7fffffd1fb00780c */ /* 0x000fe20003f26070 */
[----:B----4-:R-:W-:-:S02]  /*12540*/  VIADD R251, R22, 0xffffffec ;  /* 0xffffffec16fb7836 */ /* 0x010fc40000000000 */
[----:B------:R-:W-:-:S04]  /*12550*/  IMAD.WIDE R134, R3, 0x4, R6 ;  /* 0x0000000403867825 */ /* 0x000fc800078e0206 */
[----:B------:R-:W-:Y:S01]  /*12560*/  IMAD.WIDE R132, R3, 0x4, R4 ;  /* 0x0000000403847825 */ /* 0x000fe200078e0204 */
[----:B------:R-:W-:Y:S03]  /*12570*/  LDGSTS.E [R250+0x11a00], desc[UR28][R134.64], !P2 ;  /* 0x11a0000086fa7fae */ /* 0x000fe6000d1a101c */
[C---:B------:R-:W-:Y:S01]  /*12580*/  IMAD R3, R8.reuse, 0x1e, RZ ;  /* 0x0000001e08037824 */ /* 0x040fe200078e02ff */
[----:B------:R-:W-:Y:S01]  /*12590*/  LDGSTS.E [R250+0x11a80], desc[UR28][R132.64], !P2 ;  /* 0x11a8000084fa7fae */ /* 0x000fe2000d1a101c */
[----:B------:R-:W-:Y:S01]  /*125a0*/  ISETP.GE.U32.AND P2, PT, R251, 0x7fffffcd, PT ;  /* 0x7fffffcdfb00780c */ /* 0x000fe20003f46070 */
[----:B------:R-:W-:Y:S02]  /*125b0*/  IMAD R251, R8, 0x3, RZ ;  /* 0x0000000308fb7824 */ /* 0x000fe400078e02ff */
[----:B------:R-:W-:-:S04]  /*125c0*/  IMAD.WIDE R70, R3, 0x4, R6 ;  /* 0x0000000403467825 */ /* 0x000fc800078e0206 */
[----:B------:R-:W-:Y:S01]  /*125d0*/  IMAD.WIDE R68, R3, 0x4, R4 ;  /* 0x0000000403447825 */ /* 0x000fe200078e0204 */
[----:B------:R-:W-:Y:S03]  /*125e0*/  LDGSTS.E [R250+0x11e00], desc[UR28][R70.64], !P3 ;  /* 0x11e0000046fa7fae */ /* 0x000fe6000d9a101c */
[----:B-1----:R-:W-:Y:S01]  /*125f0*/  VIADD R3, R17, 0xffffffe8 ;  /* 0xffffffe811037836 */ /* 0x002fe20000000000 */
[----:B------:R-:W-:Y:S01]  /*12600*/  LOP3.LUT R17, R16, 0x60, RZ, 0x3c, !PT ;  /* 0x0000006010117812 */ /* 0x000fe200078e3cff */
[----:B------:R-:W-:Y:S01]  /*12610*/  LDGSTS.E [R250+0x11e80], desc[UR28][R68.64], !P3 ;  /* 0x11e8000044fa7fae */ /* 0x000fe2000d9a101c */
[----:B------:R-:W-:Y:S01]  /*12620*/  IMAD.WIDE R42, R251, 0x4, R6 ;  /* 0x00000004fb2a7825 */ /* 0x000fe200078e0206 */
[----:B------:R-:W1:Y:S01]  /*12630*/  LDC R16, c[0x0][0x3a0] ;  /* 0x0000e800ff107b82 */ /* 0x000e620000000800 */
[----:B------:R-:W-:Y:S02]  /*12640*/  ISETP.GE.U32.AND P3, PT, R3, 0x7fffffc9, PT ;  /* 0x7fffffc90300780c */ /* 0x000fe40003f66070 */
[----:B------:R-:W-:Y:S01]  /*12650*/  VIADD R3, R17, UR5 ;  /* 0x0000000511037c36 */ /* 0x000fe20008000000 */
[----:B------:R-:W-:Y:S01]  /*12660*/  IADD3 R17, PT, PT, R15, -0x20, RZ ;  /* 0xffffffe00f117810 */ /* 0x000fe20007ffe0ff */
[----:B------:R-:W-:-:S03]  /*12670*/  IMAD.WIDE R58, R251, 0x4, R4 ;  /* 0x00000004fb3a7825 */ /* 0x000fc600078e0204 */
[----:B------:R-:W-:Y:S01]  /*12680*/  LDGSTS.E [R3+0x10300], desc[UR28][R42.64], !P0 ;  /* 0x103000002a037fae */ /* 0x000fe2000c1a101c */
[----:B------:R-:W-:Y:S02]  /*12690*/  IMAD R251, R8, 0x7, RZ ;  /* 0x0000000708fb7824 */ /* 0x000fe400078e02ff */
[----:B---3--:R-:W-:Y:S01]  /*126a0*/  VIADD R22, R14, 0xffffffe4 ;  /* 0xffffffe40e167836 */ /* 0x008fe20000000000 */
[----:B------:R-:W-:Y:S01]  /*126b0*/  LDGSTS.E [R3+0x10380], desc[UR28][R58.64], !P0 ;  /* 0x103800003a037fae */ /* 0x000fe2000c1a101c */
[----:B------:R-:W-:Y:S01]  /*126c0*/  ISETP.GE.AND P0, PT, R29, R17, PT ;  /* 0x000000111d00720c */ /* 0x000fe20003f06270 */
[----:B------:R-:W-:-:S04]  /*126d0*/  IMAD.WIDE R28, R251, 0x4, R6 ;  /* 0x00000004fb1c7825 */ /* 0x000fc800078e0206 */
[----:B------:R-:W-:Y:S01]  /*126e0*/  IMAD.WIDE R44, R251, 0x4, R4 ;  /* 0x00000004fb2c7825 */ /* 0x000fe200078e0204 */
[----:B------:R-:W-:Y:S01]  /*126f0*/  SEL R251, RZ, 0x4, P0 ;  /* 0x00000004fffb7807 */ /* 0x000fe20000000000 */
[----:B------:R-:W-:Y:S01]  /*12700*/  LDGSTS.E [R3+0x10700], desc[UR28][R28.64], !P4 ;  /* 0x107000001c037fae */ /* 0x000fe2000e1a101c */
[----:B------:R-:W-:Y:S01]  /*12710*/  PLOP3.LUT P0, PT, PT, PT, UP0, 0x80, 0x8 ;  /* 0x000000000008781c */ /* 0x000fe20003f0f008 */
[--C-:B------:R-:W-:Y:S02]  /*12720*/  IMAD.WIDE R14, R23, 0x4, R6.reuse ;  /* 0x00000004170e7825 */ /* 0x100fe400078e0206 */
[----:B------:R-:W-:Y:S01]  /*12730*/  LDGSTS.E [R3+0x10780], desc[UR28][R44.64], !P4 ;  /* 0x107800002c037fae */ /* 0x000fe2000e1a101c */
[----:B------:R-:W-:Y:S01]  /*12740*/  SEL R251, R251, RZ, P0 ;  /* 0x000000fffbfb7207 */ /* 0x000fe20000000000 */
[----:B-1----:R-:W-:Y:S01]  /*12750*/  VIADD R38, R16, 0xffffffdf ;  /* 0xffffffdf10267836 */ /* 0x002fe20000000000 */
[----:B------:R-:W-:Y:S01]  /*12760*/  ISETP.GE.U32.AND P4, PT, R22, 0x7fffffc5, PT ;  /* 0x7fffffc51600780c */ /* 0x000fe20003f86070 */
[----:B------:R-:W-:Y:S01]  /*12770*/  LDGSTS.E [R3+0x10b00], desc[UR28][R14.64], !P5 ;  /* 0x10b000000e037fae */ /* 0x000fe2000e9a101c */
[----:B------:R-:W-:Y:S01]  /*12780*/  ISETP.NE.U32.AND P0, PT, R251, RZ, PT ;  /* 0x000000fffb00720c */ /* 0x000fe20003f05070 */
[----:B------:R-:W-:Y:S01]  /*12790*/  IMAD R251, R8, 0xf, RZ ;  /* 0x0000000f08fb7824 */ /* 0x000fe200078e02ff */
[----:B------:R-:W1:Y:S01]  /*127a0*/  LDC R23, c[0x0][0x3a0] ;  /* 0x0000e800ff177b82 */ /* 0x000e620000000800 */
[----:B------:R-:W-:Y:S01]  /*127b0*/  IMAD.U32 R8, RZ, RZ, UR8 ;  /* 0x00000008ff087e24 */ /* 0x000fe2000f8e00ff */
[----:B------:R-:W-:Y:S01]  /*127c0*/  LDGSTS.E [R3+0x10b80], desc[UR28][R30.64], !P5 ;  /* 0x10b800001e037fae */ /* 0x000fe2000e9a101c */
[----:B------:R-:W-:Y:S01]  /*127d0*/  IMAD.WIDE R142, R251, 0x4, R6 ;  /* 0x00000004fb8e7825 */ /* 0x000fe200078e0206 */
[----:B------:R-:W-:-:S03]  /*127e0*/  ISETP.GE.U32.AND P5, PT, R17, 0x7fffffc1, PT ;  /* 0x7fffffc11100780c */ /* 0x000fc60003fa6070 */
[C---:B------:R-:W-:Y:S01]  /*127f0*/  IMAD.WIDE R6, R8.reuse, 0x4, R6 ;  /* 0x0000000408067825 */ /* 0x040fe200078e0206 */
[----:B------:R-:W-:Y:S01]  /*12800*/  LDGSTS.E [R3+0x10f00], desc[UR28][R142.64], !P1 ;  /* 0x10f000008e037fae */ /* 0x000fe2000c9a101c */
[----:B------:R-:W3:Y:S02]  /*12810*/  LDC R22, c[0x0][0x3a0] ;  /* 0x0000e800ff167b82 */ /* 0x000ee40000000800 */
[--C-:B------:R-:W-:Y:S01]  /*12820*/  IMAD.WIDE R16, R251, 0x4, R4.reuse ;  /* 0x00000004fb107825 */ /* 0x100fe200078e0204 */
[----:B------:R4:W-:Y:S03]  /*12830*/  STL.64 [R1+0x828], R6 ;  /* 0x0008280601007387 */ /* 0x0009e60000100a00 */
[----:B------:R-:W-:Y:S01]  /*12840*/  IMAD.WIDE R4, R8, 0x4, R4 ;  /* 0x0000000408047825 */ /* 0x000fe200078e0204 */
[----:B------:R-:W-:Y:S01]  /*12850*/  LDGSTS.E [R3+0x10f80], desc[UR28][R16.64], !P1 ;  /* 0x10f8000010037fae */ /* 0x000fe2000c9a101c */
[----:B------:R-:W1:Y:S03]  /*12860*/  LDC R251, c[0x0][0x3a0] ;  /* 0x0000e800fffb7b82 */ /* 0x000e660000000800 */
[----:B------:R-:W-:Y:S01]  /*12870*/  LDGSTS.E [R3+0x11300], desc[UR28][R128.64], !P2 ;  /* 0x1130000080037fae */ /* 0x000fe2000d1a101c */
[----:B----4-:R-:W-:Y:S01]  /*12880*/  MOV R6, R136 ;  /* 0x0000008800067202 */ /* 0x010fe20000000f00 */
[----:B------:R-:W-:-:S02]  /*12890*/  IMAD.MOV.U32 R7, RZ, RZ, R137 ;  /* 0x000000ffff077224 */ /* 0x000fc400078e0089 */
[----:B------:R-:W-:Y:S04]  /*128a0*/  LDGSTS.E [R3+0x11380], desc[UR28][R144.64], !P2 ;  /* 0x1138000090037fae */ /* 0x000fe8000d1a101c */
[----:B------:R-:W4:Y:S04]  /*128b0*/  LDL.LU.64 R136, [R1+0x1830] ;  /* 0x0018300001887983 */ /* 0x000f280000300a00 */
[----:B------:R2:W-:Y:S04]  /*128c0*/  STL.64 [R1+0x830], R4 ;  /* 0x0008300401007387 */ /* 0x0005e80000100a00 */
[----:B------:R-:W-:Y:S04]  /*128d0*/  LDGSTS.E [R3+0x11700], desc[UR28][R114.64], !P3 ;  /* 0x1170000072037fae */ /* 0x000fe8000d9a101c */
[----:B------:R-:W-:Y:S01]  /*128e0*/  LDGSTS.E [R3+0x11780], desc[UR28][R130.64], !P3 ;  /* 0x1178000082037fae */ /* 0x000fe2000d9a101c */
[----:B--2---:R-:W-:-:S03]  /*128f0*/  IMAD.WIDE R4, R8, 0x4, R6 ;  /* 0x0000000408047825 */ /* 0x004fc600078e0206 */
[----:B------:R-:W-:Y:S01]  /*12900*/  LDGSTS.E [R3+0x11b00], desc[UR28][R118.64], !P4 ;  /* 0x11b0000076037fae */ /* 0x000fe2000e1a101c */
[----:B------:R-:W-:-:S03]  /*12910*/  IMAD.WIDE R6, R8, 0x4, R152 ;  /* 0x0000000408067825 */ /* 0x000fc600078e0298 */
[----:B------:R-:W-:Y:S04]  /*12920*/  LDGSTS.E [R3+0x11b80], desc[UR28][R116.64], !P4 ;  /* 0x11b8000074037fae */ /* 0x000fe8000e1a101c */
[----:B------:R-:W2:Y:S04]  /*12930*/  LDL.LU.64 R152, [R1+0x1828] ;  /* 0x0018280001987983 */ /* 0x000ea80000300a00 */
[----:B------:R1:W-:Y:S01]  /*12940*/  STL.64 [R1+0x838], R4 ;  /* 0x0008380401007387 */ /* 0x0003e20000100a00 */
[----:B------:R-:W-:-:S03]  /*12950*/  IMAD.WIDE R148, R8, 0x4, R148 ;  /* 0x0000000408947825 */ /* 0x000fc600078e0294 */
[----:B------:R-:W-:Y:S01]  /*12960*/  LDGSTS.E [R3+0x11f00], desc[UR28][R54.64], !P5 ;  /* 0x11f0000036037fae */ /* 0x000fe2000e9a101c */
[----:B------:R-:W-:-:S03]  /*12970*/  IMAD.WIDE R102, R8, 0x4, R102 ;  /* 0x0000000408667825 */ /* 0x000fc600078e0266 */
[----:B------:R-:W-:Y:S01]  /*12980*/  LDGSTS.E [R3+0x11f80], desc[UR28][R52.64], !P5 ;  /* 0x11f8000034037fae */ /* 0x000fe2000e9a101c */
[----:B-1----:R-:W-:-:S04]  /*12990*/  IMAD.WIDE R4, R8, 0x4, R10 ;  /* 0x0000000408047825 */ /* 0x002fc800078e020a */
[----:B------:R-:W-:Y:S01]  /*129a0*/  IMAD.WIDE R84, R8, 0x4, R84 ;  /* 0x0000000408547825 */ /* 0x000fe200078e0254 */
[----:B------:R-:W2:Y:S04]  /*129b0*/  LDL.LU.64 R10, [R1+0x1820] ;  /* 0x00182000010a7983 */ /* 0x000ea80000300a00 */
[----:B------:R1:W-:Y:S01]  /*129c0*/  STL.64 [R1+0x840], R6 ;  /* 0x0008400601007387 */ /* 0x0003e20000100a00 */
[----:B------:R-:W-:-:S03]  /*129d0*/  ISETP.GE.U32.AND P1, PT, R38, 0x7fffffc0, PT ;  /* 0x7fffffc02600780c */ /* 0x000fc60003f26070 */
[----:B------:R-:W0:Y:S01]  /*129e0*/  LDGDEPBAR ;  /* 0x00000000000079af */ /* 0x000e220000000000 */
[----:B-1----:R-:W-:-:S03]  /*129f0*/  IMAD.WIDE R6, R8, 0x4, R26 ;  /* 0x0000000408067825 */ /* 0x002fc600078e021a */
[----:B------:R-:W2:Y:S04]  /*12a00*/  LDL.LU.64 R26, [R1+0x1818] ;  /* 0x00181800011a7983 */ /* 0x000ea80000300a00 */
[----:B------:R1:W-:Y:S02]  /*12a10*/  STL.64 [R1+0x848], R4 ;  /* 0x0008480401007387 */ /* 0x0003e40000100a00 */
[C---:B-1----:R-:W-:Y:S02]  /*12a20*/  IMAD.WIDE R4, R8.reuse, 0x4, R42 ;  /* 0x0000000408047825 */ /* 0x042fe400078e022a */
[----:B------:R-:W2:Y:S04]  /*12a30*/  LDL.LU.64 R42, [R1+0x1810] ;  /* 0x00181000012a7983 */ /* 0x000ea80000300a00 */
[----:B------:R1:W-:Y:S02]  /*12a40*/  STL.64 [R1+0x850], R6 ;  /* 0x0008500601007387 */ /* 0x0003e40000100a00 */
[----:B-1----:R-:W-:-:S02]  /*12a50*/  IMAD.WIDE R6, R8, 0x4, R58 ;  /* 0x0000000408067825 */ /* 0x002fc400078e023a */
        /* <DEDUP_REMOVED lines=67> */
[----:B------:R1:W-:Y:S04]  /*12e90*/  STL.64 [R1+0x908], R4 ;  /* 0x0009080401007387 */ /* 0x0003e80000100a00 */
[----:B------:R3:W-:Y:S01]  /*12ea0*/  STL.64 [R1+0x910], R6 ;  /* 0x0009100601007387 */ /* 0x0007e20000100a00 */
[----:B-1----:R-:W-:-:S03]  /*12eb0*/  IMAD.WIDE R4, R8, 0x4, R142 ;  /* 0x0000000408047825 */ /* 0x002fc600078e028e */
[----:B------:R-:W2:Y:S01]  /*12ec0*/  LDL.LU.64 R142, [R1+0x1750] ;  /* 0x00175000018e7983 */ /* 0x000ea20000300a00 */
[----:B---3--:R-:W-:-:S03]  /*12ed0*/  IMAD.WIDE R6, R8, 0x4, R16 ;  /* 0x0000000408067825 */ /* 0x008fc600078e0210 */
[----:B------:R1:W-:Y:S04]  /*12ee0*/  STL.64 [R1+0x918], R4 ;  /* 0x0009180401007387 */ /* 0x0003e80000100a00 */
[----:B------:R-:W3:Y:S01]  /*12ef0*/  LDL.LU.64 R16, [R1+0x1748] ;  /* 0x0017480001107983 */ /* 0x000ee20000300a00 */
        /* <DEDUP_REMOVED lines=17> */
[----:B------:R1:W-:Y:S04]  /*13010*/  STL.64 [R1+0x948], R4 ;  /* 0x0009480401007387 */ /* 0x0003e80000100a00 */
[----:B------:R4:W-:Y:S01]  /*13020*/  STL.64 [R1+0x950], R6 ;  /* 0x0009500601007387 */ /* 0x0009e20000100a00 */
[----:B-1----:R-:W-:-:S03]  /*13030*/  IMAD.WIDE R4, R8, 0x4, R128 ;  /* 0x0000000408047825 */ /* 0x002fc600078e0280 */
[----:B------:R-:W2:Y:S01]  /*13040*/  LDL.LU.64 R128, [R1+0x1710] ;  /* 0x0017100001807983 */ /* 0x000ea20000300a00 */
[----:B----4-:R-:W-:-:S03]  /*13050*/  IMAD.WIDE R6, R8, 0x4, R144 ;  /* 0x0000000408067825 */ /* 0x010fc600078e0290 */
[----:B------:R1:W-:Y:S04]  /*13060*/  STL.64 [R1+0x958], R4 ;  /* 0x0009580401007387 */ /* 0x0003e80000100a00 */
[----:B------:R-:W4:Y:S01]  /*13070*/  LDL.LU.64 R144, [R1+0x1708] ;  /* 0x0017080001907983 */ /* 0x000f220000300a00 */
        /* <DEDUP_REMOVED lines=18> */
[----:B------:R1:W-:Y:S02]  /*131a0*/  STL.64 [R1+0x990], R6 ;  /* 0x0009900601007387 */ /* 0x0003e40000100a00 */
[----:B-1----:R-:W-:-:S02]  /*131b0*/  IMAD.WIDE R4, R8, 0x4, R114 ;  /* 0x0000000408047825 */ /* 0x002fc400078e0272 */
[----:B------:R-:W2:Y:S02]  /*131c0*/  LDL.LU.64 R114, [R1+0x16d0] ;  /* 0x0016d00001727983 */ /* 0x000ea40000300a00 */
[C---:B------:R-:W-:Y:S02]  /*131d0*/  IMAD.WIDE R6, R8.reuse, 0x4, R130 ;  /* 0x0000000408067825 */ /* 0x040fe400078e0282 */
[----:B------:R1:W-:Y:S04]  /*131e0*/  STL.64 [R1+0x998], R4 ;  /* 0x0009980401007387 */ /* 0x0003e80000100a00 */
[----:B------:R-:W2:Y:S01]  /*131f0*/  LDL.LU.64 R130, [R1+0x16c8] ;  /* 0x0016c80001827983 */ /* 0x000ea20000300a00 */
[----:B-1----:R-:W-:-:S03]  /*13200*/  IMAD.WIDE R4, R8, 0x4, R146 ;  /* 0x0000000408047825 */ /* 0x002fc600078e0292 */
[----:B------:R-:W2:Y:S04]  /*13210*/  LDL.LU.64 R146, [R1+0x16c0] ;  /* 0x0016c00001927983 */ /* 0x000ea80000300a00 */
[----:B------:R1:W-:Y:S02]  /*13220*/  STL.64 [R1+0x9a0], R6 ;  /* 0x0009a00601007387 */ /* 0x0003e40000100a00 */
[C---:B-1----:R-:W-:Y:S02]  /*13230*/  IMAD.WIDE R6, R8.reuse, 0x4, R20 ;  /* 0x0000000408067825 */ /* 0x042fe400078e0214 */
[----:B------:R-:W2:Y:S04]  /*13240*/  LDL.LU.64 R20, [R1+0x16b8] ;  /* 0x0016b80001147983 */ /* 0x000ea80000300a00 */
[----:B------:R1:W-:Y:S04]  /*13250*/  STL.64 [R1+0x9a8], R4 ;  /* 0x0009a80401007387 */ /* 0x0003e80000100a00 */
[----:B------:R3:W-:Y:S01]  /*13260*/  STL.64 [R1+0x9b0], R6 ;  /* 0x0009b00601007387 */ /* 0x0007e20000100a00 */
[----:B-1----:R-:W-:-:S04]  /*13270*/  IMAD.WIDE R4, R8, 0x4, R150 ;  /* 0x0000000408047825 */ /* 0x002fc800078e0296 */
[C---:B---3--:R-:W-:Y:S01]  /*13280*/  IMAD.WIDE R6, R8.reuse, 0x4, R134 ;  /* 0x0000000408067825 */ /* 0x048fe200078e0286 */
[----:B------:R1:W-:Y:S04]  /*13290*/  STL.64 [R1+0x9b8], R4 ;  /* 0x0009b80401007387 */ /* 0x0003e80000100a00 */
[----:B------:R-:W-:Y:S04]  /*132a0*/  STL.64 [R1+0x9c0], R148 ;  /* 0x0009c09401007387 */ /* 0x000fe80000100a00 */
[----:B------:R3:W-:Y:S01]  /*132b0*/  STL.64 [R1+0x9c8], R6 ;  /* 0x0009c80601007387 */ /* 0x0007e20000100a00 */
[----:B-1----:R-:W-:-:S05]  /*132c0*/  IMAD.WIDE R4, R8, 0x4, R132 ;  /* 0x0000000408047825 */ /* 0x002fca00078e0284 */
[----:B------:R1:W-:Y:S01]  /*132d0*/  STL.64 [R1+0x9d0], R4 ;  /* 0x0009d00401007387 */ /* 0x0003e20000100a00 */
[----:B---3--:R-:W-:-:S05]  /*132e0*/  IMAD.WIDE R6, R8, 0x4, R118 ;  /* 0x0000000408067825 */ /* 0x008fca00078e0276 */
[----:B------:R3:W-:Y:S01]  /*132f0*/  STL.64 [R1+0x9d8], R6 ;  /* 0x0009d80601007387 */ /* 0x0007e20000100a00 */
[----:B-1----:R-:W-:-:S05]  /*13300*/  IMAD.WIDE R4, R8, 0x4, R116 ;  /* 0x0000000408047825 */ /* 0x002fca00078e0274 */
[----:B------:R1:W-:Y:S01]  /*13310*/  STL.64 [R1+0x9e0], R4 ;  /* 0x0009e00401007387 */ /* 0x0003e20000100a00 */
[----:B---3--:R-:W-:-:S03]  /*13320*/  IMAD.WIDE R6, R8, 0x4, R100 ;  /* 0x0000000408067825 */ /* 0x008fc600078e0264 */
[----:B------:R-:W-:Y:S04]  /*13330*/  STL.64 [R1+0x9e8], R102 ;  /* 0x0009e86601007387 */ /* 0x000fe80000100a00 */
        /* <DEDUP_REMOVED lines=12> */
[----:B---3--:R-:W-:-:S03]  /*13400*/  VIADD R7, R37, 0xffffffdb ;  /* 0xffffffdb25077836 */ /* 0x008fc60000000000 */
[----:B------:R-:W3:Y:S01]  /*13410*/  LDL.64 R52, [R1+0x3f8] ;  /* 0x0003f80001347983 */ /* 0x000ee20000100a00 */
[----:B------:R-:W-:-:S03]  /*13420*/  VIADD R6, R36, 0xffffffd7 ;  /* 0xffffffd724067836 */ /* 0x000fc60000000000 */
[----:B------:R-:W2:Y:S04]  /*13430*/  LDL.64 R36, [R1+0x438] ;  /* 0x0004380001247983 */ /* 0x000ea80000100a00 */
[----:B------:R-:W3:Y:S01]  /*13440*/  LDL.64 R150, [R1+0x3b8] ;  /* 0x0003b80001967983 */ /* 0x000ee20000100a00 */
[----:B-1----:R-:W-:Y:S01]  /*13450*/  IADD3 R5, PT, PT, R23, -0x2d, RZ ;  /* 0xffffffd317057810 */ /* 0x002fe20007ffe0ff */
[----:B------:R-:W-:Y:S02]  /*13460*/  VIADD R4, R22, 0xffffffcf ;  /* 0xffffffcf16047836 */ /* 0x000fe40000000000 */
[----:B------:R-:W4:Y:S04]  /*13470*/  LDL.64 R134, [R1+0x378] ;  /* 0x0003780001867983 */ /* 0x000f280000100a00 */
        /* <DEDUP_REMOVED lines=13> */
[----:B--2---:R-:W-:Y:S04]  /*13550*/  LDGSTS.E [R0], desc[UR28][R36.64], P6 ;  /* 0x0000000024007fae */ /* 0x004fe8000b1a101c */
[----:B---3--:R-:W-:Y:S04]  /*13560*/  LDGSTS.E [R0+0x400], desc[UR28][R52.64], P6 ;  /* 0x0040000034007fae */ /* 0x008fe8000b1a101c */
[----:B------:R-:W-:Y:S04]  /*13570*/  LDGSTS.E [R0+0x800], desc[UR28][R150.64], P6 ;  /* 0x0080000096007fae */ /* 0x000fe8000b1a101c */
[----:B----4-:R-:W-:Y:S04]  /*13580*/  LDGSTS.E [R0+0xc00], desc[UR28][R134.64], P6 ;  /* 0x00c0000086007fae */ /* 0x010fe8000b1a101c */
[----:B------:R-:W-:Y:S04]  /*13590*/  LDGSTS.E [R0+0x1000], desc[UR28][R118.64], P6 ;  /* 0x0100000076007fae */ /* 0x000fe8000b1a101c */
        /* <DEDUP_REMOVED lines=10> */
[----:B------:R-:W2:Y:S04]  /*13640*/  LDL.LU.64 R36, [R1+0x16b0] ;  /* 0x0016b00001247983 */ /* 0x000ea80000300a00 */
[----:B------:R-:W-:Y:S04]  /*13650*/  LDGSTS.E [R0+0x3c00], desc[UR28][R84.64], P6 ;  /* 0x03c0000054007fae */ /* 0x000fe8000b1a101c */
[----:B------:R-:W3:Y:S04]  /*13660*/  LDL.LU.64 R52, [R1+0x16a8] ;  /* 0x0016a80001347983 */ /* 0x000ee80000300a00 */
[----:B------:R-:W-:Y:S04]  /*13670*/  LDGSTS.E [R0+0x4000], desc[UR28][R68.64], P6 ;  /* 0x0400000044007fae */ /* 0x000fe8000b1a101c */
[----:B------:R-:W4:Y:S04]  /*13680*/  LDL.64 R84, [R1+0x3f0] ;  /* 0x0003f00001547983 */ /* 0x000f280000100a00 */
[----:B------:R-:W2:Y:S04]  /*13690*/  LDL.64 R100, [R1+0x3b0] ;  /* 0x0003b00001647983 */ /* 0x000ea80000100a00 */
[----:B------:R-:W2:Y:S04]  /*136a0*/  LDL.64 R68, [R1+0x430] ;  /* 0x0004300001447983 */ /* 0x000ea80000100a00 */
[----:B------:R-:W3:Y:S04]  /*136b0*/  LDL.64 R116, [R1+0x370] ;  /* 0x0003700001747983 */ /* 0x000ee80000100a00 */
        /* <DEDUP_REMOVED lines=11> */
[----:B------:R-:W-:Y:S04]  /*13770*/  LDGSTS.E [R0+0x4400], desc[UR28][R248.64], P6 ;  /* 0x04400000f8007fae */ /* 0x000fe8000b1a101c */
[----:B------:R1:W-:Y:S04]  /*13780*/  STL.64 [R1+0x1340], R248 ;  /* 0x001340f801007387 */ /* 0x0003e80000100a00 */
[----:B------:R-:W-:Y:S04]  /*13790*/  LDGSTS.E [R0+0x4800], desc[UR28][R24.64], P6 ;  /* 0x0480000018007fae */ /* 0x000fe8000b1a101c */
[----:B------:R-:W-:Y:S04]  /*137a0*/  LDGSTS.E [R0+0x4c00], desc[UR28][R40.64], P6 ;  /* 0x04c0000028007fae */ /* 0x000fe8000b1a101c */
[----:B-1----:R-:W3:Y:S04]  /*137b0*/  LDL.LU.64 R248, [R1+0x10] ;  /* 0x0000100001f87983 */ /* 0x002ee80000300a00 */
[----:B------:R1:W-:Y:S04]  /*137c0*/  STL.64 [R1+0x1330], R24 ;  /* 0x0013301801007387 */ /* 0x0003e80000100a00 */
[----:B------:R-:W-:Y:S04]  /*137d0*/  LDGSTS.E [R0+0x5000], desc[UR28][R56.64], P6 ;  /* 0x0500000038007fae */ /* 0x000fe8000b1a101c */
[----:B------:R-:W-:Y:S04]  /*137e0*/  LDGSTS.E [R0+0x5400], desc[UR28][R72.64], P6 ;  /* 0x0540000048007fae */ /* 0x000fe8000b1a101c */
[----:B-1----:R-:W3:Y:S04]  /*137f0*/  LDL.LU.64 R24, [R1] ;  /* 0x0000000001187983 */ /* 0x002ee80000300a00 */
[----:B------:R1:W-:Y:S04]  /*13800*/  STL.64 [R1+0x1338], R40 ;  /* 0x0013382801007387 */ /* 0x0003e80000100a00 */
[----:B------:R-:W-:Y:S04]  /*13810*/  LDGSTS.E [R0+0x5800], desc[UR28][R88.64], P6 ;  /* 0x0580000058007fae */ /* 0x000fe8000b1a101c */
[----:B------:R-:W-:Y:S04]  /*13820*/  LDGSTS.E [R0+0x5c00], desc[UR28][R104.64], P6 ;  /* 0x05c0000068007fae */ /* 0x000fe8000b1a101c */
[----:B-1----:R-:W3:Y:S04]  /*13830*/  LDL.LU.64 R40, [R1+0x8] ;  /* 0x0000080001287983 */ /* 0x002ee80000300a00 */
        /* <DEDUP_REMOVED lines=13> */
[----:B------:R-:W-:Y:S01]  /*13910*/  LDGSTS.E [R0+0x7800], desc[UR28][R218.64], P6 ;  /* 0x07800000da007fae */ /* 0x000fe2000b1a101c */
[----:B------:R-:W4:Y:S03]  /*13920*/  S2R R8, SR_TID.X ;  /* 0x0000000000087919 */ /* 0x000f260000002100 */
[----:B-1----:R-:W3:Y:S04]  /*13930*/  LDL.LU.64 R104, [R1+0x30] ;  /* 0x0000300001687983 */ /* 0x002ee80000300a00 */
[----:B------:R1:W-:Y:S01]  /*13940*/  STL.64 [R1+0x1368], R120 ;  /* 0x0013687801007387 */ /* 0x0003e20000100a00 */
[----:B------:R-:W-:-:S02]  /*13950*/  ISETP.GE.U32.AND P2, PT, R7, 0x7fffffbc, PT ;  /* 0x7fffffbc0700780c */ /* 0x000fc40003f46070 */
[----:B------:R-:W-:Y:S01]  /*13960*/  ISETP.GE.U32.AND P5, PT, R4, 0x7fffffb0, PT ;  /* 0x7fffffb00400780c */ /* 0x000fe20003fa6070 */
[----:B------:R-:W-:Y:S04]  /*13970*/  LDGSTS.E [R0+0x7c00], desc[UR28][R234.64], P6 ;  /* 0x07c00000ea007fae */ /* 0x000fe8000b1a101c */
[----:B-1----:R-:W3:Y:S04]  /*13980*/  LDL.LU.64 R120, [R1+0x40] ;  /* 0x0000400001787983 */ /* 0x002ee80000300a00 */
[----:B------:R1:W-:Y:S04]  /*13990*/  STL.64 [R1+0x1370], R136 ;  /* 0x0013708801007387 */ /* 0x0003e80000100a00 */
        /* <DEDUP_REMOVED lines=10> */
[----:B-1----:R-:W3:Y:S01]  /*13a40*/  LDL.LU.64 R218, [R1+0x70] ;  /* 0x0000700001da7983 */ /* 0x002ee20000300a00 */
[----:B----4-:R-:W-:-:S02]  /*13a50*/  LOP3.LUT R7, R8, 0x1f, RZ, 0xc0, !PT ;  /* 0x0000001f08077812 */ /* 0x010fc400078ec0ff */
[----:B------:R-:W-:Y:S01]  /*13a60*/  ISETP.GE.U32.AND P4, PT, R5, 0x7fffffb4, PT ;  /* 0x7fffffb40500780c */ /* 0x000fe20003f86070 */
[----:B------:R1:W-:Y:S01]  /*13a70*/  STL.64 [R1+0x13a0], R234 ;  /* 0x0013a0ea01007387 */ /* 0x0003e20000100a00 */
[----:B------:R-:W-:Y:S01]  /*13a80*/  ISETP.GE.U32.AND P3, PT, R6, 0x7fffffb8, PT ;  /* 0x7fffffb80600780c */ /* 0x000fe20003f66070 */
[----:B------:R-:W-:Y:S01]  /*13a90*/  IMAD.SHL.U32 R4, R7, 0x4, RZ ;  /* 0x0000000407047824 */ /* 0x000fe200078e00ff */
[----:B------:R-:W4:Y:S04]  /*13aa0*/  LDC R8, c[0x0][0x3a0] ;  /* 0x0000e800ff087b82 */ /* 0x000f280000000800 */
[----:B------:R-:W-:-:S04]  /*13ab0*/  LOP3.LUT R5, R4, 0x10, RZ, 0x3c, !PT ;  /* 0x0000001004057812 */ /* 0x000fc800078e3cff */
[----:B------:R-:W-:Y:S01]  /*13ac0*/  IADD3 R5, PT, PT, R5, UR5, RZ ;  /* 0x0000000505057c10 */ /* 0x000fe2000fffe0ff */
[----:B-1----:R-:W4:Y:S04]  /*13ad0*/  LDL.LU.64 R234, [R1+0x80] ;  /* 0x0000800001ea7983 */ /* 0x002f280000300a00 */
[----:B--2---:R-:W-:Y:S04]  /*13ae0*/  LDGSTS.E [R5+0x80], desc[UR28][R68.64], P6 ;  /* 0x0008000044057fae */ /* 0x004fe8000b1a101c */
[----:B------:R-:W-:Y:S04]  /*13af0*/  LDGSTS.E [R5+0x480], desc[UR28][R84.64], P6 ;  /* 0x0048000054057fae */ /* 0x000fe8000b1a101c */
[----:B------:R-:W-:Y:S04]  /*13b00*/  LDGSTS.E [R5+0x880], desc[UR28][R100.64], P6 ;  /* 0x0088000064057fae */ /* 0x000fe8000b1a101c */
[----:B---3--:R-:W-:Y:S04]  /*13b10*/  LDGSTS.E [R5+0xc80], desc[UR28][R116.64], P6 ;  /* 0x00c8000074057fae */ /* 0x008fe8000b1a101c */
        /* <DEDUP_REMOVED lines=10> */
[----:B------:R-:W2:Y:S04]  /*13bc0*/  LDL.LU.64 R100, [R1+0x1690] ;  /* 0x0016900001647983 */ /* 0x000ea80000300a00 */
[----:B------:R-:W-:Y:S04]  /*13bd0*/  LDGSTS.E [R5+0x3080], desc[UR28][R38.64], P6 ;  /* 0x0308000026057fae */ /* 0x000fe8000b1a101c */
[----:B------:R-:W2:Y:S04]  /*13be0*/  LDL.LU.64 R116, [R1+0x1688] ;  /* 0x0016880001747983 */ /* 0x000ea80000300a00 */
[----:B------:R-:W-:Y:S04]  /*13bf0*/  LDGSTS.E [R5+0x3480], desc[UR28][R22.64], P6 ;  /* 0x0348000016057fae */ /* 0x000fe8000b1a101c */
[----:B------:R-:W2:Y:S04]  /*13c00*/  LDL.LU.64 R132, [R1+0x1680] ;  /* 0x0016800001847983 */ /* 0x000ea80000300a00 */
[----:B------:R-:W-:Y:S04]  /*13c10*/  LDGSTS.E [R5+0x3880], desc[UR28][R148.64], P6 ;  /* 0x0388000094057fae */ /* 0x000fe8000b1a101c */
[----:B------:R-:W2:Y:S04]  /*13c20*/  LDL.64 R22, [R1+0x3e8] ;  /* 0x0003e80001167983 */ /* 0x000ea80000100a00 */
        /* <DEDUP_REMOVED lines=33> */
[----:B-1----:R-:W3:Y:S04]  /*13e40*/  LDL.64 R58, [R1+0x1e8] ;  /* 0x0001e800013a7983 */ /* 0x002ee80000100a00 */
        /* <DEDUP_REMOVED lines=9> */
[----:B--2---:R-:W-:Y:S04]  /*13ee0*/  LDGSTS.E [R9+0x100], desc[UR28][R148.64], P6 ;  /* 0x0010000094097fae */ /* 0x004fe8000b1a101c */
[----:B------:R-:W-:Y:S04]  /*13ef0*/  LDGSTS.E [R9+0x500], desc[UR28][R22.64], P6 ;  /* 0x0050000016097fae */ /* 0x000fe8000b1a101c */
[----:B-1----:R-:W2:Y:S04]  /*13f00*/  LDL.LU.64 R106, [R1+0xd0] ;  /* 0x0000d000016a7983 */ /* 0x002ea80000300a00 */
[----:B------:R1:W-:Y:S04]  /*13f10*/  STL.64 [R1+0x13f0], R122 ;  /* 0x0013f07a01007387 */ /* 0x0003e80000100a00 */
[----:B------:R-:W-:Y:S04]  /*13f20*/  LDGSTS.E [R9+0x900], desc[UR28][R38.64], P6 ;  /* 0x0090000026097fae */ /* 0x000fe8000b1a101c */
        /* <DEDUP_REMOVED lines=8> */
[----:B-1----:R-:W2:Y:S04]  /*13fb0*/  LDL.LU.64 R154, [R1+0xe8] ;  /* 0x0000e800019a7983 */ /* 0x002ea80000300a00 */
[----:B------:R1:W-:Y:S04]  /*13fc0*/  STL.64 [R1+0x1408], R170 ;  /* 0x001408aa01007387 */ /* 0x0003e80000100a00 */
[----:B-1----:R-:W2:Y:S04]  /*13fd0*/  LDL.64 R170, [R1+0x228] ;  /* 0x0002280001aa7983 */ /* 0x002ea80000100a00 */
[----:B------:R1:W-:Y:S04]  /*13fe0*/  STL.64 [R1+0x1410], R186 ;  /* 0x001410ba01007387 */ /* 0x0003e80000100a00 */
[----:B-1----:R-:W2:Y:S04]  /*13ff0*/  LDL.64 R186, [R1+0x268] ;  /* 0x0002680001ba7983 */ /* 0x002ea80000100a00 */
[----:B------:R1:W-:Y:S04]  /*14000*/  STL.64 [R1+0x1418], R202 ;  /* 0x001418ca01007387 */ /* 0x0003e80000100a00 */
[----:B-1----:R-:W4:Y:S04]  /*14010*/  LDL.LU.64 R202, [R1+0x100] ;  /* 0x0001000001ca7983 */ /* 0x002f280000300a00 */
[----:B------:R1:W-:Y:S04]  /*14020*/  STL.64 [R1+0x1420], R220 ;  /* 0x001420dc01007387 */ /* 0x0003e80000100a00 */
[----:B-1----:R-:W4:Y:S04]  /*14030*/  LDL.LU.64 R220, [R1+0x108] ;  /* 0x0001080001dc7983 */ /* 0x002f280000300a00 */
[----:B------:R1:W-:Y:S04]  /*14040*/  STL.64 [R1+0x1428], R236 ;  /* 0x001428ec01007387 */ /* 0x0003e80000100a00 */
[----:B-1----:R-:W4:Y:S04]  /*14050*/  LDL.LU.64 R236, [R1+0x110] ;  /* 0x0001100001ec7983 */ /* 0x002f280000300a00 */
[----:B------:R-:W4:Y:S04]  /*14060*/  LDL.LU.64 R148, [R1+0x1678] ;  /* 0x0016780001947983 */ /* 0x000f280000300a00 */
[----:B------:R-:W4:Y:S04]  /*14070*/  LDL.LU.64 R22, [R1+0x1670] ;  /* 0x0016700001167983 */ /* 0x000f280000300a00 */
[----:B------:R-:W4:Y:S04]  /*14080*/  LDL.LU.64 R38, [R1+0x1668] ;  /* 0x0016680001267983 */ /* 0x000f280000300a00 */
[----:B------:R-:W4:Y:S04]  /*14090*/  LDL.LU.64 R54, [R1+0x1660] ;  /* 0x0016600001367983 */ /* 0x000f280000300a00 */
[----:B------:R-:W4:Y:S04]  /*140a0*/  LDL.LU.64 R70, [R1+0x1658] ;  /* 0x0016580001467983 */ /* 0x000f280000300a00 */
[----:B------:R-:W4:Y:S04]  /*140b0*/  LDL.LU.64 R86, [R1+0x1650] ;  /* 0x0016500001567983 */ /* 0x000f280000300a00 */
[----:B------:R-:W4:Y:S04]  /*140c0*/  LDL.LU.64 R102, [R1+0x1648] ;  /* 0x0016480001667983 */ /* 0x000f280000300a00 */
[----:B--2---:R-:W-:Y:S04]  /*140d0*/  LDGSTS.E [R9+0x1d00], desc[UR28][R186.64], P6 ;  /* 0x01d00000ba097fae */ /* 0x004fe8000b1a101c */
[----:B------:R-:W-:Y:S04]  /*140e0*/  LDGSTS.E [R9+0x2100], desc[UR28][R170.64], P6 ;  /* 0x02100000aa097fae */ /* 0x000fe8000b1a101c */
[----:B---3--:R-:W-:Y:S04]  /*140f0*/  LDGSTS.E [R9+0x2500], desc[UR28][R58.64], P6 ;  /* 0x025000003a097fae */ /* 0x008fe8000b1a101c */
[----:B------:R-:W-:Y:S04]  /*14100*/  LDGSTS.E [R9+0x2900], desc[UR28][R150.64], P6 ;  /* 0x0290000096097fae */ /* 0x000fe8000b1a101c */
[----:B------:R-:W-:Y:S04]  /*14110*/  LDGSTS.E [R9+0x2d00], desc[UR28][R134.64], P6 ;  /* 0x02d0000086097fae */ /* 0x000fe8000b1a101c */
[----:B------:R-:W-:Y:S04]  /*14120*/  LDGSTS.E [R9+0x3100], desc[UR28][R118.64], P6 ;  /* 0x0310000076097fae */ /* 0x000fe8000b1a101c */
[----:B------:R-:W2:Y:S04]  /*14130*/  LDL.64 R150, [R1+0x3a0] ;  /* 0x0003a00001967983 */ /* 0x000ea80000100a00 */
[----:B------:R-:W3:Y:S04]  /*14140*/  LDL.64 R134, [R1+0x3e0] ;  /* 0x0003e00001867983 */ /* 0x000ee80000100a00 */
[----:B------:R-:W2:Y:S04]  /*14150*/  LDL.64 R118, [R1+0x420] ;  /* 0x0004200001767983 */ /* 0x000ea80000100a00 */
[----:B------:R-:W3:Y:S04]  /*14160*/  LDL.LU.64 R186, [R1+0x1d0] ;  /* 0x0001d00001ba7983 */ /* 0x000ee80000300a00 */
[----:B------:R-:W3:Y:S04]  /*14170*/  LDL.LU.64 R170, [R1+0x1c8] ;  /* 0x0001c80001aa7983 */ /* 0x000ee80000300a00 */
[----:B------:R-:W3:Y:S04]  /*14180*/  LDL.LU.64 R58, [R1+0x198] ;  /* 0x00019800013a7983 */ /* 0x000ee80000300a00 */
[----:B------:R-:W-:Y:S04]  /*14190*/  LDGSTS.E [R9+0x3500], desc[UR28][R154.64], P6 ;  /* 0x035000009a097fae */ /* 0x000fe8000b1a101c */
[----:B------:R1:W-:Y:S04]  /*141a0*/  STL.64 [R1+0x1430], R154 ;  /* 0x0014309a01007387 */ /* 0x0003e80000100a00 */
[----:B------:R-:W-:Y:S04]  /*141b0*/  LDGSTS.E [R9+0x3900], desc[UR28][R42.64], P6 ;  /* 0x039000002a097fae */ /* 0x000fe8000b1a101c */
[----:B------:R-:W-:Y:S04]  /*141c0*/  LDGSTS.E [R9+0x3d00], desc[UR28][R200.64], P6 ;  /* 0x03d00000c8097fae */ /* 0x000fe8000b1a101c */
[----:B-1----:R-:W4:Y:S04]  /*141d0*/  LDL.LU.64 R154, [R1+0x118] ;  /* 0x00011800019a7983 */ /* 0x002f280000300a00 */
[----:B------:R1:W-:Y:S04]  /*141e0*/  STL.64 [R1+0x1438], R42 ;  /* 0x0014382a01007387 */ /* 0x0003e80000100a00 */
[----:B------:R-:W-:Y:S04]  /*141f0*/  LDGSTS.E [R9+0x4100], desc[UR28][R88.64], P6 ;  /* 0x0410000058097fae */ /* 0x000fe8000b1a101c */
[----:B------:R-:W-:Y:S04]  /*14200*/  LDGSTS.E [R9+0x4500], desc[UR28][R12.64], P6 ;  /* 0x045000000c097fae */ /* 0x000fe8000b1a101c */
[----:B-1----:R-:W4:Y:S04]  /*14210*/  LDL.LU.64 R42, [R1+0x120] ;  /* 0x00012000012a7983 */ /* 0x002f280000300a00 */
[----:B------:R1:W-:Y:S04]  /*14220*/  STL.64 [R1+0x1440], R200 ;  /* 0x001440c801007387 */ /* 0x0003e80000100a00 */
[----:B------:R-:W-:Y:S04]  /*14230*/  LDGSTS.E [R9+0x4900], desc[UR28][R28.64], P6 ;  /* 0x049000001c097fae */ /* 0x000fe8000b1a101c */
[----:B------:R-:W-:Y:S04]  /*14240*/  LDGSTS.E [R9+0x4d00], desc[UR28][R44.64], P6 ;  /* 0x04d000002c097fae */ /* 0x000fe8000b1a101c */
[----:B-1----:R-:W4:Y:S04]  /*14250*/  LDL.64 R200, [R1+0x1e0] ;  /* 0x0001e00001c87983 */ /* 0x002f280000100a00 */
        /* <DEDUP_REMOVED lines=9> */
[----:B------:R-:W-:Y:S01]  /*142f0*/  LDGSTS.E [R9+0x6100], desc[UR28][R124.64], P6 ;  /* 0x061000007c097fae */ /* 0x000fe2000b1a101c */
[----:B------:R-:W-:-:S03]  /*14300*/  LOP3.LUT R6, R4, 0x30, RZ, 0x3c, !PT ;  /* 0x0000003004067812 */ /* 0x000fc600078e3cff */
[----:B------:R-:W-:Y:S04]  /*14310*/  LDGSTS.E [R9+0x6500], desc[UR28][R140.64], P6 ;  /* 0x065000008c097fae */ /* 0x000fe8000b1a101c */
[----:B-1----:R-:W4:Y:S04]  /*14320*/  LDL.LU.64 R28, [R1+0x148] ;  /* 0x00014800011c7983 */ /* 0x002f280000300a00 */
[----:B------:R1:W-:Y:S04]  /*14330*/  STL.64 [R1+0x1460], R44 ;  /* 0x0014602c01007387 */ /* 0x0003e80000100a00 */
[----:B------:R-:W-:Y:S04]  /*14340*/  LDGSTS.E [R9+0x6900], desc[UR28][R156.64], P6 ;  /* 0x069000009c097fae */ /* 0x000fe8000b1a101c */
[----:B------:R-:W-:Y:S04]  /*14350*/  LDGSTS.E [R9+0x6d00], desc[UR28][R172.64], P6 ;  /* 0x06d00000ac097fae */ /* 0x000fe8000b1a101c */
[----:B-1----:R-:W4:Y:S04]  /*14360*/  LDL.LU.64 R44, [R1+0x150] ;  /* 0x00015000012c7983 */ /* 0x002f280000300a00 */
[----:B------:R1:W-:Y:S01]  /*14370*/  STL.64 [R1+0x1468], R60 ;  /* 0x0014683c01007387 */ /* 0x0003e20000100a00 */
[----:B------:R-:W-:-:S03]  /*14380*/  VIADD R6, R6, UR5 ;  /* 0x0000000506067c36 */ /* 0x000fc60008000000 */
        /* <DEDUP_REMOVED lines=8> */
[----:B-1----:R-:W4:Y:S04]  /*14410*/  LDL.LU.64 R92, [R1+0x2e0] ;  /* 0x0002e000015c7983 */ /* 0x002f280000300a00 */
[----:B------:R1:W-:Y:S04]  /*14420*/  STL.64 [R1+0x1480], R108 ;  /* 0x0014806c01007387 */ /* 0x0003e80000100a00 */
[----:B-1----:R-:W4:Y:S04]  /*14430*/  LDL.64 R108, [R1+0x220] ;  /* 0x00022000016c7983 */ /* 0x002f280000100a00 */
[----:B------:R1:W-:Y:S04]  /*14440*/  STL.64 [R1+0x1488], R124 ;  /* 0x0014887c01007387 */ /* 0x0003e80000100a00 */
[----:B-1----:R-:W4:Y:S04]  /*14450*/  LDL.LU.64 R124, [R1+0x180] ;  /* 0x00018000017c7983 */ /* 0x002f280000300a00 */
        /* <DEDUP_REMOVED lines=11> */
[----:B--2---:R-:W-:Y:S04]  /*14510*/  LDGSTS.E [R6+0x180], desc[UR28][R118.64], P6 ;  /* 0x0018000076067fae */ /* 0x004fe8000b1a101c */
[----:B-1----:R-:W2:Y:S04]  /*14520*/  LDL.LU.64 R222, [R1+0x1c0] ;  /* 0x0001c00001de7983 */ /* 0x002ea80000300a00 */
[----:B------:R1:W-:Y:S04]  /*14530*/  STL.64 [R1+0x14c0], R238 ;  /* 0x0014c0ee01007387 */ /* 0x0003e80000100a00 */
[----:B---3--:R-:W-:Y:S04]  /*14540*/  LDGSTS.E [R6+0x580], desc[UR28][R134.64], P6 ;  /* 0x0058000086067fae */ /* 0x008fe8000b1a101c */
[----:B------:R-:W-:Y:S04]  /*14550*/  LDGSTS.E [R6+0x980], desc[UR28][R150.64], P6 ;  /* 0x0098000096067fae */ /* 0x000fe8000b1a101c */
[----:B-1----:R-:W3:Y:S04]  /*14560*/  LDL.LU.64 R238, [R1+0x1d8] ;  /* 0x0001d80001ee7983 */ /* 0x002ee80000300a00 */
[----:B------:R-:W2:Y:S04]  /*14570*/  LDL.LU.64 R118, [R1+0x1640] ;  /* 0x0016400001767983 */ /* 0x000ea80000300a00 */
[----:B------:R-:W2:Y:S04]  /*14580*/  LDL.LU.64 R134, [R1+0x1638] ;  /* 0x0016380001867983 */ /* 0x000ea80000300a00 */
[----:B------:R-:W2:Y:S04]  /*14590*/  LDL.LU.64 R150, [R1+0x1630] ;  /* 0x0016300001967983 */ /* 0x000ea80000300a00 */
[----:B----4-:R-:W-:Y:S04]  /*145a0*/  LDGSTS.E [R6+0xd80], desc[UR28][R88.64], P6 ;  /* 0x00d8000058067fae */ /* 0x010fe8000b1a101c */
[----:B------:R1:W-:Y:S04]  /*145b0*/  STL.64 [R1+0x15a0], R88 ;  /* 0x0015a05801007387 */ /* 0x0003e80000100a00 */
[----:B-1----:R-:W4:Y:S04]  /*145c0*/  LDL.64 R88, [R1+0x2a0] ;  /* 0x0002a00001587983 */ /* 0x002f280000100a00 */
[----:B------:R-:W-:Y:S04]  /*145d0*/  LDGSTS.E [R6+0x1180], desc[UR28][R204.64], P6 ;  /* 0x01180000cc067fae */ /* 0x000fe8000b1a101c */
[----:B------:R-:W-:Y:S04]  /*145e0*/  LDGSTS.E [R6+0x1580], desc[UR28][R92.64], P6 ;  /* 0x015800005c067fae */ /* 0x000fe8000b1a101c */
[----:B------:R1:W-:Y:S04]  /*145f0*/  STL.64 [R1+0x1580], R204 ;  /* 0x001580cc01007387 */ /* 0x0003e80000100a00 */
[----:B------:R-:W-:Y:S04]  /*14600*/  STL.64 [R1+0x1558], R92 ;  /* 0x0015585c01007387 */ /* 0x000fe80000100a00 */
[----:B------:R-:W-:Y:S04]  /*14610*/  STL.64 [R1+0x1518], R188 ;  /* 0x001518bc01007387 */ /* 0x000fe80000100a00 */
[----:B-1----:R-:W2:Y:S04]  /*14620*/  LDL.64 R204, [R1+0x418] ;  /* 0x0004180001cc7983 */ /* 0x002ea80000100a00 */
[----:B----4-:R-:W-:Y:S04]  /*14630*/  LDGSTS.E [R6+0x1980], desc[UR28][R88.64], P6 ;  /* 0x0198000058067fae */ /* 0x010fe8000b1a101c */
[----:B------:R-:W-:Y:S04]  /*14640*/  LDGSTS.E [R6+0x1d80], desc[UR28][R188.64], P6 ;  /* 0x01d80000bc067fae */ /* 0x000fe8000b1a101c */
[----:B------:R-:W-:Y:S04]  /*14650*/  LDGSTS.E [R6+0x2180], desc[UR28][R108.64], P6 ;  /* 0x021800006c067fae */ /* 0x000fe8000b1a101c */
[----:B------:R-:W-:Y:S04]  /*14660*/  LDGSTS.E [R6+0x2580], desc[UR28][R200.64], P6 ;  /* 0x02580000c8067fae */ /* 0x000fe8000b1a101c */
[----:B------:R-:W4:Y:S04]  /*14670*/  LDL.64 R88, [R1+0x3d8] ;  /* 0x0003d80001587983 */ /* 0x000f280000100a00 */
[----:B------:R-:W3:Y:S04]  /*14680*/  LDL.64 R108, [R1+0x398] ;  /* 0x00039800016c7983 */ /* 0x000ee80000100a00 */
[----:B------:R-:W3:Y:S04]  /*14690*/  LDL.LU.64 R200, [R1+0x298] ;  /* 0x0002980001c87983 */ /* 0x000ee80000300a00 */
        /* <DEDUP_REMOVED lines=43> */
[----:B-1----:R-:W3:Y:S04]  /*14950*/  LDL.LU.64 R62, [R1+0x280] ;  /* 0x00028000013e7983 */ /* 0x002ee80000300a00 */
[----:B------:R1:W-:Y:S04]  /*14960*/  STL.64 [R1+0x1528], R78 ;  /* 0x0015284e01007387 */ /* 0x0003e80000100a00 */
[----:B--2---:R-:W-:Y:S04]  /*14970*/  LDGSTS.E [R250+0x200], desc[UR28][R204.64], P6 ;  /* 0x00200000ccfa7fae */ /* 0x004fe8000b1a101c */
[----:B-1----:R-:W2:Y:S04]  /*14980*/  LDL.LU.64 R78, [R1+0x288] ;  /* 0x00028800014e7983 */ /* 0x002ea80000300a00 */
[----:B------:R-:W-:Y:S04]  /*14990*/  STL.64 [R1+0x1530], R94 ;  /* 0x0015305e01007387 */ /* 0x000fe80000100a00 */
[----:B------:R-:W-:Y:S04]  /*149a0*/  STL.64 [R1+0x1538], R110 ;  /* 0x0015386e01007387 */ /* 0x000fe80000100a00 */
[----:B------:R1:W-:Y:S04]  /*149b0*/  STL.64 [R1+0x1540], R126 ;  /* 0x0015407e01007387 */ /* 0x0003e80000100a00 */
[----:B-1----:R-:W2:Y:S04]  /*149c0*/  LDL.LU.64 R126, [R1+0x2c0] ;  /* 0x0002c000017e7983 */ /* 0x002ea80000300a00 */
        /* <DEDUP_REMOVED lines=9> */
[----:B----4-:R-:W-:Y:S04]  /*14a60*/  LDGSTS.E [R250+0x600], desc[UR28][R88.64], P6 ;  /* 0x0060000058fa7fae */ /* 0x010fe8000b1a101c */
[----:B---3--:R3:W-:Y:S04]  /*14a70*/  LDGSTS.E [R250+0xa00], desc[UR28][R108.64], P6 ;  /* 0x00a000006cfa7fae */ /* 0x0087e8000b1a101c */
[----:B-1----:R-:W4:Y:S04]  /*14a80*/  LDL.LU.64 R206, [R1+0x310] ;  /* 0x0003100001ce7983 */ /* 0x002f280000300a00 */
[----:B------:R1:W-:Y:S01]  /*14a90*/  STL.64 [R1+0x1578], R224 ;  /* 0x001578e001007387 */ /* 0x0003e20000100a00 */
[----:B------:R-:W-:Y:S01]  /*14aa0*/  LOP3.LUT R7, R4, 0x50, RZ, 0x3c, !PT ;  /* 0x0000005004077812 */ /* 0x000fe200078e3cff */
[----:B---3--:R-:W3:Y:S02]  /*14ab0*/  LDC R109, c[0x0][0x3a0] ;  /* 0x0000e800ff6d7b82 */ /* 0x008ee40000000800 */
[----:B-1----:R-:W2:Y:S01]  /*14ac0*/  LDL.LU.64 R224, [R1+0x318] ;  /* 0x0003180001e07983 */ /* 0x002ea20000300a00 */
[----:B------:R-:W-:-:S05]  /*14ad0*/  VIADD R8, R8, 0xffffffcb ;  /* 0xffffffcb08087836 */ /* 0x000fca0000000000 */
[----:B------:R-:W1:Y:S01]  /*14ae0*/  LDC R108, c[0x0][0x3a0] ;  /* 0x0000e800ff6c7b82 */ /* 0x000e620000000800 */
[----:B------:R1:W-:Y:S04]  /*14af0*/  STL.64 [R1+0x1588], R240 ;  /* 0x001588f001007387 */ /* 0x0003e80000100a00 */
[----:B-1----:R-:W3:Y:S04]  /*14b00*/  LDL.LU.64 R240, [R1+0x340] ;  /* 0x0003400001f07983 */ /* 0x002ee80000300a00 */
        /* <DEDUP_REMOVED lines=8> */
[----:B-1----:R-:W3:Y:S04]  /*14b90*/  LDL.LU.64 R76, [R1+0x380] ;  /* 0x00038000014c7983 */ /* 0x002ee80000300a00 */
[----:B--2---:R-:W-:Y:S04]  /*14ba0*/  LDGSTS.E [R250+0x1200], desc[UR28][R224.64], P6 ;  /* 0x01200000e0fa7fae */ /* 0x004fe8000b1a101c */
        /* <DEDUP_REMOVED lines=19> */
[----:B-1----:R-:W2:Y:S04]  /*14ce0*/  LDL.64 R26, [R1+0x928] ;  /* 0x00092800011a7983 */ /* 0x002ea80000100a00 */
[----:B------:R1:W-:Y:S04]  /*14cf0*/  STL.64 [R1+0x15c8], R238 ;  /* 0x0015c8ee01007387 */ /* 0x0003e80000100a00 */
[----:B------:R-:W-:Y:S04]  /*14d00*/  LDGSTS.E [R250+0x3e00], desc[UR28][R168.64], P6 ;  /* 0x03e00000a8fa7fae */ /* 0x000fe8000b1a101c */
[----:B------:R-:W-:Y:S04]  /*14d10*/  LDGSTS.E [R250+0x4200], desc[UR28][R56.64], P6 ;  /* 0x0420000038fa7fae */ /* 0x000fe8000b1a101c */
[----:B-1----:R-:W2:Y:S04]  /*14d20*/  LDL.64 R238, [R1+0x8f0] ;  /* 0x0008f00001ee7983 */ /* 0x002ea80000100a00 */
[----:B------:R1:W-:Y:S04]  /*14d30*/  STL.64 [R1+0x15d0], R58 ;  /* 0x0015d03a01007387 */ /* 0x0003e80000100a00 */
[----:B------:R-:W-:Y:S04]  /*14d40*/  LDGSTS.E [R250+0x4600], desc[UR28][R16.64], P6 ;  /* 0x0460000010fa7fae */ /* 0x000fe8000b1a101c */
[----:B------:R3:W-:Y:S04]  /*14d50*/  LDGSTS.E [R250+0x4a00], desc[UR28][R32.64], P6 ;  /* 0x04a0000020fa7fae */ /* 0x0007e8000b1a101c */
[----:B-1----:R-:W2:Y:S04]  /*14d60*/  LDL.LU.64 R58, [R1+0x3c0] ;  /* 0x0003c000013a7983 */ /* 0x002ea80000300a00 */
[----:B------:R1:W-:Y:S04]  /*14d70*/  STL.64 [R1+0x15d8], R60 ;  /* 0x0015d83c01007387 */ /* 0x0003e80000100a00 */
[----:B------:R2:W-:Y:S04]  /*14d80*/  LDGSTS.E [R250+0x4e00], desc[UR28][R48.64], P6 ;  /* 0x04e0000030fa7fae */ /* 0x0005e8000b1a101c */
[----:B------:R2:W-:Y:S04]  /*14d90*/  LDGSTS.E [R250+0x5200], desc[UR28][R64.64], P6 ;  /* 0x0520000040fa7fae */ /* 0x0005e8000b1a101c */
[----:B-1----:R-:W2:Y:S04]  /*14da0*/  LDL.LU.64 R60, [R1+0x3c8] ;  /* 0x0003c800013c7983 */ /* 0x002ea80000300a00 */
[----:B------:R1:W-:Y:S04]  /*14db0*/  STL.64 [R1+0x15e0], R154 ;  /* 0x0015e09a01007387 */ /* 0x0003e80000100a00 */
[----:B------:R-:W-:Y:S04]  /*14dc0*/  LDGSTS.E [R250+0x5600], desc[UR28][R80.64], P6 ;  /* 0x0560000050fa7fae */ /* 0x000fe8000b1a101c */
[----:B------:R-:W-:Y:S04]  /*14dd0*/  LDGSTS.E [R250+0x5a00], desc[UR28][R96.64], P6 ;  /* 0x05a0000060fa7fae */ /* 0x000fe8000b1a101c */
[----:B-1----:R-:W2:Y:S04]  /*14de0*/  LDL.LU.64 R154, [R1+0x3d0] ;  /* 0x0003d000019a7983 */ /* 0x002ea80000300a00 */
[----:B------:R1:W-:Y:S04]  /*14df0*/  STL.64 [R1+0x15e8], R122 ;  /* 0x0015e87a01007387 */ /* 0x0003e80000100a00 */
[----:B------:R-:W-:Y:S01]  /*14e00*/  LDGSTS.E [R250+0x5e00], desc[UR28][R112.64], P6 ;  /* 0x05e0000070fa7fae */ /* 0x000fe2000b1a101c */
[----:B------:R-:W-:-:S03]  /*14e10*/  VIADD R7, R7, UR5 ;  /* 0x0000000507077c36 */ /* 0x000fc60008000000 */
        /* <DEDUP_REMOVED lines=18> */
[----:B------:R1:W-:Y:S04]  /*14f40*/  STL.64 [R1+0x1618], R48 ;  /* 0x0016183001007387 */ /* 0x0003e80000100a00 */
[----:B------:R1:W-:Y:S04]  /*14f50*/  STL.64 [R1+0x1620], R64 ;  /* 0x0016204001007387 */ /* 0x0003e80000100a00 */
[----:B------:R-:W-:Y:S01]  /*14f60*/  STL.64 [R1+0x1628], R80 ;  /* 0x0016285001007387 */ /* 0x000fe20000100a00 */
[----:B------:R-:W-:Y:S01]  /*14f70*/  LOP3.LUT R4, R4, 0x70, RZ, 0x3c, !PT ;  /* 0x0000007004047812 */ /* 0x000fe200078e3cff */
[----:B---3--:R-:W3:Y:S02]  /*14f80*/  LDC R32, c[0x0][0x3a0] ;  /* 0x0000e800ff207b82 */ /* 0x008ee40000000800 */
[----:B------:R1:W-:Y:S04]  /*14f90*/  STL.64 [R1+0x12d0], R6 ;  /* 0x0012d00601007387 */ /* 0x0003e80000100a00 */
[----:B--2---:R-:W-:Y:S02]  /*14fa0*/  LDGSTS.E [R7+0x280], desc[UR28][R16.64], P6 ;  /* 0x0028000010077fae */ /* 0x004fe4000b1a101c */
[----:B-1----:R-:W1:Y:S02]  /*14fb0*/  LDC R48, c[0x0][0x3a0] ;  /* 0x0000e800ff307b82 */ /* 0x002e640000000800 */
[----:B------:R-:W-:Y:S04]  /*14fc0*/  LDGSTS.E [R7+0x680], desc[UR28][R154.64], P6 ;  /* 0x006800009a077fae */ /* 0x000fe8000b1a101c */
[----:B------:R-:W-:Y:S02]  /*14fd0*/  LDGSTS.E [R7+0xa80], desc[UR28][R46.64], P6 ;  /* 0x00a800002e077fae */ /* 0x000fe4000b1a101c */
[----:B------:R-:W2:Y:S02]  /*14fe0*/  LDC R33, c[0x0][0x3a0] ;  /* 0x0000e800ff217b82 */ /* 0x000ea40000000800 */
[----:B------:R-:W-:Y:S04]  /*14ff0*/  LDGSTS.E [R7+0xe80], desc[UR28][R158.64], P6 ;  /* 0x00e800009e077fae */ /* 0x000fe8000b1a101c */
[----:B----4-:R-:W-:Y:S02]  /*15000*/  LDGSTS.E [R7+0x1280], desc[UR28][R206.64], P6 ;  /* 0x01280000ce077fae */ /* 0x010fe4000b1a101c */
[----:B------:R-:W4:Y:S02]  /*15010*/  LDC R49, c[0x0][0x3a0] ;  /* 0x0000e800ff317b82 */ /* 0x000f240000000800 */
[----:B------:R-:W-:Y:S04]  /*15020*/  LDGSTS.E [R7+0x1680], desc[UR28][R142.64], P6 ;  /* 0x016800008e077fae */ /* 0x000fe8000b1a101c */
[----:B------:R-:W-:Y:S02]  /*15030*/  LDGSTS.E [R7+0x1a80], desc[UR28][R172.64], P6 ;  /* 0x01a80000ac077fae */ /* 0x000fe4000b1a101c */
[----:B------:R-:W1:Y:S02]  /*15040*/  LDC R64, c[0x0][0x3a0] ;  /* 0x0000e800ff407b82 */ /* 0x000e640000000800 */
        /* <DEDUP_REMOVED lines=49> */
[----:B------:R-:W-:Y:S01]  /*15360*/  LDGSTS.E [R3+0x5f00], desc[UR28][R116.64], P6 ;  /* 0x05f0000074037fae */ /* 0x000fe2000b1a101c */
[----:B------:R-:W-:-:S03]  /*15370*/  VIADD R4, R4, UR5 ;  /* 0x0000000504047c36 */ /* 0x000fc60008000000 */
        /* <DEDUP_REMOVED lines=16> */
[----:B------:R1:W-:Y:S04]  /*15480*/  STL.64 [R1+0x12e0], R4 ;  /* 0x0012e00401007387 */ /* 0x0003e80000100a00 */
[----:B------:R-:W3:Y:S01]  /*15490*/  LDL.64 R80, [R1+0x888] ;  /* 0x0008880001507983 */ /* 0x000ee20000100a00 */
[----:B-1----:R-:W1:Y:S03]  /*154a0*/  LDC R5, c[0x0][0x3a0] ;  /* 0x0000e800ff057b82 */ /* 0x002e660000000800 */
[----:B--2---:R-:W-:Y:S04]  /*154b0*/  LDGSTS.E [R4+0x2380], desc[UR28][R6.64], P6 ;  /* 0x0238000006047fae */ /* 0x004fe8000b1a101c */
        /* <DEDUP_REMOVED lines=22> */
[----:B------:R2:W-:Y:S04]  /*15620*/  LDGSTS.E [R4+0x7f80], desc[UR28][R214.64], P6 ;  /* 0x07f80000d6047fae */ /* 0x0005e8000b1a101c */
[----:B------:R-:W0:Y:S01]  /*15630*/  LDGDEPBAR ;  /* 0x00000000000079af */ /* 0x000e220000000000 */
[----:B------:R-:W-:Y:S08]  /*15640*/  BAR.SYNC.DEFER_BLOCKING 0x0 ;  /* 0x0000000000007b1d */ /* 0x000ff00000010000 */
[----:B--2---:R-:W2:Y:S01]  /*15650*/  LDC R4, c[0x0][0x3a0] ;  /* 0x0000e800ff047b82 */ /* 0x004ea20000000800 */
[----:B------:R-:W-:Y:S01]  /*15660*/  @!PT LDS RZ, [RZ] ;  /* 0x00000000fffff984 */ /* 0x000fe20000000800 */
[----:B------:R-:W-:Y:S01]  /*15670*/  @!PT LDS RZ, [RZ] ;  /* 0x00000000fffff984 */ /* 0x000fe20000000800 */
[----:B------:R-:W-:Y:S01]  /*15680*/  @!PT LDS RZ, [RZ] ;  /* 0x00000000fffff984 */ /* 0x000fe20000000800 */
[----:B------:R-:W-:Y:S04]  /*15690*/  LDGSTS.E [R0+0x12000], desc[UR28][R110.64], !P1 ;  /* 0x120000006e007fae */ /* 0x000fe8000c9a101c */
[----:B------:R-:W-:Y:S04]  /*156a0*/  LDGSTS.E [R0+0x12080], desc[UR28][R94.64], !P1 ;  /* 0x120800005e007fae */ /* 0x000fe8000c9a101c */
[----:B------:R-:W-:Y:S04]  /*156b0*/  LDGSTS.E [R0+0x12400], desc[UR28][R218.64], !P2 ;  /* 0x12400000da007fae */ /* 0x000fe8000d1a101c */
[----:B------:R-:W2:Y:S04]  /*156c0*/  LDL.64 R110, [R1+0x968] ;  /* 0x00096800016e7983 */ /* 0x000ea80000100a00 */
[----:B------:R-:W4:Y:S04]  /*156d0*/  LDL.64 R94, [R1+0x970] ;  /* 0x00097000015e7983 */ /* 0x000f280000100a00 */
[----:B------:R-:W-:Y:S04]  /*156e0*/  LDGSTS.E [R0+0x12480], desc[UR28][R88.64], !P2 ;  /* 0x1248000058007fae */ /* 0x000fe8000d1a101c */
[----:B------:R-:W4:Y:S01]  /*156f0*/  LDL.64 R218, [R1+0x9a8] ;  /* 0x0009a80001da7983 */ /* 0x000f220000100a00 */
[----:B------:R-:W-:-:S03]  /*15700*/  ISETP.GE.U32.AND P6, PT, R8, 0x7fffffac, PT ;  /* 0x7fffffac0800780c */ /* 0x000fc60003fc6070 */
[----:B------:R-:W4:Y:S01]  /*15710*/  LDL.64 R88, [R1+0x9b0] ;  /* 0x0009b00001587983 */ /* 0x000f220000100a00 */
[----:B------:R-:W-:-:S03]  /*15720*/  IADD3 R8, PT, PT, R251, -0x39, RZ ;  /* 0xffffffc7fb087810 */ /* 0x000fc60007ffe0ff */
[----:B------:R-:W-:Y:S01]  /*15730*/  LDGSTS.E [R0+0x12800], desc[UR28][R188.64], !P3 ;  /* 0x12800000bc007fae */ /* 0x000fe2000d9a101c */
[----:B------:R-:W-:Y:S01]  /*15740*/  ISETP.GE.U32.AND P1, PT, R8, 0x7fffffa8, PT ;  /* 0x7fffffa80800780c */ /* 0x000fe20003f26070 */
[----:B------:R-:W-:Y:S02]  /*15750*/  VIADD R8, R109, 0xffffffc3 ;  /* 0xffffffc36d087836 */ /* 0x000fe40000000000 */
[----:B------:R-:W1:Y:S01]  /*15760*/  LDC R109, c[0x0][0x3a0] ;  /* 0x0000e800ff6d7b82 */ /* 0x000e620000000800 */
[----:B------:R-:W-:Y:S02]  /*15770*/  LDGSTS.E [R0+0x12880], desc[UR28][R204.64], !P3 ;  /* 0x12880000cc007fae */ /* 0x000fe4000d9a101c */
[----:B------:R-:W-:Y:S02]  /*15780*/  ISETP.GE.U32.AND P2, PT, R8, 0x7fffffa4, PT ;  /* 0x7fffffa40800780c */ /* 0x000fe40003f46070 */
[----:B------:R-:W-:Y:S04]  /*15790*/  LDGSTS.E [R0+0x12c00], desc[UR28][R122.64], !P4 ;  /* 0x12c000007a007fae */ /* 0x000fe8000e1a101c */
[----:B------:R-:W4:Y:S04]  /*157a0*/  LDL.64 R188, [R1+0x9e8] ;  /* 0x0009e80001bc7983 */ /* 0x000f280000100a00 */
[----:B------:R-:W4:Y:S04]  /*157b0*/  LDL.64 R204, [R1+0x9f0] ;  /* 0x0009f00001cc7983 */ /* 0x000f280000100a00 */
[----:B------:R-:W-:Y:S04]  /*157c0*/  LDGSTS.E [R0+0x12c80], desc[UR28][R238.64], !P4 ;  /* 0x12c80000ee007fae */ /* 0x000fe8000e1a101c */
[----:B------:R1:W-:Y:S02]  /*157d0*/  LDGSTS.E [R0+0x13000], desc[UR28][R26.64], !P5 ;  /* 0x130000001a007fae */ /* 0x0003e4000e9a101c */
[----:B-1----:R-:W-:-:S02]  /*157e0*/  VIADD R8, R109, 0xffffffde ;  /* 0xffffffde6d087836 */ /* 0x002fc40000000000 */
[----:B------:R-:W4:Y:S01]  /*157f0*/  LDL.64 R122, [R1+0x838] ;  /* 0x00083800017a7983 */ /* 0x000f220000100a00 */
[----:B------:R-:W1:Y:S02]  /*15800*/  LDC R109, c[0x0][0x3a0] ;  /* 0x0000e800ff6d7b82 */ /* 0x000e640000000800 */
[----:B------:R-:W-:Y:S01]  /*15810*/  ISETP.GE.U32.AND P3, PT, R8, 0x7fffffbf, PT ;  /* 0x7fffffbf0800780c */ /* 0x000fe20003f66070 */
[----:B------:R-:W4:Y:S04]  /*15820*/  LDL.64 R238, [R1+0x840] ;  /* 0x0008400001ee7983 */ /* 0x000f280000100a00 */
[----:B------:R-:W-:Y:S01]  /*15830*/  LDGSTS.E [R0+0x13080], desc[UR28][R92.64], !P5 ;  /* 0x130800005c007fae */ /* 0x000fe2000e9a101c */
[----:B---3--:R-:W-:Y:S01]  /*15840*/  VIADD R251, R32, 0xffffffda ;  /* 0xffffffda20fb7836 */ /* 0x008fe20000000000 */
[----:B------:R-:W3:Y:S08]  /*15850*/  LDC R26, c[0x0][0x3a0] ;  /* 0x0000e800ff1a7b82 */ /* 0x000ef00000000800 */
[----:B------:R-:W2:Y:S01]  /*15860*/  LDC R27, c[0x0][0x3a0] ;  /* 0x0000e800ff1b7b82 */ /* 0x000ea20000000800 */
[----:B------:R-:W3:Y:S01]  /*15870*/  LDL.64 R92, [R1+0x878] ;  /* 0x00087800015c7983 */ /* 0x000ee20000100a00 */
[----:B-1----:R-:W-:-:S06]  /*15880*/  IADD3 R8, PT, PT, R109, -0x2a, RZ ;  /* 0xffffffd66d087810 */ /* 0x002fcc0007ffe0ff */
[----:B------:R-:W1:Y:S01]  /*15890*/  LDC R32, c[0x0][0x3a0] ;  /* 0x0000e800ff207b82 */ /* 0x000e620000000800 */
[----:B------:R-:W-:Y:S01]  /*158a0*/  ISETP.GE.U32.AND P5, PT, R8, 0x7fffffb7, PT ;  /* 0x7fffffb70800780c */ /* 0x000fe20003fa6070 */
[----:B------:R-:W-:Y:S02]  /*158b0*/  VIADD R8, R108, 0xffffffd2 ;  /* 0xffffffd26c087836 */ /* 0x000fe40000000000 */
[----:B------:R-:W3:Y:S04]  /*158c0*/  LDL.64 R108, [R1+0x880] ;  /* 0x00088000016c7983 */ /* 0x000ee80000100a00 */
[----:B--2---:R-:W-:Y:S04]  /*158d0*/  LDGSTS.E [R0+0x13400], desc[UR28][R110.64], !P6 ;  /* 0x134000006e007fae */ /* 0x004fe8000f1a101c */
[----:B----4-:R-:W-:Y:S04]  /*158e0*/  LDGSTS.E [R0+0x13480], desc[UR28][R94.64], !P6 ;  /* 0x134800005e007fae */ /* 0x010fe8000f1a101c */
[----:B------:R-:W2:Y:S04]  /*158f0*/  LDL.64 R110, [R1+0x8b8] ;  /* 0x0008b800016e7983 */ /* 0x000ea80000100a00 */
[----:B------:R-:W4:Y:S04]  /*15900*/  LDL.64 R94, [R1+0x8c0] ;  /* 0x0008c000015e7983 */ /* 0x000f280000100a00 */
[----:B------:R-:W-:Y:S04]  /*15910*/  LDGSTS.E [R0+0x13800], desc[UR28][R218.64], !P1 ;  /* 0x13800000da007fae */ /* 0x000fe8000c9a101c */
[----:B------:R-:W-:Y:S04]  /*15920*/  LDGSTS.E [R0+0x13880], desc[UR28][R88.64], !P1 ;  /* 0x1388000058007fae */ /* 0x000fe8000c9a101c */
[----:B------:R-:W4:Y:S04]  /*15930*/  LDL.64 R218, [R1+0x8f8] ;  /* 0x0008f80001da7983 */ /* 0x000f280000100a00 */
[----:B------:R-:W4:Y:S01]  /*15940*/  LDL.64 R88, [R1+0x900] ;  /* 0x0009000001587983 */ /* 0x000f220000100a00 */
[----:B------:R-:W-:-:S03]  /*15950*/  ISETP.GE.U32.AND P4, PT, R251, 0x7fffffbb, PT ;  /* 0x7fffffbbfb00780c */ /* 0x000fc60003f86070 */
[----:B------:R-:W-:Y:S04]  /*15960*/  LDGSTS.E [R0+0x13c00], desc[UR28][R188.64], !P2 ;  /* 0x13c00000bc007fae */ /* 0x000fe8000d1a101c */
[----:B------:R-:W-:Y:S04]  /*15970*/  LDGSTS.E [R0+0x13c80], desc[UR28][R204.64], !P2 ;  /* 0x13c80000cc007fae */ /* 0x000fe8000d1a101c */
[----:B------:R-:W4:Y:S04]  /*15980*/  LDL.64 R188, [R1+0x938] ;  /* 0x0009380001bc7983 */ /* 0x000f280000100a00 */
[----:B------:R-:W4:Y:S04]  /*15990*/  LDL.64 R204, [R1+0x940] ;  /* 0x0009400001cc7983 */ /* 0x000f280000100a00 */
[----:B------:R-:W-:Y:S04]  /*159a0*/  LDGSTS.E [R9+0x12100], desc[UR28][R122.64], !P3 ;  /* 0x121000007a097fae */ /* 0x000fe8000d9a101c */
[----:B------:R-:W-:Y:S04]  /*159b0*/  LDGSTS.E [R9+0x12180], desc[UR28][R238.64], !P3 ;  /* 0x12180000ee097fae */ /* 0x000fe8000d9a101c */
[----:B------:R-:W4:Y:S04]  /*159c0*/  LDL.64 R122, [R1+0x978] ;  /* 0x00097800017a7983 */ /* 0x000f280000100a00 */
[----:B---3--:R-:W-:Y:S04]  /*159d0*/  LDGSTS.E [R9+0x12500], desc[UR28][R92.64], !P4 ;  /* 0x125000005c097fae */ /* 0x008fe8000e1a101c */
[----:B------:R-:W3:Y:S04]  /*159e0*/  LDL.64 R238, [R1+0x980] ;  /* 0x0009800001ee7983 */ /* 0x000ee80000100a00 */
[----:B------:R-:W-:Y:S04]  /*159f0*/  LDGSTS.E [R9+0x12580], desc[UR28][R108.64], !P4 ;  /* 0x125800006c097fae */ /* 0x000fe8000e1a101c */
[----:B------:R-:W3:Y:S04]  /*15a00*/  LDL.64 R92, [R1+0x9b8] ;  /* 0x0009b800015c7983 */ /* 0x000ee80000100a00 */
[----:B------:R-:W3:Y:S01]  /*15a10*/  LDL.64 R108, [R1+0x9c0] ;  /* 0x0009c000016c7983 */ /* 0x000ee20000100a00 */
[----:B------:R-:W-:-:S03]  /*15a20*/  ISETP.GE.U32.AND P6, PT, R8, 0x7fffffb3, PT ;  /* 0x7fffffb30800780c */ /* 0x000fc60003fc6070 */
[----:B--2---:R-:W-:Y:S04]  /*15a30*/  LDGSTS.E [R9+0x12900], desc[UR28][R110.64], !P5 ;  /* 0x129000006e097fae */ /* 0x004fe8000e9a101c */
[----:B----4-:R-:W-:Y:S04]  /*15a40*/  LDGSTS.E [R9+0x12980], desc[UR28][R94.64], !P5 ;  /* 0x129800005e097fae */ /* 0x010fe8000e9a101c */
[----:B------:R-:W2:Y:S04]  /*15a50*/  LDL.64 R110, [R1+0x9f8] ;  /* 0x0009f800016e7983 */ /* 0x000ea80000100a00 */
[----:B------:R-:W4:Y:S04]  /*15a60*/  LDL.64 R94, [R1+0xa00] ;  /* 0x000a0000015e7983 */ /* 0x000f280000100a00 */
[----:B------:R-:W-:Y:S04]  /*15a70*/  LDGSTS.E [R9+0x12d00], desc[UR28][R218.64], !P6 ;  /* 0x12d00000da097fae */ /* 0x000fe8000f1a101c */
[----:B------:R-:W-:Y:S01]  /*15a80*/  LDGSTS.E [R9+0x12d80], desc[UR28][R88.64], !P6 ;  /* 0x12d8000058097fae */ /* 0x000fe2000f1a101c */
[----:B------:R-:W-:Y:S01]  /*15a90*/  VIADD R8, R5, 0xffffffce ;  /* 0xffffffce05087836 */ /* 0x000fe20000000000 */
[----:B------:R-:W-:Y:S01]  /*15aa0*/  IADD3 R251, PT, PT, R48, -0x3a, RZ ;  /* 0xffffffc630fb7810 */ /* 0x000fe20007ffe0ff */
[----:B------:R-:W2:Y:S01]  /*15ab0*/  LDC R5, c[0x0][0x3a0] ;  /* 0x0000e800ff057b82 */ /* 0x000ea20000000800 */
[----:B------:R-:W4:Y:S04]  /*15ac0*/  LDL.64 R218, [R1+0x8d0] ;  /* 0x0008d00001da7983 */ /* 0x000f280000100a00 */
[----:B------:R-:W4:Y:S01]  /*15ad0*/  LDL.64 R88, [R1+0x848] ;  /* 0x0008480001587983 */ /* 0x000f220000100a00 */
[----:B------:R-:W-:Y:S01]  /*15ae0*/  ISETP.GE.U32.AND P1, PT, R8, 0x7fffffaf, PT ;  /* 0x7fffffaf0800780c */ /* 0x000fe20003f26070 */
[----:B------:R-:W-:Y:S01]  /*15af0*/  VIADD R8, R4, 0xffffffca ;  /* 0xffffffca04087836 */ /* 0x000fe20000000000 */
[----:B------:R-:W-:Y:S01]  /*15b00*/  ISETP.GE.U32.AND P3, PT, R251, 0x7fffffa7, PT ;  /* 0x7fffffa7fb00780c */ /* 0x000fe20003f66070 */
[----:B------:R-:W2:Y:S03]  /*15b10*/  LDC R4, c[0x0][0x3a0] ;  /* 0x0000e800ff047b82 */ /* 0x000ea60000000800 */
[----:B------:R-:W-:Y:S01]  /*15b20*/  ISETP.GE.U32.AND P2, PT, R8, 0x7fffffab, PT ;  /* 0x7fffffab0800780c */ /* 0x000fe20003f46070 */
[----:B------:R-:W-:-:S04]  /*15b30*/  VIADD R8, R33, 0xffffffc2 ;  /* 0xffffffc221087836 */ /* 0x000fc80000000000 */
[----:B------:R-:W2:Y:S01]  /*15b40*/  LDC R48, c[0x0][0x3a0] ;  /* 0x0000e800ff307b82 */ /* 0x000ea20000000800 */
[----:B------:R-:W-:Y:S01]  /*15b50*/  ISETP.GE.U32.AND P4, PT, R8, 0x7fffffa3, PT ;  /* 0x7fffffa30800780c */ /* 0x000fe20003f86070 */
[----:B------:R-:W-:Y:S04]  /*15b60*/  LDGSTS.E [R9+0x13100], desc[UR28][R188.64], !P1 ;  /* 0x13100000bc097fae */ /* 0x000fe8000c9a101c */
[----:B------:R-:W-:Y:S01]  /*15b70*/  LDGSTS.E [R9+0x13180], desc[UR28][R204.64], !P1 ;  /* 0x13180000cc097fae */ /* 0x000fe2000c9a101c */
[----:B-1----:R-:W-:Y:S01]  /*15b80*/  VIADD R251, R32, 0xffffffd1 ;  /* 0xffffffd120fb7836 */ /* 0x002fe20000000000 */
[----:B------:R-:W1:Y:S02]  /*15b90*/  LDC R33, c[0x0][0x3a0] ;  /* 0x0000e800ff217b82 */ /* 0x000e640000000800 */
[----:B------:R-:W-:Y:S04]  /*15ba0*/  LDGSTS.E [R9+0x13500], desc[UR28][R122.64], !P2 ;  /* 0x135000007a097fae */ /* 0x000fe8000d1a101c */
[----:B------:R-:W4:Y:S01]  /*15bb0*/  LDL.64 R188, [R1+0x850] ;  /* 0x0008500001bc7983 */ /* 0x000f220000100a00 */
[----:B------:R-:W-:Y:S01]  /*15bc0*/  VIADD R8, R26, 0xffffffdd ;  /* 0xffffffdd1a087836 */ /* 0x000fe20000000000 */
[----:B------:R-:W1:Y:S02]  /*15bd0*/  LDC R32, c[0x0][0x3a0] ;  /* 0x0000e800ff207b82 */ /* 0x000e640000000800 */
[----:B---3--:R-:W-:Y:S04]  /*15be0*/  LDGSTS.E [R9+0x13580], desc[UR28][R238.64], !P2 ;  /* 0x13580000ee097fae */ /* 0x008fe8000d1a101c */
[----:B------:R-:W3:Y:S02]  /*15bf0*/  LDL.64 R204, [R1+0x890] ;  /* 0x0008900001cc7983 */ /* 0x000ee40000100a00 */
[----:B------:R-:W1:Y:S02]  /*15c00*/  LDC R26, c[0x0][0x3a0] ;  /* 0x0000e800ff1a7b82 */ /* 0x000e640000000800 */
[----:B------:R-:W3:Y:S04]  /*15c10*/  LDL.64 R122, [R1+0x908] ;  /* 0x00090800017a7983 */ /* 0x000ee80000100a00 */
[----:B------:R-:W-:Y:S04]  /*15c20*/  LDGSTS.E [R9+0x13900], desc[UR28][R92.64], !P3 ;  /* 0x139000005c097fae */ /* 0x000fe8000d9a101c */
        /* <DEDUP_REMOVED lines=10> */
[----:B------:R-:W4:Y:S01]  /*15cd0*/  LDL.64 R88, [R1+0x990] ;  /* 0x0009900001587983 */ /* 0x000f220000100a00 */
[----:B------:R-:W-:Y:S01]  /*15ce0*/  VIADD R8, R5, 0xffffffd9 ;  /* 0xffffffd905087836 */ /* 0x000fe20000000000 */
[----:B------:R-:W-:Y:S01]  /*15cf0*/  ISETP.GE.U32.AND P2, PT, R251, 0x7fffffb2, PT ;  /* 0x7fffffb2fb00780c */ /* 0x000fe20003f46070 */
[----:B------:R-:W2:Y:S03]  /*15d00*/  LDC R5, c[0x0][0x3a0] ;  /* 0x0000e800ff057b82 */ /* 0x000ea60000000800 */
[----:B------:R-:W-:-:S02]  /*15d10*/  ISETP.GE.U32.AND P6, PT, R8, 0x7fffffba, PT ;  /* 0x7fffffba0800780c */ /* 0x000fc40003fc6070 */
[----:B------:R-:W-:-:S03]  /*15d20*/  IADD3 R8, PT, PT, R4, -0x2b, RZ ;  /* 0xffffffd504087810 */ /* 0x000fc60007ffe0ff */
[----:B------:R-:W2:Y:S01]  /*15d30*/  LDC R4, c[0x0][0x3a0] ;  /* 0x0000e800ff047b82 */ /* 0x000ea20000000800 */
[----:B------:R-:W-:Y:S01]  /*15d40*/  ISETP.GE.U32.AND P1, PT, R8, 0x7fffffb6, PT ;  /* 0x7fffffb60800780c */ /* 0x000fe20003f26070 */
[----:B------:R-:W-:Y:S01]  /*15d50*/  VIADD R8, R27, 0xffffffcd ;  /* 0xffffffcd1b087836 */ /* 0x000fe20000000000 */
[----:B------:R-:W-:Y:S04]  /*15d60*/  LDGSTS.E [R250+0x12280], desc[UR28][R188.64], !P5 ;  /* 0x12280000bcfa7fae */ /* 0x000fe8000e9a101c */
[----:B------:R-:W-:Y:S01]  /*15d70*/  ISETP.GE.U32.AND P3, PT, R8, 0x7fffffae, PT ;  /* 0x7fffffae0800780c */ /* 0x000fe20003f66070 */
[----:B-1----:R-:W-:Y:S01]  /*15d80*/  VIADD R8, R26, 0xffffffc9 ;  /* 0xffffffc91a087836 */ /* 0x002fe20000000000 */
[----:B------:R-:W-:Y:S04]  /*15d90*/  LDGSTS.E [R250+0x12600], desc[UR28][R80.64], !P6 ;  /* 0x1260000050fa7fae */ /* 0x000fe8000f1a101c */
[----:B------:R-:W4:Y:S04]  /*15da0*/  LDL.64 R26, [R1+0x9c8] ;  /* 0x0009c800011a7983 */ /* 0x000f280000100a00 */
[----:B------:R-:W4:Y:S04]  /*15db0*/  LDL.64 R188, [R1+0x9d0] ;  /* 0x0009d00001bc7983 */ /* 0x000f280000100a00 */
[----:B------:R-:W4:Y:S04]  /*15dc0*/  LDL.LU.64 R80, [R1+0x1628] ;  /* 0x0016280001507983 */ /* 0x000f280000300a00 */
[----:B---3--:R-:W-:Y:S04]  /*15dd0*/  LDGSTS.E [R250+0x12680], desc[UR28][R204.64], !P6 ;  /* 0x12680000ccfa7fae */ /* 0x008fe8000f1a101c */
[----:B------:R-:W-:Y:S04]  /*15de0*/  LDGSTS.E [R250+0x12a00], desc[UR28][R92.64], !P1 ;  /* 0x12a000005cfa7fae */ /* 0x000fe8000c9a101c */
[----:B------:R-:W3:Y:S04]  /*15df0*/  LDL.64 R204, [R1+0xa08] ;  /* 0x000a080001cc7983 */ /* 0x000ee80000100a00 */
[----:B------:R-:W-:Y:S04]  /*15e00*/  LDGSTS.E [R250+0x12a80], desc[UR28][R218.64], !P1 ;  /* 0x12a80000dafa7fae */ /* 0x000fe8000c9a101c */
[----:B------:R-:W3:Y:S04]  /*15e10*/  LDL.64 R92, [R1+0xa10] ;  /* 0x000a1000015c7983 */ /* 0x000ee80000100a00 */
[----:B------:R-:W-:Y:S04]  /*15e20*/  LDGSTS.E [R250+0x12e00], desc[UR28][R122.64], !P2 ;  /* 0x12e000007afa7fae */ /* 0x000fe8000d1a101c */
[----:B------:R-:W-:Y:S04]  /*15e30*/  LDGSTS.E [R250+0x12e80], desc[UR28][R108.64], !P2 ;  /* 0x12e800006cfa7fae */ /* 0x000fe8000d1a101c */
[----:B------:R-:W-:Y:S04]  /*15e40*/  LDGSTS.E [R250+0x13200], desc[UR28][R238.64], !P3 ;  /* 0x13200000eefa7fae */ /* 0x000fe8000d9a101c */
[----:B------:R-:W3:Y:S01]  /*15e50*/  LDL.64 R108, [R1+0x858] ;  /* 0x00085800016c7983 */ /* 0x000ee20000100a00 */
[----:B------:R-:W-:-:S03]  /*15e60*/  ISETP.GE.U32.AND P4, PT, R8, 0x7fffffaa, PT ;  /* 0x7fffffaa0800780c */ /* 0x000fc60003f86070 */
[----:B--2---:R-:W-:Y:S10]  /*15e70*/  LDGSTS.E [R250+0x13280], desc[UR28][R110.64], !P3 ;  /* 0x132800006efa7fae */ /* 0x004ff4000d9a101c */
[----:B----4-:R-:W-:Y:S04]  /*15e80*/  LDGSTS.E [R250+0x13600], desc[UR28][R94.64], !P4 ;  /* 0x136000005efa7fae */ /* 0x010fe8000e1a101c */
[----:B------:R-:W2:Y:S04]  /*15e90*/  LDL.64 R110, [R1+0x860] ;  /* 0x00086000016e7983 */ /* 0x000ea80000100a00 */
[----:B------:R-:W4:Y:S04]  /*15ea0*/  LDL.LU.64 R94, [R1+0x438] ;  /* 0x00043800015e7983 */ /* 0x000f280000300a00 */
[----:B------:R-:W-:Y:S04]  /*15eb0*/  LDGSTS.E [R250+0x13680], desc[UR28][R88.64], !P4 ;  /* 0x1368000058fa7fae */ /* 0x000fe8000e1a101c */
[----:B------:R-:W4:Y:S01]  /*15ec0*/  LDL.LU.64 R88, [R1+0x430] ;  /* 0x0004300001587983 */ /* 0x000f220000300a00 */
[----:B------:R-:W-:-:S02]  /*15ed0*/  IADD3 R8, PT, PT, R5, -0x3b, RZ ;  /* 0xffffffc505087810 */ /* 0x000fc40007ffe0ff */
[----:B------:R-:W1:Y:S02]  /*15ee0*/  LDC R5, c[0x0][0x3a0] ;  /* 0x0000e800ff057b82 */ /* 0x000e640000000800 */
[----:B------:R-:W-:Y:S01]  /*15ef0*/  ISETP.GE.U32.AND P5, PT, R8, 0x7fffffa6, PT ;  /* 0x7fffffa60800780c */ /* 0x000fe20003fa6070 */
[----:B------:R-:W-:-:S05]  /*15f00*/  VIADD R8, R4, 0xffffffc1 ;  /* 0xffffffc104087836 */ /* 0x000fca0000000000 */
[----:B------:R-:W-:Y:S01]  /*15f10*/  ISETP.GE.U32.AND P6, PT, R8, 0x7fffffa2, PT ;  /* 0x7fffffa20800780c */ /* 0x000fe20003fc6070 */
[----:B------:R-:W3:Y:S01]  /*15f20*/  LDC R4, c[0x0][0x3a0] ;  /* 0x0000e800ff047b82 */ /* 0x000ee20000000800 */
[----:B------:R-:W-:Y:S02]  /*15f30*/  VIADD R8, R49, 0xffffffd8 ;  /* 0xffffffd831087836 */ /* 0x000fe40000000000 */
[----:B------:R-:W-:Y:S02]  /*15f40*/  VIADD R251, R64, 0xffffffdc ;  /* 0xffffffdc40fb7836 */ /* 0x000fe40000000000 */
[----:B------:R-:W4:Y:S01]  /*15f50*/  LDL.LU.64 R64, [R1+0x428] ;  /* 0x0004280001407983 */ /* 0x000f220000300a00 */
[----:B------:R-:W-:Y:S02]  /*15f60*/  ISETP.GE.U32.AND P2, PT, R8, 0x7fffffb9, PT ;  /* 0x7fffffb90800780c */ /* 0x000fe40003f46070 */
[----:B------:R-:W-:Y:S01]  /*15f70*/  IADD3 R8, PT, PT, R48, -0x2c, RZ ;  /* 0xffffffd430087810 */ /* 0x000fe20007ffe0ff */
[----:B------:R-:W-:Y:S01]  /*15f80*/  LDGSTS.E [R250+0x13a00], desc[UR28][R26.64], !P5 ;  /* 0x13a000001afa7fae */ /* 0x000fe2000e9a101c */
[----:B------:R-:W-:-:S02]  /*15f90*/  ISETP.GE.U32.AND P1, PT, R251, 0x7fffffbd, PT ;  /* 0x7fffffbdfb00780c */ /* 0x000fc40003f26070 */
[----:B------:R-:W-:Y:S01]  /*15fa0*/  ISETP.GE.U32.AND P3, PT, R8, 0x7fffffb5, PT ;  /* 0x7fffffb50800780c */ /* 0x000fe20003f66070 */
[----:B------:R-:W-:Y:S01]  /*15fb0*/  VIADD R8, R32, 0xffffffcc ;  /* 0xffffffcc20087836 */ /* 0x000fe20000000000 */
[----:B------:R-:W-:Y:S01]  /*15fc0*/  LDGSTS.E [R250+0x13a80], desc[UR28][R188.64], !P5 ;  /* 0x13a80000bcfa7fae */ /* 0x000fe2000e9a101c */
[----:B------:R-:W-:-:S03]  /*15fd0*/  VIADD R251, R33, 0xffffffd0 ;  /* 0xffffffd021fb7836 */ /* 0x000fc60000000000 */
[----:B------:R-:W-:Y:S01]  /*15fe0*/  ISETP.GE.U32.AND P5, PT, R8, 0x7fffffad, PT ;  /* 0x7fffffad0800780c */ /* 0x000fe20003fa6070 */
[----:B-1----:R-:W-:Y:S01]  /*15ff0*/  VIADD R8, R5, 0xffffffc8 ;  /* 0xffffffc805087836 */ /* 0x002fe20000000000 */
[----:B------:R-:W4:Y:S04]  /*16000*/  LDL.LU.64 R48, [R1+0x420] ;  /* 0x0004200001307983 */ /* 0x000f280000300a00 */
[----:B------:R-:W4:Y:S04]  /*16010*/  LDL.LU.64 R32, [R1+0x418] ;  /* 0x0004180001207983 */ /* 0x000f280000300a00 */
[----:B---3--:R-:W-:Y:S04]  /*16020*/  LDGSTS.E [R250+0x13e00], desc[UR28][R204.64], !P6 ;  /* 0x13e00000ccfa7fae */ /* 0x008fe8000f1a101c */
[----:B------:R-:W3:Y:S04]  /*16030*/  LDL.LU.64 R188, [R1+0x3f0] ;  /* 0x0003f00001bc7983 */ /* 0x000ee80000300a00 */
[----:B------:R-:W-:Y:S01]  /*16040*/  LDGSTS.E [R250+0x13e80], desc[UR28][R92.64], !P6 ;  /* 0x13e800005cfa7fae */ /* 0x000fe2000f1a101c */
[----:B------:R-:W-:-:S03]  /*16050*/  ISETP.GE.U32.AND P6, PT, R8, 0x7fffffa9, PT ;  /* 0x7fffffa90800780c */ /* 0x000fc60003fc6070 */
[----:B------:R-:W3:Y:S01]  /*16060*/  LDL.LU.64 R204, [R1+0x3e8] ;  /* 0x0003e80001cc7983 */ /* 0x000ee20000300a00 */
[----:B------:R-:W-:-:S03]  /*16070*/  IADD3 R8, PT, PT, R4, -0x3c, RZ ;  /* 0xffffffc404087810 */ /* 0x000fc60007ffe0ff */
[----:B------:R-:W3:Y:S04]  /*16080*/  LDL.LU.64 R218, [R1+0x3e0] ;  /* 0x0003e00001da7983 */ /* 0x000ee80000300a00 */
[----:B------:R-:W3:Y:S04]  /*16090*/  LDL.LU.64 R122, [R1+0x3d8] ;  /* 0x0003d800017a7983 */ /* 0x000ee80000300a00 */
[----:B------:R-:W3:Y:S04]  /*160a0*/  LDL.LU.64 R4, [R1+0x3b8] ;  /* 0x0003b80001047983 */ /* 0x000ee80000300a00 */
[----:B------:R-:W-:Y:S04]  /*160b0*/  LDGSTS.E [R3+0x12300], desc[UR28][R108.64], !P1 ;  /* 0x123000006c037fae */ /* 0x000fe8000c9a101c */
[----:B------:R-:W3:Y:S04]  /*160c0*/  LDL.LU.64 R92, [R1+0x3b0] ;  /* 0x0003b000015c7983 */ /* 0x000ee80000300a00 */
[----:B------:R-:W3:Y:S04]  /*160d0*/  LDL.LU.64 R108, [R1+0x3a8] ;  /* 0x0003a800016c7983 */ /* 0x000ee80000300a00 */
[----:B------:R-:W3:Y:S04]  /*160e0*/  LDL.LU.64 R238, [R1+0x3a0] ;  /* 0x0003a00001ee7983 */ /* 0x000ee80000300a00 */
[----:B------:R-:W3:Y:S04]  /*160f0*/  LDL.LU.64 R26, [R1+0x398] ;  /* 0x00039800011a7983 */ /* 0x000ee80000300a00 */
[----:B------:R1:W-:Y:S01]  /*16100*/  STL [R1+0x12d8], R9 ;  /* 0x0012d80901007387 */ /* 0x0003e20000100800 */
[----:B------:R-:W-:Y:S01]  /*16110*/  USHF.L.U32 UR9, UR9, 0x5, URZ ;  /* 0x0000000509097899 */ /* 0x000fe200080006ff */
[----:B------:R-:W-:-:S05]  /*16120*/  ISETP.GE.U32.AND P4, PT, R251, 0x7fffffb1, PT ;  /* 0x7fffffb1fb00780c */ /* 0x000fca0003f86070 */
[----:B------:R-:W-:Y:S01]  /*16130*/  IMAD.U32 R251, RZ, RZ, UR9 ;  /* 0x00000009fffb7e24 */ /* 0x000fe2000f8e00ff */
[----:B--2---:R4:W-:Y:S01]  /*16140*/  LDGSTS.E [R3+0x12380], desc[UR28][R110.64], !P1 ;  /* 0x123800006e037fae */ /* 0x0049e2000c9a101c */
[----:B------:R-:W-:-:S03]  /*16150*/  ISETP.GE.U32.AND P1, PT, R8, 0x7fffffa5, PT ;  /* 0x7fffffa50800780c */ /* 0x000fc60003f26070 */
[----:B-1----:R-:W2:Y:S01]  /*16160*/  LDL.LU.64 R8, [R1+0x3f8] ;  /* 0x0003f80001087983 */ /* 0x002ea20000300a00 */
[----:B----4-:R-:W-:-:S04]  /*16170*/  IMAD.WIDE R110, R251, 0x4, R94 ;  /* 0x00000004fb6e7825 */ /* 0x010fc800078e025e */
[C---:B------:R-:W-:Y:S02]  /*16180*/  IMAD.WIDE R94, R251.reuse, 0x4, R88 ;  /* 0x00000004fb5e7825 */ /* 0x040fe400078e0258 */
[----:B------:R-:W4:Y:S04]  /*16190*/  LDL.LU.64 R88, [R1+0x378] ;  /* 0x0003780001587983 */ /* 0x000f280000300a00 */
[----:B------:R1:W-:Y:S01]  /*161a0*/  STL.64 [R1+0xa28], R110 ;  /* 0x000a286e01007387 */ /* 0x0003e20000100a00 */
[----:B------:R-:W-:-:S04]  /*161b0*/  IMAD.WIDE R16, R251, 0x4, R16 ;  /* 0x00000004fb107825 */ /* 0x000fc800078e0210 */
[C---:B------:R-:W-:Y:S01]  /*161c0*/  IMAD.WIDE R64, R251.reuse, 0x4, R64 ;  /* 0x00000004fb407825 */ /* 0x040fe200078e0240 */
[----:B-1----:R-:W4:Y:S04]  /*161d0*/  LDL.LU.64 R110, [R1+0x370] ;  /* 0x00037000016e7983 */ /* 0x002f280000300a00 */
[----:B------:R1:W-:Y:S01]  /*161e0*/  STL.64 [R1+0xa30], R94 ;  /* 0x000a305e01007387 */ /* 0x0003e20000100a00 */
[----:B------:R-:W-:-:S04]  /*161f0*/  IMAD.WIDE R56, R251, 0x4, R56 ;  /* 0x00000004fb387825 */ /* 0x000fc800078e0238 */
[C---:B------:R-:W-:Y:S01]  /*16200*/  IMAD.WIDE R48, R251.reuse, 0x4, R48 ;  /* 0x00000004fb307825 */ /* 0x040fe200078e0230 */
[----:B-1----:R-:W4:Y:S03]  /*16210*/  LDL.LU.64 R94, [R1+0x368] ;  /* 0x00036800015e7983 */ /* 0x002f260000300a00 */
[C---:B------:R-:W-:Y:S01]  /*16220*/  IMAD.WIDE R32, R251.reuse, 0x4, R32 ;  /* 0x00000004fb207825 */ /* 0x040fe200078e0220 */
[----:B------:R1:W-:Y:S03]  /*16230*/  STL.64 [R1+0xa38], R64 ;  /* 0x000a384001007387 */ /* 0x0003e60000100a00 */
[C---:B------:R-:W-:Y:S01]  /*16240*/  IMAD.WIDE R168, R251.reuse, 0x4, R168 ;  /* 0x00000004fba87825 */ /* 0x040fe200078e02a8 */
[----:B-1----:R-:W4:Y:S04]  /*16250*/  LDL.LU.64 R64, [R1+0x1620] ;  /* 0x0016200001407983 */ /* 0x002f280000300a00 */
[----:B------:R1:W-:Y:S04]  /*16260*/  STL.64 [R1+0xa40], R48 ;  /* 0x000a403001007387 */ /* 0x0003e80000100a00 */
[----:B-1----:R-:W4:Y:S04]  /*16270*/  LDL.LU.64 R48, [R1+0x1618] ;  /* 0x0016180001307983 */ /* 0x002f280000300a00 */
[----:B------:R1:W-:Y:S04]  /*16280*/  STL.64 [R1+0xa48], R32 ;  /* 0x000a482001007387 */ /* 0x0003e80000100a00 */
[----:B-1----:R-:W4:Y:S04]  /*16290*/  LDL.LU.64 R32, [R1+0x1610] ;  /* 0x0016100001207983 */ /* 0x002f280000300a00 */
[----:B------:R1:W-:Y:S01]  /*162a0*/  STL.64 [R1+0xa50], R16 ;  /* 0x000a501001007387 */ /* 0x0003e20000100a00 */
[----:B---3--:R-:W-:-:S03]  /*162b0*/  IMAD.WIDE R218, R251, 0x4, R218 ;  /* 0x00000004fbda7825 */ /* 0x008fc600078e02da */
[----:B-1----:R-:W3:Y:S04]  /*162c0*/  LDL.LU.64 R16, [R1+0x1608] ;  /* 0x0016080001107983 */ /* 0x002ee80000300a00 */
[----:B------:R1:W-:Y:S01]  /*162d0*/  STL.64 [R1+0xa58], R56 ;  /* 0x000a583801007387 */ /* 0x0003e20000100a00 */
[----:B------:R-:W-:-:S03]  /*162e0*/  IMAD.WIDE R122, R251, 0x4, R122 ;  /* 0x00000004fb7a7825 */ /* 0x000fc600078e027a */
[----:B-1----:R-:W3:Y:S04]  /*162f0*/  LDL.LU.64 R56, [R1+0x1600] ;  /* 0x0016000001387983 */ /* 0x002ee80000300a00 */
[----:B------:R1:W-:Y:S01]  /*16300*/  STL.64 [R1+0xa60], R168 ;  /* 0x000a60a801007387 */ /* 0x0003e20000100a00 */
[----:B------:R-:W-:-:S03]  /*16310*/  IMAD.WIDE R154, R251, 0x4, R154 ;  /* 0x00000004fb9a7825 */ /* 0x000fc600078e029a */
[----:B-1----:R-:W3:Y:S01]  /*16320*/  LDL.LU.64 R168, [R1+0x15f8] ;  /* 0x0015f80001a87983 */ /* 0x002ee20000300a00 */
[----:B------:R-:W-:-:S04]  /*16330*/  IMAD.WIDE R60, R251, 0x4, R60 ;  /* 0x00000004fb3c7825 */ /* 0x000fc800078e023c */
        /* <DEDUP_REMOVED lines=8> */
[----:B--2---:R-:W-:-:S05]  /*163c0*/  IMAD.WIDE R8, R251, 0x4, R8 ;  /* 0x00000004fb087825 */ /* 0x004fca00078e0208 */
[----:B------:R1:W-:Y:S02]  /*163d0*/  STL.64 [R1+0xa68], R8 ;  /* 0x000a680801007387 */ /* 0x0003e40000100a00 */
[----:B-1----:R-:W-:-:S04]  /*163e0*/  IMAD.WIDE R8, R251, 0x4, R188 ;  /* 0x00000004fb087825 */ /* 0x002fc800078e02bc */
[C---:B------:R-:W-:Y:S02]  /*163f0*/  IMAD.WIDE R188, R251.reuse, 0x4, R204 ;  /* 0x00000004fbbc7825 */ /* 0x040fe400078e02cc */
[----:B------:R-:W2:Y:S04]  /*16400*/  LDL.LU.64 R204, [R1+0x338] ;  /* 0x0003380001cc7983 */ /* 0x000ea80000300a00 */
        /* <DEDUP_REMOVED lines=14> */
[----:B------:R1:W-:Y:S02]  /*164f0*/  STL.64 [R1+0xaa8], R4 ;  /* 0x000aa80401007387 */ /* 0x0003e40000100a00 */
[----:B-1----:R-:W-:-:S02]  /*16500*/  IMAD.WIDE R4, R251, 0x4, R92 ;  /* 0x00000004fb047825 */ /* 0x002fc400078e025c */
[----:B------:R-:W3:Y:S04]  /*16510*/  LDL.LU.64 R92, [R1+0x2f8] ;  /* 0x0002f800015c7983 */ /* 0x000ee80000300a00 */
[----:B------:R1:W-:Y:S01]  /*16520*/  STL.64 [R1+0xab0], R4 ;  /* 0x000ab00401007387 */ /* 0x0003e20000100a00 */
[----:B----4-:R-:W-:-:S03]  /*16530*/  IMAD.WIDE R88, R251, 0x4, R88 ;  /* 0x00000004fb587825 */ /* 0x010fc600078e0258 */
[----:B-1----:R-:W4:Y:S04]  /*16540*/  LDL.LU.64 R4, [R1+0x2f0] ;  /* 0x0002f00001047983 */ /* 0x002f280000300a00 */
        /* <DEDUP_REMOVED lines=13> */
[----:B-1----:R-:W4:Y:S01]  /*16620*/  LDL.LU.64 R88, [R1+0x15a0] ;  /* 0x0015a00001587983 */ /* 0x002f220000300a00 */
[----:B------:R-:W-:-:S04]  /*16630*/  IMAD.WIDE R110, R251, 0x4, R110 ;  /* 0x00000004fb6e7825 */ /* 0x000fc800078e026e */
[C---:B------:R-:W-:Y:S01]  /*16640*/  IMAD.WIDE R94, R251.reuse, 0x4, R94 ;  /* 0x00000004fb5e7825 */ /* 0x040fe200078e025e */
[----:B------:R1:W-:Y:S03]  /*16650*/  STL.64 [R1+0xaf0], R110 ;  /* 0x000af06e01007387 */ /* 0x0003e60000100a00 */
[----:B------:R-:W-:-:S04]  /*16660*/  IMAD.WIDE R158, R251, 0x4, R158 ;  /* 0x00000004fb9e7825 */ /* 0x000fc800078e029e */
[C---:B------:R-:W-:Y:S01]  /*16670*/  IMAD.WIDE R224, R251.reuse, 0x4, R224 ;  /* 0x00000004fbe07825 */ /* 0x040fe200078e02e0 */
[----:B-1----:R-:W4:Y:S04]  /*16680*/  LDL.LU.64 R110, [R1+0x2b8] ;  /* 0x0002b800016e7983 */ /* 0x002f280000300a00 */
[----:B------:R1:W-:Y:S01]  /*16690*/  STL.64 [R1+0xaf8], R94 ;  /* 0x000af85e01007387 */ /* 0x0003e20000100a00 */
[----:B------:R-:W-:-:S03]  /*166a0*/  IMAD.WIDE R240, R251, 0x4, R240 ;  /* 0x00000004fbf07825 */ /* 0x000fc600078e02f0 */
[----:B-1----:R-:W4:Y:S01]  /*166b0*/  LDL.LU.64 R94, [R1+0x2b0] ;  /* 0x0002b000015e7983 */ /* 0x002f220000300a00 */
[----:B--2---:R-:W-:-:S04]  /*166c0*/  IMAD.WIDE R204, R251, 0x4, R204 ;  /* 0x00000004fbcc7825 */ /* 0x004fc800078e02cc */
[----:B---3--:R-:W-:-:S04]  /*166d0*/  IMAD.WIDE R76, R251, 0x4, R76 ;  /* 0x00000004fb4c7825 */ /* 0x008fc800078e024c */
[----:B----4-:R-:W-:-:S05]  /*166e0*/  IMAD.WIDE R88, R251, 0x4, R88 ;  /* 0x00000004fb587825 */ /* 0x010fca00078e0258 */
[----:B------:R1:W-:Y:S04]  /*166f0*/  STL.64 [R1+0xb00], R88 ;  /* 0x000b005801007387 */ /* 0x0003e80000100a00 */
[----:B-1----:R-:W2:Y:S04]  /*16700*/  LDL.LU.64 R88, [R1+0x2a8] ;  /* 0x0002a80001587983 */ /* 0x002ea80000300a00 */
[----:B------:R1:W-:Y:S04]  /*16710*/  STL.64 [R1+0xb08], R76 ;  /* 0x000b084c01007387 */ /* 0x0003e80000100a00 */
[----:B-1----:R-:W3:Y:S04]  /*16720*/  LDL.LU.64 R76, [R1+0x2a0] ;  /* 0x0002a000014c7983 */ /* 0x002ee80000300a00 */
[----:B------:R1:W-:Y:S04]  /*16730*/  STL.64 [R1+0xb10], R158 ;  /* 0x000b109e01007387 */ /* 0x0003e80000100a00 */
[----:B-1----:R-:W4:Y:S04]  /*16740*/  LDL.LU.64 R158, [R1+0x1598] ;  /* 0x00159800019e7983 */ /* 0x002f280000300a00 */
[----:B------:R1:W-:Y:S04]  /*16750*/  STL.64 [R1+0xb18], R224 ;  /* 0x000b18e001007387 */ /* 0x0003e80000100a00 */
[----:B-1----:R-:W2:Y:S04]  /*16760*/  LDL.LU.64 R224, [R1+0x1590] ;  /* 0x0015900001e07983 */ /* 0x002ea80000300a00 */
[----:B------:R1:W-:Y:S04]  /*16770*/  STL.64 [R1+0xb20], R240 ;  /* 0x000b20f001007387 */ /* 0x0003e80000100a00 */
[----:B-1----:R-:W3:Y:S04]  /*16780*/  LDL.LU.64 R240, [R1+0x1588] ;  /* 0x0015880001f07983 */ /* 0x002ee80000300a00 */
[----:B------:R1:W-:Y:S04]  /*16790*/  STL.64 [R1+0xb28], R204 ;  /* 0x000b28cc01007387 */ /* 0x0003e80000100a00 */
[----:B-1----:R-:W3:Y:S01]  /*167a0*/  LDL.LU.64 R204, [R1+0x1580] ;  /* 0x0015800001cc7983 */ /* 0x002ee20000300a00 */
[----:B------:R-:W-:-:S05]  /*167b0*/  IMAD.WIDE R8, R251, 0x4, R8 ;  /* 0x00000004fb087825 */ /* 0x000fca00078e0208 */
[----:B------:R1:W-:Y:S01]  /*167c0*/  STL.64 [R1+0xb30], R8 ;  /* 0x000b300801007387 */ /* 0x0003e20000100a00 */
[----:B------:R-:W-:-:S04]  /*167d0*/  IMAD.WIDE R206, R251, 0x4, R206 ;  /* 0x00000004fbce7825 */ /* 0x000fc800078e02ce */
[C---:B-1----:R-:W-:Y:S02]  /*167e0*/  IMAD.WIDE R8, R251.reuse, 0x4, R188 ;  /* 0x00000004fb087825 */ /* 0x042fe400078e02bc */
[----:B------:R-:W4:Y:S04]  /*167f0*/  LDL.LU.64 R188, [R1+0x278] ;  /* 0x0002780001bc7983 */ /* 0x000f280000300a00 */
[----:B------:R1:W-:Y:S01]  /*16800*/  STL.64 [R1+0xb38], R8 ;  /* 0x000b380801007387 */ /* 0x0003e20000100a00 */
[----:B------:R-:W-:-:S04]  /*16810*/  IMAD.WIDE R190, R251, 0x4, R190 ;  /* 0x00000004fbbe7825 */ /* 0x000fc800078e02be */
[C---:B------:R-:W-:Y:S01]  /*16820*/  IMAD.WIDE R174, R251.reuse, 0x4, R174 ;  /* 0x00000004fbae7825 */ /* 0x040fe200078e02ae */
[----:B-1----:R-:W4:Y:S03]  /*16830*/  LDL.LU.64 R8, [R1+0x270] ;  /* 0x0002700001087983 */ /* 0x002f260000300a00 */
[----:B------:R-:W-:-:S04]  /*16840*/  IMAD.WIDE R92, R251, 0x4, R92 ;  /* 0x00000004fb5c7825 */ /* 0x000fc800078e025c */
[----:B--2---:R-:W-:-:S04]  /*16850*/  IMAD.WIDE R224, R251, 0x4, R224 ;  /* 0x00000004fbe07825 */ /* 0x004fc800078e02e0 */
[----:B---3--:R-:W-:-:S05]  /*16860*/  IMAD.WIDE R204, R251, 0x4, R204 ;  /* 0x00000004fbcc7825 */ /* 0x008fca00078e02cc */
[----:B------:R1:W-:Y:S04]  /*16870*/  STL.64 [R1+0xb40], R204 ;  /* 0x000b40cc01007387 */ /* 0x0003e80000100a00 */
[----:B-1----:R-:W2:Y:S04]  /*16880*/  LDL.LU.64 R204, [R1+0x268] ;  /* 0x0002680001cc7983 */ /* 0x002ea80000300a00 */
[----:B------:R1:W-:Y:S04]  /*16890*/  STL.64 [R1+0xb48], R224 ;  /* 0x000b48e001007387 */ /* 0x0003e80000100a00 */
[----:B-1----:R-:W3:Y:S04]  /*168a0*/  LDL.LU.64 R224, [R1+0x1578] ;  /* 0x0015780001e07983 */ /* 0x002ee80000300a00 */
[----:B------:R1:W-:Y:S04]  /*168b0*/  STL.64 [R1+0xb50], R206 ;  /* 0x000b50ce01007387 */ /* 0x0003e80000100a00 */
[----:B-1----:R-:W2:Y:S04]  /*168c0*/  LDL.LU.64 R206, [R1+0x1570] ;  /* 0x0015700001ce7983 */ /* 0x002ea80000300a00 */
[----:B------:R1:W-:Y:S04]  /*168d0*/  STL.64 [R1+0xb58], R190 ;  /* 0x000b58be01007387 */ /* 0x0003e80000100a00 */
[----:B-1----:R-:W2:Y:S04]  /*168e0*/  LDL.LU.64 R190, [R1+0x1568] ;  /* 0x0015680001be7983 */ /* 0x002ea80000300a00 */
[----:B------:R1:W-:Y:S04]  /*168f0*/  STL.64 [R1+0xb60], R174 ;  /* 0x000b60ae01007387 */ /* 0x0003e80000100a00 */
[----:B-1----:R-:W2:Y:S04]  /*16900*/  LDL.LU.64 R174, [R1+0x1560] ;  /* 0x0015600001ae7983 */ /* 0x002ea80000300a00 */
[----:B------:R1:W-:Y:S04]  /*16910*/  STL.64 [R1+0xb68], R92 ;  /* 0x000b685c01007387 */ /* 0x0003e80000100a00 */
[----:B-1----:R-:W2:Y:S01]  /*16920*/  LDL.LU.64 R92, [R1+0x1558] ;  /* 0x00155800015c7983 */ /* 0x002ea20000300a00 */
[----:B------:R-:W-:-:S04]  /*16930*/  IMAD.WIDE R4, R251, 0x4, R4 ;  /* 0x00000004fb047825 */ /* 0x000fc800078e0204 */
[C---:B------:R-:W-:Y:S01]  /*16940*/  IMAD.WIDE R108, R251.reuse, 0x4, R108 ;  /* 0x00000004fb6c7825 */ /* 0x040fe200078e026c */
[----:B------:R1:W-:Y:S03]  /*16950*/  STL.64 [R1+0xb70], R4 ;  /* 0x000b700401007387 */ /* 0x0003e60000100a00 */
[----:B----4-:R-:W-:-:S04]  /*16960*/  IMAD.WIDE R158, R251, 0x4, R158 ;  /* 0x00000004fb9e7825 */ /* 0x010fc800078e029e */
[C---:B------:R-:W-:Y:S01]  /*16970*/  IMAD.WIDE R142, R251.reuse, 0x4, R142 ;  /* 0x00000004fb8e7825 */ /* 0x040fe200078e028e */
[----:B-1----:R-:W4:Y:S03]  /*16980*/  LDL.LU.64 R4, [R1+0x238] ;  /* 0x0002380001047983 */ /* 0x002f260000300a00 */
[C---:B------:R-:W-:Y:S01]  /*16990*/  IMAD.WIDE R184, R251.reuse, 0x4, R184 ;  /* 0x00000004fbb87825 */ /* 0x040fe200078e02b8 */
[----:B------:R1:W-:Y:S03]  /*169a0*/  STL.64 [R1+0xb78], R108 ;  /* 0x000b786c01007387 */ /* 0x0003e60000100a00 */
[----:B------:R-:W-:-:S04]  /*169b0*/  IMAD.WIDE R126, R251, 0x4, R126 ;  /* 0x00000004fb7e7825 */ /* 0x000fc800078e027e */
[C---:B------:R-:W-:Y:S01]  /*169c0*/  IMAD.WIDE R110, R251.reuse, 0x4, R110 ;  /* 0x00000004fb6e7825 */ /* 0x040fe200078e026e */
[----:B-1----:R-:W3:Y:S03]  /*169d0*/  LDL.LU.64 R108, [R1+0x230] ;  /* 0x00023000016c7983 */ /* 0x002ee60000300a00 */
        /* <DEDUP_REMOVED lines=24> */
[----:B------:R1:W-:Y:S02]  /*16b60*/  STL.64 [R1+0xbc0], R76 ;  /* 0x000bc04c01007387 */ /* 0x0003e40000100a00 */
[----:B-1----:R-:W-:-:S02]  /*16b70*/  IMAD.WIDE R76, R251, 0x4, R200 ;  /* 0x00000004fb4c7825 */ /* 0x002fc400078e02c8 */
[----:B------:R-:W2:Y:S04]  /*16b80*/  LDL.LU.64 R200, [R1+0x1f0] ;  /* 0x0001f00001c87983 */ /* 0x000ea80000300a00 */
        /* <DEDUP_REMOVED lines=12> */
[----:B------:R-:W-:Y:S03]  /*16c50*/  STL.64 [R1+0xbf0], R8 ;  /* 0x000bf00801007387 */ /* 0x000fe60000100a00 */
[C---:B------:R-:W-:Y:S01]  /*16c60*/  IMAD.WIDE R46, R251.reuse, 0x4, R46 ;  /* 0x00000004fb2e7825 */ /* 0x040fe200078e022e */
[----:B------:R1:W-:Y:S03]  /*16c70*/  STL.64 [R1+0xbf8], R204 ;  /* 0x000bf8cc01007387 */ /* 0x0003e60000100a00 */
[----:B------:R-:W-:-:S04]  /*16c80*/  IMAD.WIDE R30, R251, 0x4, R30 ;  /* 0x00000004fb1e7825 */ /* 0x000fc800078e021e */
[C---:B------:R-:W-:Y:S01]  /*16c90*/  IMAD.WIDE R14, R251.reuse, 0x4, R14 ;  /* 0x00000004fb0e7825 */ /* 0x040fe200078e020e */
[----:B-1----:R-:W2:Y:S03]  /*16ca0*/  LDL.LU.64 R204, [R1+0x1b8] ;  /* 0x0001b80001cc7983 */ /* 0x002ea60000300a00 */
[----:B------:R-:W-:-:S04]  /*16cb0*/  IMAD.WIDE R72, R251, 0x4, R72 ;  /* 0x00000004fb487825 */ /* 0x000fc800078e0248 */
[----:B----4-:R-:W-:-:S04]  /*16cc0*/  IMAD.WIDE R4, R251, 0x4, R4 ;  /* 0x00000004fb047825 */ /* 0x010fc800078e0204 */
[----:B---3--:R-:W-:-:S04]  /*16cd0*/  IMAD.WIDE R108, R251, 0x4, R108 ;  /* 0x00000004fb6c7825 */ /* 0x008fc800078e026c */
[----:B------:R-:W-:-:S04]  /*16ce0*/  IMAD.WIDE R26, R251, 0x4, R26 ;  /* 0x00000004fb1a7825 */ /* 0x000fc800078e021a */
[----:B------:R-:W-:-:S04]  /*16cf0*/  IMAD.WIDE R138, R251, 0x4, R138 ;  /* 0x00000004fb8a7825 */ /* 0x000fc800078e028a */
[----:B------:R-:W-:-:S04]  /*16d00*/  IMAD.WIDE R42, R251, 0x4, R42 ;  /* 0x00000004fb2a7825 */ /* 0x000fc800078e022a */
[----:B------:R-:W-:-:S04]  /*16d10*/  IMAD.WIDE R6, R251, 0x4, R6 ;  /* 0x00000004fb067825 */ /* 0x000fc800078e0206 */
[----:B--2---:R-:W-:-:S04]  /*16d20*/  IMAD.WIDE R184, R251, 0x4, R184 ;  /* 0x00000004fbb87825 */ /* 0x004fc800078e02b8 */
[----:B------:R-:W-:-:S04]  /*16d30*/  IMAD.WIDE R200, R251, 0x4, R200 ;  /* 0x00000004fbc87825 */ /* 0x000fc800078e02c8 */
[----:B------:R-:W-:-:S04]  /*16d40*/  IMAD.WIDE R76, R251, 0x4, R76 ;  /* 0x00000004fb4c7825 */ /* 0x000fc800078e024c */
[----:B------:R-:W-:-:S04]  /*16d50*/  IMAD.WIDE R172, R251, 0x4, R172 ;  /* 0x00000004fbac7825 */ /* 0x000fc800078e02ac */
[C---:B------:R-:W-:Y:S02]  /*16d60*/  IMAD.WIDE R8, R251.reuse, 0x4, R188 ;  /* 0x00000004fb087825 */ /* 0x040fe400078e02bc */
[----:B------:R-:W2:Y:S04]  /*16d70*/  LDL.LU.64 R188, [R1+0x1b0] ;  /* 0x0001b00001bc7983 */ /* 0x000ea80000300a00 */
[----:B------:R1:W-:Y:S04]  /*16d80*/  STL.64 [R1+0xc00], R8 ;  /* 0x000c000801007387 */ /* 0x0003e80000100a00 */
[----:B-1----:R-:W3:Y:S04]  /*16d90*/  LDL.LU.64 R8, [R1+0x1a8] ;  /* 0x0001a80001087983 */ /* 0x002ee80000300a00 */
        /* <DEDUP_REMOVED lines=9> */
[----:B------:R1:W-:Y:S02]  /*16e30*/  STL.64 [R1+0xc30], R108 ;  /* 0x000c306c01007387 */ /* 0x0003e40000100a00 */
[----:B-1----:R-:W-:-:S02]  /*16e40*/  IMAD.WIDE R4, R251, 0x4, R92 ;  /* 0x00000004fb047825 */ /* 0x002fc400078e025c */
[----:B------:R-:W4:Y:S04]  /*16e50*/  LDL.LU.64 R108, [R1+0x178] ;  /* 0x00017800016c7983 */ /* 0x000f280000300a00 */
[----:B------:R-:W4:Y:S04]  /*16e60*/  LDL.LU.64 R92, [R1+0x170] ;  /* 0x00017000015c7983 */ /* 0x000f280000300a00 */
        /* <DEDUP_REMOVED lines=10> */
[----:B------:R1:W-:Y:S02]  /*16f10*/  STL.64 [R1+0xc60], R6 ;  /* 0x000c600601007387 */ /* 0x0003e40000100a00 */
[----:B-1----:R-:W-:-:S02]  /*16f20*/  IMAD.WIDE R6, R251, 0x4, R88 ;  /* 0x00000004fb067825 */ /* 0x002fc400078e0258 */
        /* <DEDUP_REMOVED lines=8> */
[----:B-1----:R-:W4:Y:S01]  /*16fb0*/  LDL.LU.64 R172, [R1+0x14c8] ;  /* 0x0014c80001ac7983 */ /* 0x002f220000300a00 */
[----:B------:R-:W-:-:S04]  /*16fc0*/  IMAD.WIDE R238, R251, 0x4, R238 ;  /* 0x00000004fbee7825 */ /* 0x000fc800078e02ee */
[C---:B------:R-:W-:Y:S01]  /*16fd0*/  IMAD.WIDE R186, R251.reuse, 0x4, R186 ;  /* 0x00000004fbba7825 */ /* 0x040fe200078e02ba */
[----:B------:R1:W-:Y:S03]  /*16fe0*/  STL.64 [R1+0xc88], R238 ;  /* 0x000c88ee01007387 */ /* 0x0003e60000100a00 */
[----:B------:R-:W-:-:S04]  /*16ff0*/  IMAD.WIDE R170, R251, 0x4, R170 ;  /* 0x00000004fbaa7825 */ /* 0x000fc800078e02aa */
[C---:B------:R-:W-:Y:S01]  /*17000*/  IMAD.WIDE R222, R251.reuse, 0x4, R222 ;  /* 0x00000004fbde7825 */ /* 0x040fe200078e02de */
[----:B-1----:R-:W4:Y:S03]  /*17010*/  LDL.LU.64 R238, [R1+0x14c0] ;  /* 0x0014c00001ee7983 */ /* 0x002f260000300a00 */
[C---:B------:R-:W-:Y:S01]  /*17020*/  IMAD.WIDE R204, R251.reuse, 0x4, R204 ;  /* 0x00000004fbcc7825 */ /* 0x040fe200078e02cc */
[----:B------:R1:W-:Y:S04]  /*17030*/  STL.64 [R1+0xc90], R186 ;  /* 0x000c90ba01007387 */ /* 0x0003e80000100a00 */
[----:B-1----:R-:W4:Y:S01]  /*17040*/  LDL.LU.64 R186, [R1+0xf8] ;  /* 0x0000f80001ba7983 */ /* 0x002f220000300a00 */
[----:B--2---:R-:W-:-:S03]  /*17050*/  IMAD.WIDE R188, R251, 0x4, R188 ;  /* 0x00000004fbbc7825 */ /* 0x004fc600078e02bc */
[----:B------:R1:W-:Y:S04]  /*17060*/  STL.64 [R1+0xc98], R170 ;  /* 0x000c98aa01007387 */ /* 0x0003e80000100a00 */
[----:B-1----:R-:W2:Y:S01]  /*17070*/  LDL.LU.64 R170, [R1+0xf0] ;  /* 0x0000f00001aa7983 */ /* 0x002ea20000300a00 */
[----:B---3--:R-:W-:-:S03]  /*17080*/  IMAD.WIDE R8, R251, 0x4, R8 ;  /* 0x00000004fb087825 */ /* 0x008fc600078e0208 */
[----:B------:R1:W-:Y:S04]  /*17090*/  STL.64 [R1+0xca0], R222 ;  /* 0x000ca0de01007387 */ /* 0x0003e80000100a00 */
[----:B-1----:R-:W3:Y:S04]  /*170a0*/  LDL.LU.64 R222, [R1+0x14b8] ;  /* 0x0014b80001de7983 */ /* 0x002ee80000300a00 */
[----:B------:R1:W-:Y:S04]  /*170b0*/  STL.64 [R1+0xca8], R204 ;  /* 0x000ca8cc01007387 */ /* 0x0003e80000100a00 */
[----:B-1----:R-:W2:Y:S04]  /*170c0*/  LDL.LU.64 R204, [R1+0x14b0] ;  /* 0x0014b00001cc7983 */ /* 0x002ea80000300a00 */
[----:B------:R1:W-:Y:S01]  /*170d0*/  STL.64 [R1+0xcb0], R188 ;  /* 0x000cb0bc01007387 */ /* 0x0003e20000100a00 */
[----:B------:R-:W-:-:S03]  /*170e0*/  IMAD.WIDE R156, R251, 0x4, R156 ;  /* 0x00000004fb9c7825 */ /* 0x000fc600078e029c */
[----:B-1----:R-:W2:Y:S04]  /*170f0*/  LDL.LU.64 R188, [R1+0x14a8] ;  /* 0x0014a80001bc7983 */ /* 0x002ea80000300a00 */
[----:B------:R1:W-:Y:S01]  /*17100*/  STL.64 [R1+0xcb8], R8 ;  /* 0x000cb80801007387 */ /* 0x0003e20000100a00 */
[----:B------:R-:W-:-:S04]  /*17110*/  IMAD.WIDE R140, R251, 0x4, R140 ;  /* 0x00000004fb8c7825 */ /* 0x000fc800078e028c */
[----:B------:R-:W-:-:S04]  /*17120*/  IMAD.WIDE R124, R251, 0x4, R124 ;  /* 0x00000004fb7c7825 */ /* 0x000fc800078e027c */
[----:B------:R-:W-:-:S04]  /*17130*/  IMAD.WIDE R60, R251, 0x4, R60 ;  /* 0x00000004fb3c7825 */ /* 0x000fc800078e023c */
[----:B------:R-:W-:-:S04]  /*17140*/  IMAD.WIDE R44, R251, 0x4, R44 ;  /* 0x00000004fb2c7825 */ /* 0x000fc800078e022c */
[----:B------:R-:W-:-:S04]  /*17150*/  IMAD.WIDE R28, R251, 0x4, R28 ;  /* 0x00000004fb1c7825 */ /* 0x000fc800078e021c */
[----:B----4-:R-:W-:-:S04]  /*17160*/  IMAD.WIDE R108, R251, 0x4, R108 ;  /* 0x00000004fb6c7825 */ /* 0x010fc800078e026c */
[----:B------:R-:W-:-:S04]  /*17170*/  IMAD.WIDE R92, R251, 0x4, R92 ;  /* 0x00000004fb5c7825 */ /* 0x000fc800078e025c */
[----:B------:R-:W-:-:S04]  /*17180*/  IMAD.WIDE R12, R251, 0x4, R12 ;  /* 0x00000004fb0c7825 */ /* 0x000fc800078e020c */
[----:B------:R-:W-:-:S04]  /*17190*/  IMAD.WIDE R4, R251, 0x4, R4 ;  /* 0x00000004fb047825 */ /* 0x000fc800078e0204 */
[----:B------:R-:W-:-:S04]  /*171a0*/  IMAD.WIDE R154, R251, 0x4, R154 ;  /* 0x00000004fb9a7825 */ /* 0x000fc800078e029a */
[----:B------:R-:W-:-:S04]  /*171b0*/  IMAD.WIDE R42, R251, 0x4, R42 ;  /* 0x00000004fb2a7825 */ /* 0x000fc800078e022a */
[----:B------:R-:W-:-:S04]  /*171c0*/  IMAD.WIDE R88, R251, 0x4, R88 ;  /* 0x00000004fb587825 */ /* 0x000fc800078e0258 */
[----:B------:R-:W-:-:S04]  /*171d0*/  IMAD.WIDE R6, R251, 0x4, R6 ;  /* 0x00000004fb067825 */ /* 0x000fc800078e0206 */
[C---:B-1----:R-:W-:Y:S02]  /*171e0*/  IMAD.WIDE R8, R251.reuse, 0x4, R172 ;  /* 0x00000004fb087825 */ /* 0x042fe400078e02ac */
[----:B------:R-:W4:Y:S04]  /*171f0*/  LDL.LU.64 R172, [R1+0x14a0] ;  /* 0x0014a00001ac7983 */ /* 0x000f280000300a00 */
[----:B------:R1:W-:Y:S02]  /*17200*/  STL.64 [R1+0xcc0], R8 ;  /* 0x000cc00801007387 */ /* 0x0003e40000100a00 */
[C---:B-1----:R-:W-:Y:S02]  /*17210*/  IMAD.WIDE R8, R251.reuse, 0x4, R58 ;  /* 0x00000004fb087825 */ /* 0x042fe400078e023a */
[----:B------:R-:W3:Y:S04]  /*17220*/  LDL.LU.64 R58, [R1+0xb8] ;  /* 0x0000b800013a7983 */ /* 0x000ee80000300a00 */
[----:B------:R1:W-:Y:S01]  /*17230*/  STL.64 [R1+0xcc8], R8 ;  /* 0x000cc80801007387 */ /* 0x0003e20000100a00 */
[----:B------:R-:W-:-:S03]  /*17240*/  IMAD.WIDE R76, R251, 0x4, R76 ;  /* 0x00000004fb4c7825 */ /* 0x000fc600078e024c */
[----:B-1----:R-:W3:Y:S04]  /*17250*/  LDL.LU.64 R8, [R1+0xb0] ;  /* 0x0000b00001087983 */ /* 0x002ee80000300a00 */
[----:B------:R1:W-:Y:S04]  /*17260*/  STL.64 [R1+0xcd0], R156 ;  /* 0x000cd09c01007387 */ /* 0x0003e80000100a00 */
[----:B-1----:R-:W3:Y:S04]  /*17270*/  LDL.LU.64 R156, [R1+0x1498] ;  /* 0x00149800019c7983 */ /* 0x002ee80000300a00 */
        /* <DEDUP_REMOVED lines=8> */
[----:B------:R1:W-:Y:S01]  /*17300*/  STL.64 [R1+0xcf8], R4 ;  /* 0x000cf80401007387 */ /* 0x0003e20000100a00 */
[----:B------:R-:W-:-:S03]  /*17310*/  IMAD.WIDE R200, R251, 0x4, R200 ;  /* 0x00000004fbc87825 */ /* 0x000fc600078e02c8 */
        /* <DEDUP_REMOVED lines=27> */
[C---:B--2---:R-:W-:Y:S01]  /*174d0*/  IMAD.WIDE R170, R251.reuse, 0x4, R170 ;  /* 0x00000004fbaa7825 */ /* 0x044fe200078e02aa */
[----:B------:R1:W-:Y:S03]  /*174e0*/  STL.64 [R1+0xd58], R220 ;  /* 0x000d58dc01007387 */ /* 0x0003e60000100a00 */
[----:B------:R-:W-:-:S04]  /*174f0*/  IMAD.WIDE R138, R251, 0x4, R138 ;  /* 0x00000004fb8a7825 */ /* 0x000fc800078e028a */
[C---:B------:R-:W-:Y:S01]  /*17500*/  IMAD.WIDE R122, R251.reuse, 0x4, R122 ;  /* 0x00000004fb7a7825 */ /* 0x040fe200078e027a */
[----:B-1----:R-:W2:Y:S04]  /*17510*/  LDL.LU.64 R220, [R1+0x1420] ;  /* 0x0014200001dc7983 */ /* 0x002ea80000300a00 */
[----:B------:R1:W-:Y:S01]  /*17520*/  STL.64 [R1+0xd60], R202 ;  /* 0x000d60ca01007387 */ /* 0x0003e20000100a00 */
[----:B------:R-:W-:-:S03]  /*17530*/  IMAD.WIDE R106, R251, 0x4, R106 ;  /* 0x00000004fb6a7825 */ /* 0x000fc600078e026a */
[----:B-1----:R-:W2:Y:S04]  /*17540*/  LDL.LU.64 R202, [R1+0x1418] ;  /* 0x0014180001ca7983 */ /* 0x002ea80000300a00 */
[----:B------:R1:W-:Y:S01]  /*17550*/  STL.64 [R1+0xd68], R186 ;  /* 0x000d68ba01007387 */ /* 0x0003e20000100a00 */
[----:B------:R-:W-:-:S03]  /*17560*/  IMAD.WIDE R90, R251, 0x4, R90 ;  /* 0x00000004fb5a7825 */ /* 0x000fc600078e025a */
[----:B-1----:R-:W2:Y:S04]  /*17570*/  LDL.LU.64 R186, [R1+0x1410] ;  /* 0x0014100001ba7983 */ /* 0x002ea80000300a00 */
[----:B------:R1:W-:Y:S01]  /*17580*/  STL.64 [R1+0xd70], R170 ;  /* 0x000d70aa01007387 */ /* 0x0003e20000100a00 */
[----:B------:R-:W-:-:S03]  /*17590*/  IMAD.WIDE R74, R251, 0x4, R74 ;  /* 0x00000004fb4a7825 */ /* 0x000fc600078e024a */
[----:B-1----:R-:W2:Y:S01]  /*175a0*/  LDL.LU.64 R170, [R1+0x1408] ;  /* 0x0014080001aa7983 */ /* 0x002ea20000300a00 */
[----:B---3--:R-:W-:-:S04]  /*175b0*/  IMAD.WIDE R58, R251, 0x4, R58 ;  /* 0x00000004fb3a7825 */ /* 0x008fc800078e023a */
[----:B------:R-:W-:-:S04]  /*175c0*/  IMAD.WIDE R8, R251, 0x4, R8 ;  /* 0x00000004fb087825 */ /* 0x000fc800078e0208 */
[----:B----4-:R-:W-:-:S05]  /*175d0*/  IMAD.WIDE R154, R251, 0x4, R154 ;  /* 0x00000004fb9a7825 */ /* 0x010fca00078e029a */
[----:B------:R1:W-:Y:S04]  /*175e0*/  STL.64 [R1+0xd78], R154 ;  /* 0x000d789a01007387 */ /* 0x0003e80000100a00 */
[----:B-1----:R-:W3:Y:S04]  /*175f0*/  LDL.LU.64 R154, [R1+0x1400] ;  /* 0x00140000019a7983 */ /* 0x002ee80000300a00 */
[----:B------:R1:W-:Y:S04]  /*17600*/  STL.64 [R1+0xd80], R138 ;  /* 0x000d808a01007387 */ /* 0x0003e80000100a00 */
[----:B-1----:R-:W4:Y:S04]  /*17610*/  LDL.LU.64 R138, [R1+0x13f8] ;  /* 0x0013f800018a7983 */ /* 0x002f280000300a00 */
        /* <DEDUP_REMOVED lines=21> */
[----:B------:R-:W3:Y:S04]  /*17770*/  LDL.LU.64 R10, [R1+0x13b0] ;  /* 0x0013b000010a7983 */ /* 0x000ee80000300a00 */
[----:B------:R1:W-:Y:S02]  /*17780*/  STL.64 [R1+0xdd0], R8 ;  /* 0x000dd00801007387 */ /* 0x0003e40000100a00 */
[----:B-1----:R-:W-:-:S02]  /*17790*/  IMAD.WIDE R8, R251, 0x4, R104 ;  /* 0x00000004fb087825 */ /* 0x002fc400078e0268 */
[----:B------:R-:W3:Y:S04]  /*177a0*/  LDL.LU.64 R104, [R1+0x13a8] ;  /* 0x0013a80001687983 */ /* 0x000ee80000300a00 */
[----:B------:R1:W-:Y:S01]  /*177b0*/  STL.64 [R1+0xdd8], R8 ;  /* 0x000dd80801007387 */ /* 0x0003e20000100a00 */
[----:B------:R-:W-:-:S04]  /*177c0*/  IMAD.WIDE R4, R251, 0x4, R4 ;  /* 0x00000004fb047825 */ /* 0x000fc800078e0204 */
[C---:B-1----:R-:W-:Y:S02]  /*177d0*/  IMAD.WIDE R8, R251.reuse, 0x4, R234 ;  /* 0x00000004fb087825 */ /* 0x042fe400078e02ea */
[----:B------:R-:W3:Y:S04]  /*177e0*/  LDL.LU.64 R234, [R1+0x13a0] ;  /* 0x0013a00001ea7983 */ /* 0x000ee80000300a00 */
[----:B------:R2:W-:Y:S01]  /*177f0*/  STL.64 [R1+0xde0], R8 ;  /* 0x000de00801007387 */ /* 0x0005e20000100a00 */
[----:B------:R-:W-:-:S04]  /*17800*/  IMAD.WIDE R72, R251, 0x4, R72 ;  /* 0x00000004fb487825 */ /* 0x000fc800078e0248 */
[C---:B--2---:R-:W-:Y:S02]  /*17810*/  IMAD.WIDE R8, R251.reuse, 0x4, R218 ;  /* 0x00000004fb087825 */ /* 0x044fe400078e02da */
        /* <DEDUP_REMOVED lines=21> */
[----:B-1----:R-:W-:-:S04]  /*17970*/  IMAD.WIDE R4, R251, 0x4, R6 ;  /* 0x00000004fb047825 */ /* 0x002fc800078e0206 */
[C---:B---3--:R-:W-:Y:S02]  /*17980*/  IMAD.WIDE R8, R251.reuse, 0x4, R104 ;  /* 0x00000004fb087825 */ /* 0x048fe400078e0268 */
[----:B------:R-:W3:Y:S02]  /*17990*/  LDL.LU.64 R104, [R1+0x1360] ;  /* 0x0013600001687983 */ /* 0x000ee40000300a00 */
[C---:B------:R-:W-:Y:S02]  /*179a0*/  IMAD.WIDE R6, R251.reuse, 0x4, R88 ;  /* 0x00000004fb067825 */ /* 0x040fe400078e0258 */
[----:B------:R-:W2:Y:S04]  /*179b0*/  LDL.LU.64 R88, [R1+0x1358] ;  /* 0x0013580001587983 */ /* 0x000ea80000300a00 */
[----:B------:R1:W-:Y:S04]  /*179c0*/  STL.64 [R1+0xe40], R72 ;  /* 0x000e404801007387 */ /* 0x0003e80000100a00 */
[----:B-1----:R-:W2:Y:S04]  /*179d0*/  LDL.LU.64 R72, [R1+0x1350] ;  /* 0x0013500001487983 */ /* 0x002ea80000300a00 */
[----:B------:R-:W-:Y:S04]  /*179e0*/  STL.64 [R1+0xe28], R4 ;  /* 0x000e280401007387 */ /* 0x000fe80000100a00 */
[----:B------:R1:W-:Y:S02]  /*179f0*/  STL.64 [R1+0x12e8], R4 ;  /* 0x0012e80401007387 */ /* 0x0003e40000100a00 */
[----:B-1----:R-:W-:-:S02]  /*17a00*/  IMAD.WIDE R4, R251, 0x4, R56 ;  /* 0x00000004fb047825 */ /* 0x002fc400078e0238 */
[----:B------:R-:W2:Y:S04]  /*17a10*/  LDL.LU.64 R56, [R1+0x1348] ;  /* 0x0013480001387983 */ /* 0x000ea80000300a00 */
[----:B------:R-:W-:Y:S04]  /*17a20*/  STL.64 [R1+0xe30], R8 ;  /* 0x000e300801007387 */ /* 0x000fe80000100a00 */
[----:B------:R-:W-:Y:S04]  /*17a30*/  STL.64 [R1+0x12f0], R8 ;  /* 0x0012f00801007387 */ /* 0x000fe80000100a00 */
[----:B------:R1:W-:Y:S02]  /*17a40*/  STL.64 [R1+0x18], R4 ;  /* 0x0000180401007387 */ /* 0x0003e40000100a00 */
[----:B-1----:R-:W-:-:S02]  /*17a50*/  IMAD.WIDE R4, R251, 0x4, R248 ;  /* 0x00000004fb047825 */ /* 0x002fc400078e02f8 */
[----:B------:R-:W2:Y:S04]  /*17a60*/  LDL.LU.64 R248, [R1+0x1340] ;  /* 0x0013400001f87983 */ /* 0x000ea80000300a00 */
[----:B------:R-:W-:Y:S04]  /*17a70*/  STL.64 [R1+0xe38], R6 ;  /* 0x000e380601007387 */ /* 0x000fe80000100a00 */
[----:B------:R1:W-:Y:S04]  /*17a80*/  STL.64 [R1+0x12f8], R6 ;  /* 0x0012f80601007387 */ /* 0x0003e80000100a00 */
[----:B------:R4:W-:Y:S01]  /*17a90*/  STL.64 [R1+0x10], R4 ;  /* 0x0000100401007387 */ /* 0x0009e20000100a00 */
[----:B-1----:R-:W-:-:S03]  /*17aa0*/  IMAD.WIDE R6, R251, 0x4, R40 ;  /* 0x00000004fb067825 */ /* 0x002fc600078e0228 */
[----:B------:R-:W3:Y:S01]  /*17ab0*/  LDL.LU.64 R40, [R1+0x1338] ;  /* 0x0013380001287983 */ /* 0x000ee20000300a00 */
[----:B----4-:R-:W-:-:S03]  /*17ac0*/  IMAD.WIDE R4, R251, 0x4, R24 ;  /* 0x00000004fb047825 */ /* 0x010fc600078e0218 */
[----:B------:R-:W4:Y:S04]  /*17ad0*/  LDL.LU.64 R24, [R1+0x1330] ;  /* 0x0013300001187983 */ /* 0x000f280000300a00 */
[----:B------:R1:W-:Y:S04]  /*17ae0*/  STL.64 [R1+0x8], R6 ;  /* 0x0000080601007387 */ /* 0x0003e80000100a00 */
[----:B------:R-:W3:Y:S04]  /*17af0*/  LDL.64 R8, [R1+0x8d8] ;  /* 0x0008d80001087983 */ /* 0x000ee80000100a00 */
[----:B-1----:R-:W3:Y:S04]  /*17b00*/  LDL.64 R6, [R1+0x8a0] ;  /* 0x0008a00001067983 */ /* 0x002ee80000100a00 */
[----:B------:R1:W-:Y:S04]  /*17b10*/  STL.64 [R1], R4 ;  /* 0x0000000401007387 */ /* 0x0003e80000100a00 */
[----:B-1----:R-:W3:Y:S01]  /*17b20*/  LDL.64 R4, [R1+0x8e0] ;  /* 0x0008e00001047983 */ /* 0x002ee20000100a00 */
[----:B--2---:R-:W-:-:S05]  /*17b30*/  IMAD.WIDE R248, R251, 0x4, R248 ;  /* 0x00000004fbf87825 */ /* 0x004fca00078e02f8 */
[----:B------:R1:W-:Y:S04]  /*17b40*/  STL.64 [R1+0x1300], R248 ;  /* 0x001300f801007387 */ /* 0x0003e80000100a00 */
[----:B-1----:R-:W2:Y:S01]  /*17b50*/  LDL.64 R248, [R1+0x898] ;  /* 0x0008980001f87983 */ /* 0x002ea20000100a00 */
[----:B------:R-:W-:-:S04]  /*17b60*/  IMAD.WIDE R10, R251, 0x4, R10 ;  /* 0x00000004fb0a7825 */ /* 0x000fc800078e020a */
[C---:B------:R-:W-:Y:S01]  /*17b70*/  IMAD.WIDE R12, R251.reuse, 0x4, R12 ;  /* 0x00000004fb0c7825 */ /* 0x040fe200078e020c */
[----:B------:R-:W-:Y:S03]  /*17b80*/  STL.64 [R1+0x1308], R10 ;  /* 0x0013080a01007387 */ /* 0x000fe60000100a00 */
        /* <DEDUP_REMOVED lines=10> */
[C---:B----4-:R-:W-:Y:S01]  /*17c30*/  IMAD.WIDE R24, R251.reuse, 0x4, R24 ;  /* 0x00000004fb187825 */ /* 0x050fe200078e0218 */
[----:B------:R-:W-:Y:S03]  /*17c40*/  STL.64 [R1+0x1248], R22 ;  /* 0x0012481601007387 */ /* 0x000fe60000100a00 */
[C---:B------:R-:W-:Y:S01]  /*17c50*/  IMAD.WIDE R38, R251.reuse, 0x4, R38 ;  /* 0x00000004fb267825 */ /* 0x040fe200078e0226 */
[----:B------:R1:W-:Y:S03]  /*17c60*/  STL.64 [R1+0x1328], R24 ;  /* 0x0013281801007387 */ /* 0x0003e60000100a00 */
        /* <DEDUP_REMOVED lines=19> */
[----:B------:R-:W-:Y:S04]  /*17da0*/  STL.64 [R1+0x1298], R182 ;  /* 0x001298b601007387 */ /* 0x000fe80000100a00 */
[----:B------:R4:W-:Y:S04]  /*17db0*/  STL.64 [R1+0x12a0], R198 ;  /* 0x0012a0c601007387 */ /* 0x0009e80000100a00 */
[----:B-1----:R-:W3:Y:S04]  /*17dc0*/  LDL.64 R24, [R1+0x918] ;  /* 0x0009180001187983 */ /* 0x002ee80000100a00 */
[----:B------:R-:W3:Y:S04]  /*17dd0*/  LDL.64 R16, [R1+0x920] ;  /* 0x0009200001107983 */ /* 0x000ee80000100a00 */
[----:B------:R-:W3:Y:S04]  /*17de0*/  LDL.64 R14, [R1+0x958] ;  /* 0x00095800010e7983 */ /* 0x000ee80000100a00 */
[----:B------:R-:W3:Y:S04]  /*17df0*/  LDL.64 R12, [R1+0x960] ;  /* 0x00096000010c7983 */ /* 0x000ee80000100a00 */
[----:B------:R-:W3:Y:S01]  /*17e00*/  LDL.64 R10, [R1+0x998] ;  /* 0x00099800010a7983 */ /* 0x000ee20000100a00 */
[----:B------:R-:W-:Y:S01]  /*17e10*/  IMAD.WIDE R216, R251, 0x4, R216 ;  /* 0x00000004fbd87825 */ /* 0x000fe200078e02d8 */
[----:B------:R-:W-:-:S02]  /*17e20*/  UIADD3 UR6, UPT, UPT, UR6, -0x40, URZ ;  /* 0xffffffc006067890 */ /* 0x000fc4000fffe0ff */
[----:B----4-:R-:W4:Y:S01]  /*17e30*/  LDL.64 R198, [R1+0xaa8] ;  /* 0x000aa80001c67983 */ /* 0x010f220000100a00 */
[----:B------:R-:W-:-:S03]  /*17e40*/  IMAD.WIDE R232, R251, 0x4, R232 ;  /* 0x00000004fbe87825 */ /* 0x000fc600078e02e8 */
[----:B------:R-:W4:Y:S01]  /*17e50*/  LDL.64 R182, [R1+0xae8] ;  /* 0x000ae80001b67983 */ /* 0x000f220000100a00 */
[----:B------:R-:W-:-:S03]  /*17e60*/  IMAD.WIDE R214, R251, 0x4, R214 ;  /* 0x00000004fbd67825 */ /* 0x000fc600078e02d6 */
        /* <DEDUP_REMOVED lines=12> */
[----:B--2---:R1:W-:Y:S04]  /*17f30*/  LDGSTS.E [R3+0x12700], desc[UR28][R248.64], !P2 ;  /* 0x12700000f8037fae */ /* 0x0043e8000d1a101c */
[----:B---3--:R1:W-:Y:S04]  /*17f40*/  LDGSTS.E [R3+0x12780], desc[UR28][R6.64], !P2 ;  /* 0x1278000006037fae */ /* 0x0083e8000d1a101c */
[----:B------:R1:W-:Y:S04]  /*17f50*/  LDGSTS.E [R3+0x12b00], desc[UR28][R8.64], !P3 ;  /* 0x12b0000008037fae */ /* 0x0003e8000d9a101c */
[----:B------:R-:W2:Y:S04]  /*17f60*/  LDL.64 R248, [R1+0x9a0] ;  /* 0x0009a00001f87983 */ /* 0x000ea80000100a00 */
[----:B------:R-:W3:Y:S04]  /*17f70*/  LDL.64 R6, [R1+0x9d8] ;  /* 0x0009d80001067983 */ /* 0x000ee80000100a00 */
[----:B------:R1:W-:Y:S04]  /*17f80*/  LDGSTS.E [R3+0x12b80], desc[UR28][R4.64], !P3 ;  /* 0x12b8000004037fae */ /* 0x0003e8000d9a101c */
[----:B------:R-:W4:Y:S04]  /*17f90*/  LDL.64 R8, [R1+0x9e0] ;  /* 0x0009e00001087983 */ /* 0x000f280000100a00 */
[----:B------:R-:W4:Y:S01]  /*17fa0*/  LDL.64 R4, [R1+0xa18] ;  /* 0x000a180001047983 */ /* 0x000f220000100a00 */
[----:B------:R-:W-:-:S03]  /*17fb0*/  UISETP.GE.U32.AND UP0, UPT, UR6, 0x7fffffa1, UPT ;  /* 0x7fffffa10600788c */ /* 0x000fc6000bf06070 */
[----:B------:R1:W-:Y:S03]  /*17fc0*/  STL.64 [R1+0x12a8], R216 ;  /* 0x0012a8d801007387 */ /* 0x0003e60000100a00 */
[----:B------:R-:W-:Y:S01]  /*17fd0*/  PLOP3.LUT P2, PT, PT, PT, UP0, 0x80, 0x8 ;  /* 0x000000000008781c */ /* 0x000fe20003f4f008 */
[----:B-1----:R-:W4:Y:S04]  /*17fe0*/  LDL.64 R216, [R1+0xa68] ;  /* 0x000a680001d87983 */ /* 0x002f280000100a00 */
[----:B------:R1:W-:Y:S04]  /*17ff0*/  STL.64 [R1+0x12b0], R232 ;  /* 0x0012b0e801007387 */ /* 0x0003e80000100a00 */
[----:B-1----:R-:W4:Y:S04]  /*18000*/  LDL.64 R232, [R1+0xa28] ;  /* 0x000a280001e87983 */ /* 0x002f280000100a00 */
[----:B------:R1:W-:Y:S04]  /*18010*/  STL.64 [R1+0x12b8], R214 ;  /* 0x0012b8d601007387 */ /* 0x0003e80000100a00 */
[----:B-1----:R-:W4:Y:S04]  /*18020*/  LDL.64 R214, [R1+0xa20] ;  /* 0x000a200001d67983 */ /* 0x002f280000100a00 */
[----:B------:R1:W-:Y:S04]  /*18030*/  LDGSTS.E [R3+0x12f00], desc[UR28][R24.64], !P4 ;  /* 0x12f0000018037fae */ /* 0x0003e8000e1a101c */
[----:B------:R1:W-:Y:S04]  /*18040*/  LDGSTS.E [R3+0x12f80], desc[UR28][R16.64], !P4 ;  /* 0x12f8000010037fae */ /* 0x0003e8000e1a101c */
[----:B------:R1:W-:Y:S04]  /*18050*/  LDGSTS.E [R3+0x13300], desc[UR28][R14.64], !P5 ;  /* 0x133000000e037fae */ /* 0x0003e8000e9a101c */
[----:B------:R-:W4:Y:S04]  /*18060*/  LDL.LU.64 R24, [R1+0x1328] ;  /* 0x0013280001187983 */ /* 0x000f280000300a00 */
[----:B------:R-:W4:Y:S04]  /*18070*/  LDL.LU.64 R16, [R1+0x1320] ;  /* 0x0013200001107983 */ /* 0x000f280000300a00 */
[----:B------:R-:W4:Y:S04]  /*18080*/  LDL.LU.64 R14, [R1+0x1318] ;  /* 0x00131800010e7983 */ /* 0x000f280000300a00 */
[----:B------:R1:W-:Y:S04]  /*18090*/  LDGSTS.E [R3+0x13380], desc[UR28][R12.64], !P5 ;  /* 0x133800000c037fae */ /* 0x0003e8000e9a101c */
[----:B------:R1:W-:Y:S04]  /*180a0*/  LDGSTS.E [R3+0x13700], desc[UR28][R10.64], !P6 ;  /* 0x137000000a037fae */ /* 0x0003e8000f1a101c */
[----:B------:R-:W4:Y:S04]  /*180b0*/  LDL.LU.64 R12, [R1+0x1310] ;  /* 0x00131000010c7983 */ /* 0x000f280000300a00 */
[----:B------:R-:W4:Y:S04]  /*180c0*/  LDL.LU.64 R10, [R1+0x1308] ;  /* 0x00130800010a7983 */ /* 0x000f280000300a00 */
[----:B--2---:R1:W-:Y:S04]  /*180d0*/  LDGSTS.E [R3+0x13780], desc[UR28][R248.64], !P6 ;  /* 0x13780000f8037fae */ /* 0x0043e8000f1a101c */
[----:B---3--:R1:W-:Y:S04]  /*180e0*/  LDGSTS.E [R3+0x13b00], desc[UR28][R6.64], !P1 ;  /* 0x13b0000006037fae */ /* 0x0083e8000c9a101c */
[----:B------:R-:W2:Y:S04]  /*180f0*/  LDL.LU.64 R248, [R1+0x1300] ;  /* 0x0013000001f87983 */ /* 0x000ea80000300a00 */
[----:B------:R-:W3:Y:S04]  /*18100*/  LDL.LU.64 R6, [R1+0x12f8] ;  /* 0x0012f80001067983 */ /* 0x000ee80000300a00 */
[----:B----4-:R1:W-:Y:S04]  /*18110*/  LDGSTS.E [R3+0x13b80], desc[UR28][R8.64], !P1 ;  /* 0x13b8000008037fae */ /* 0x0103e8000c9a101c */
[----:B------:R1:W-:Y:S04]  /*18120*/  LDGSTS.E [R3+0x13f00], desc[UR28][R4.64], !P2 ;  /* 0x13f0000004037fae */ /* 0x0003e8000d1a101c */
[----:B------:R-:W4:Y:S04]  /*18130*/  LDL.LU.64 R8, [R1+0x12f0] ;  /* 0x0012f00001087983 */ /* 0x000f280000300a00 */
[----:B------:R-:W2:Y:S01]  /*18140*/  LDL.LU.64 R4, [R1+0x12e8] ;  /* 0x0012e80001047983 */ /* 0x000ea20000300a00 */
[----:B------:R-:W-:-:S13]  /*18150*/  PLOP3.LUT P3, PT, PT, PT, UP0, 0x80, 0x8 ;  /* 0x000000000008781c */ /* 0x000fda0003f6f008 */
[----:B------:R1:W-:Y:S04]  /*18160*/  LDGSTS.E [R3+0x13f80], desc[UR28][R214.64], !P3 ;  /* 0x13f80000d6037fae */ /* 0x0003e8000d9a101c */
[----:B------:R-:W0:Y:S04]  /*18170*/  LDGDEPBAR ;  /* 0x00000000000079af */ /* 0x000e280000000000 */
[----:B------:R1:W-:Y:S04]  /*18180*/  LDGSTS.E [R0+0x8000], desc[UR28][R232.64], P0 ;  /* 0x08000000e8007fae */ /* 0x0003e800081a101c */
        /* <DEDUP_REMOVED lines=15> */
[----:B--2---:R1:W-:Y:S01]  /*18280*/  LDGSTS.E [R0+0xc000], desc[UR28][R4.64], P0 ;  /* 0x0c00000004007fae */ /* 0x0043e200081a101c */
[----:B------:R-:W-:-:S03]  /*18290*/  IMAD.WIDE R40, R251, 0x4, R40 ;  /* 0x00000004fb287825 */ /* 0x000fc600078e0228 */
[----:B------:R1:W-:Y:S01]  /*182a0*/  LDGSTS.E [R0+0xc400], desc[UR28][R248.64], P0 ;  /* 0x0c400000f8007fae */ /* 0x0003e200081a101c */
[----:B------:R-:W-:-:S03]  /*182b0*/  IMAD.WIDE R56, R251, 0x4, R56 ;  /* 0x00000004fb387825 */ /* 0x000fc600078e0238 */
[----:B------:R1:W-:Y:S04]  /*182c0*/  LDGSTS.E [R0+0xc800], desc[UR28][R24.64], P0 ;  /* 0x0c80000018007fae */ /* 0x0003e800081a101c */
[----:B------:R-:W2:Y:S04]  /*182d0*/  LDL.LU.64 R4, [R1+0x12e0] ;  /* 0x0012e00001047983 */ /* 0x000ea80000300a00 */
[----:B------:R-:W2:Y:S04]  /*182e0*/  LDL.64 R232, [R1+0xa30] ;  /* 0x000a300001e87983 */ /* 0x000ea80000100a00 */
[----:B------:R-:W3:Y:S04]  /*182f0*/  LDL.64 R216, [R1+0xa70] ;  /* 0x000a700001d87983 */ /* 0x000ee80000100a00 */
        /* <DEDUP_REMOVED lines=13> */
[----:B------:R-:W4:Y:S01]  /*183d0*/  LDL.64 R18, [R1+0xdf0] ;  /* 0x000df00001127983 */ /* 0x000f220000100a00 */
[----:B------:R-:W-:-:S03]  /*183e0*/  IMAD.WIDE R72, R251, 0x4, R72 ;  /* 0x00000004fb487825 */ /* 0x000fc600078e0248 */
[----:B------:R1:W-:Y:S01]  /*183f0*/  LDGSTS.E [R0+0xcc00], desc[UR28][R40.64], P0 ;  /* 0x0cc0000028007fae */ /* 0x0003e200081a101c */
        /* <DEDUP_REMOVED lines=19> */
[----:B------:R1:W-:Y:S04]  /*18530*/  LDGSTS.E [R0+0xf400], desc[UR28][R200.64], P0 ;  /* 0x0f400000c8007fae */ /* 0x0003e800081a101c */
[----:B------:R1:W-:Y:S04]  /*18540*/  LDGSTS.E [R0+0xf800], desc[UR28][R218.64], P0 ;  /* 0x0f800000da007fae */ /* 0x0003e800081a101c */
[----:B------:R1:W-:Y:S04]  /*18550*/  LDGSTS.E [R0+0xfc00], desc[UR28][R234.64], P0 ;  /* 0x0fc00000ea007fae */ /* 0x0003e800081a101c */
[----:B--2---:R1:W-:Y:S04]  /*18560*/  LDGSTS.E [R5+0x8080], desc[UR28][R232.64], P0 ;  /* 0x08080000e8057fae */ /* 0x0043e800081a101c */
[----:B---3--:R1:W-:Y:S04]  /*18570*/  LDGSTS.E [R5+0x8480], desc[UR28][R216.64], P0 ;  /* 0x08480000d8057fae */ /* 0x0083e800081a101c */
[----:B----4-:R1:W-:Y:S04]  /*18580*/  LDGSTS.E [R5+0x8880], desc[UR28][R198.64], P0 ;  /* 0x08880000c6057fae */ /* 0x0103e800081a101c */
        /* <DEDUP_REMOVED lines=13> */
[----:B------:R1:W-:Y:S01]  /*18660*/  LDGSTS.E [R5+0xc080], desc[UR28][R8.64], P0 ;  /* 0x0c08000008057fae */ /* 0x0003e200081a101c */
[----:B------:R-:W-:-:S03]  /*18670*/  IMAD.WIDE R26, R251, 0x4, R26 ;  /* 0x00000004fb1a7825 */ /* 0x000fc600078e021a */
[----:B------:R1:W-:Y:S01]  /*18680*/  LDGSTS.E [R5+0xc480], desc[UR28][R10.64], P0 ;  /* 0x0c4800000a057fae */ /* 0x0003e200081a101c */
[----:B------:R-:W-:-:S03]  /*18690*/  IMAD.WIDE R42, R251, 0x4, R42 ;  /* 0x00000004fb2a7825 */ /* 0x000fc600078e022a */
[----:B------:R1:W-:Y:S04]  /*186a0*/  LDGSTS.E [R5+0xc880], desc[UR28][R26.64], P0 ;  /* 0x0c8800001a057fae */ /* 0x0003e800081a101c */
[----:B------:R-:W2:Y:S04]  /*186b0*/  LDL.LU R9, [R1+0x12d8] ;  /* 0x0012d80001097983 */ /* 0x000ea80000300800 */
        /* <DEDUP_REMOVED lines=104> */
[----:B------:R1:W-:Y:S01]  /*18d40*/  LDGSTS.E [R9+0xfd00], desc[UR28][R238.64], P0 ;  /* 0x0fd00000ee097fae */ /* 0x0003e200081a101c */
[----:B------:R-:W-:-:S04]  /*18d50*/  IMAD.WIDE R30, R251, 0x4, R30 ;  /* 0x00000004fb1e7825 */ /* 0x000fc800078e021e */
[----:B------:R-:W-:-:S04]  /*18d60*/  IMAD.WIDE R46, R251, 0x4, R46 ;  /* 0x00000004fb2e7825 */ /* 0x000fc800078e022e */
[C---:B------:R-:W-:Y:S01]  /*18d70*/  IMAD.WIDE R62, R251.reuse, 0x4, R62 ;  /* 0x00000004fb3e7825 */ /* 0x040fe200078e023e */
[----:B------:R-:W4:Y:S04]  /*18d80*/  LDL.64 R8, [R1] ;  /* 0x0000000001087983 */ /* 0x000f280000100a00 */
[----:B--2---:R1:W-:Y:S04]  /*18d90*/  LDGSTS.E [R6+0x8180], desc[UR28][R214.64], P0 ;  /* 0x08180000d6067fae */ /* 0x0043e800081a101c */
[----:B---3--:R1:W-:Y:S04]  /*18da0*/  LDGSTS.E [R6+0x8580], desc[UR28][R232.64], P0 ;  /* 0x08580000e8067fae */ /* 0x0083e800081a101c */
[----:B----4-:R1:W-:Y:S04]  /*18db0*/  LDGSTS.E [R6+0x8980], desc[UR28][R216.64], P0 ;  /* 0x08980000d8067fae */ /* 0x0103e800081a101c */
[----:B------:R-:W2:Y:S04]  /*18dc0*/  LDL.64 R214, [R1+0xa48] ;  /* 0x000a480001d67983 */ /* 0x000ea80000100a00 */
[----:B------:R-:W3:Y:S04]  /*18dd0*/  LDL.64 R232, [R1+0xa88] ;  /* 0x000a880001e87983 */ /* 0x000ee80000100a00 */
[----:B------:R1:W-:Y:S04]  /*18de0*/  LDGSTS.E [R6+0x8d80], desc[UR28][R198.64], P0 ;  /* 0x08d80000c6067fae */ /* 0x0003e800081a101c */
[----:B------:R-:W4:Y:S04]  /*18df0*/  LDL.64 R216, [R1+0xac8] ;  /* 0x000ac80001d87983 */ /* 0x000f280000100a00 */
        /* <DEDUP_REMOVED lines=25> */
[----:B------:R-:W4:Y:S01]  /*18f90*/  LDL.64 R20, [R1+0xe08] ;  /* 0x000e080001147983 */ /* 0x000f220000100a00 */
[----:B------:R-:W-:-:S03]  /*18fa0*/  IMAD.WIDE R78, R251, 0x4, R78 ;  /* 0x00000004fb4e7825 */ /* 0x000fc600078e024e */
[----:B------:R1:W-:Y:S04]  /*18fb0*/  LDGSTS.E [R6+0xc580], desc[UR28][R14.64], P0 ;  /* 0x0c5800000e067fae */ /* 0x0003e800081a101c */
        /* <DEDUP_REMOVED lines=23> */
[----:B------:R1:W-:Y:S04]  /*19130*/  LDGSTS.E [R6+0xf980], desc[UR28][R224.64], P0 ;  /* 0x0f980000e0067fae */ /* 0x0003e800081a101c */
[----:B------:R1:W-:Y:S04]  /*19140*/  LDGSTS.E [R6+0xfd80], desc[UR28][R240.64], P0 ;  /* 0x0fd80000f0067fae */ /* 0x0003e800081a101c */
[----:B--2---:R1:W-:Y:S04]  /*19150*/  LDGSTS.E [R250+0x8200], desc[UR28][R214.64], P0 ;  /* 0x08200000d6fa7fae */ /* 0x0043e800081a101c */
[----:B---3--:R1:W-:Y:S04]  /*19160*/  LDGSTS.E [R250+0x8600], desc[UR28][R232.64], P0 ;  /* 0x08600000e8fa7fae */ /* 0x0083e800081a101c */
[----:B----4-:R1:W-:Y:S01]  /*19170*/  LDGSTS.E [R250+0x8a00], desc[UR28][R216.64], P0 ;  /* 0x08a00000d8fa7fae */ /* 0x0103e200081a101c */
[----:B------:R-:W-:-:S03]  /*19180*/  IMAD.WIDE R32, R251, 0x4, R32 ;  /* 0x00000004fb207825 */ /* 0x000fc600078e0220 */
[----:B------:R-:W2:Y:S04]  /*19190*/  LDL.64 R214, [R1+0xad0] ;  /* 0x000ad00001d67983 */ /* 0x000ea80000100a00 */
[----:B------:R1:W-:Y:S01]  /*191a0*/  LDGSTS.E [R250+0x8e00], desc[UR28][R198.64], P0 ;  /* 0x08e00000c6fa7fae */ /* 0x0003e200081a101c */
[----:B------:R-:W-:-:S03]  /*191b0*/  IMAD.WIDE R48, R251, 0x4, R48 ;  /* 0x00000004fb307825 */ /* 0x000fc600078e0230 */
[----:B------:R-:W3:Y:S04]  /*191c0*/  LDL.64 R232, [R1+0xb10] ;  /* 0x000b100001e87983 */ /* 0x000ee80000100a00 */
[----:B------:R1:W-:Y:S01]  /*191d0*/  LDGSTS.E [R250+0x9200], desc[UR28][R182.64], P0 ;  /* 0x09200000b6fa7fae */ /* 0x0003e200081a101c */
[----:B------:R-:W-:-:S03]  /*191e0*/  IMAD.WIDE R64, R251, 0x4, R64 ;  /* 0x00000004fb407825 */ /* 0x000fc600078e0240 */
[----:B------:R-:W4:Y:S04]  /*191f0*/  LDL.64 R216, [R1+0xb50] ;  /* 0x000b500001d87983 */ /* 0x000f280000100a00 */
[----:B------:R1:W-:Y:S01]  /*19200*/  LDGSTS.E [R250+0x9600], desc[UR28][R166.64], P0 ;  /* 0x09600000a6fa7fae */ /* 0x0003e200081a101c */
[----:B------:R-:W-:-:S03]  /*19210*/  IMAD.WIDE R80, R251, 0x4, R80 ;  /* 0x00000004fb507825 */ /* 0x000fc600078e0250 */
[----:B------:R-:W2:Y:S04]  /*19220*/  LDL.64 R198, [R1+0xb90] ;  /* 0x000b900001c67983 */ /* 0x000ea80000100a00 */
        /* <DEDUP_REMOVED lines=30> */
[----:B------:R1:W-:Y:S04]  /*19410*/  LDGSTS.E [R250+0xc200], desc[UR28][R18.64], P0 ;  /* 0x0c20000012fa7fae */ /* 0x0003e800081a101c */
[----:B------:R-:W2:Y:S04]  /*19420*/  LDL.64 R20, [R1+0xa50] ;  /* 0x000a500001147983 */ /* 0x000ea80000100a00 */
[----:B------:R1:W-:Y:S04]  /*19430*/  LDGSTS.E [R250+0xc600], desc[UR28][R16.64], P0 ;  /* 0x0c60000010fa7fae */ /* 0x0003e800081a101c */
[----:B------:R-:W3:Y:S04]  /*19440*/  LDL.64 R18, [R1+0xa90] ;  /* 0x000a900001127983 */ /* 0x000ee80000100a00 */
        /* <DEDUP_REMOVED lines=19> */
[----:B------:R-:W4:Y:S01]  /*19580*/  LDL.64 R22, [R1+0x10] ;  /* 0x0000100001167983 */ /* 0x000f220000100a00 */
        /* <DEDUP_REMOVED lines=22> */
[----:B------:R-:W-:Y:S02]  /*196f0*/  IMAD.WIDE R246, R251, 0x4, R246 ;  /* 0x00000004fbf67825 */ /* 0x000fe400078e02f6 */
[----:B------:R-:W4:Y:S04]  /*19700*/  LDL.64 R250, [R1+0x8] ;  /* 0x0000080001fa7983 */ /* 0x000f280000100a00 */
[----:B--2---:R1:W-:Y:S04]  /*19710*/  LDGSTS.E [R7+0x8280], desc[UR28][R20.64], P0 ;  /* 0x0828000014077fae */ /* 0x0043e800081a101c */
[----:B---3--:R1:W-:Y:S04]  /*19720*/  LDGSTS.E [R7+0x8680], desc[UR28][R18.64], P0 ;  /* 0x0868000012077fae */ /* 0x0083e800081a101c */
[----:B------:R-:W2:Y:S04]  /*19730*/  LDL.LU.64 R20, [R1+0x12c8] ;  /* 0x0012c80001147983 */ /* 0x000ea80000300a00 */
[----:B------:R1:W-:Y:S04]  /*19740*/  LDGSTS.E [R7+0x8a80], desc[UR28][R214.64], P0 ;  /* 0x08a80000d6077fae */ /* 0x0003e800081a101c */
[----:B------:R-:W3:Y:S04]  /*19750*/  LDL.LU.64 R18, [R1+0x12c0] ;  /* 0x0012c00001127983 */ /* 0x000ee80000300a00 */
[----:B------:R1:W-:Y:S04]  /*19760*/  LDGSTS.E [R7+0x8e80], desc[UR28][R232.64], P0 ;  /* 0x08e80000e8077fae */ /* 0x0003e800081a101c */
        /* <DEDUP_REMOVED lines=13> */
[----:B------:R-:W4:Y:S04]  /*19840*/  LDL.64 R214, [R1+0xa98] ;  /* 0x000a980001d67983 */ /* 0x000f280000100a00 */
        /* <DEDUP_REMOVED lines=14> */
[----:B---3--:R1:W-:Y:S04]  /*19930*/  LDGSTS.E [R7+0xc680], desc[UR28][R18.64], P0 ;  /* 0x0c68000012077fae */ /* 0x0083e800081a101c */
        /* <DEDUP_REMOVED lines=14> */
[----:B------:R-:W3:Y:S04]  /*19a20*/  LDL.64 R6, [R1+0xa58] ;  /* 0x000a580001067983 */ /* 0x000ee80000100a00 */
[----:B---3--:R1:W-:Y:S04]  /*19a30*/  LDGSTS.E [R3+0x8300], desc[UR28][R6.64], P0 ;  /* 0x0830000006037fae */ /* 0x0083e800081a101c */
[----:B----4-:R1:W-:Y:S04]  /*19a40*/  LDGSTS.E [R3+0x8700], desc[UR28][R214.64], P0 ;  /* 0x08700000d6037fae */ /* 0x0103e800081a101c */
[----:B--2---:R1:W-:Y:S04]  /*19a50*/  LDGSTS.E [R3+0x8b00], desc[UR28][R232.64], P0 ;  /* 0x08b00000e8037fae */ /* 0x0043e800081a101c */
[----:B------:R1:W-:Y:S04]  /*19a60*/  LDGSTS.E [R3+0x8f00], desc[UR28][R216.64], P0 ;  /* 0x08f00000d8037fae */ /* 0x0003e800081a101c */
        /* <DEDUP_REMOVED lines=44> */
[----:B------:R1:W-:Y:S04]  /*19d30*/  STL [R1+0x780], RZ ;  /* 0x000780ff01007387 */ /* 0x0003e80000100800 */
[----:B------:R1:W-:Y:S04]  /*19d40*/  STL [R1+0x784], RZ ;  /* 0x000784ff01007387 */ /* 0x0003e80000100800 */
[----:B--2---:R1:W-:Y:S04]  /*19d50*/  LDGSTS.E [R4+0x8380], desc[UR28][R214.64], P0 ;  /* 0x08380000d6047fae */ /* 0x0043e800081a101c */
[----:B---3--:R1:W-:Y:S04]  /*19d60*/  LDGSTS.E [R4+0x8780], desc[UR28][R232.64], P0 ;  /* 0x08780000e8047fae */ /* 0x0083e800081a101c */
[----:B------:R-:W2:Y:S04]  /*19d70*/  LDL.LU.64 R214, [R1+0x12b8] ;  /* 0x0012b80001d67983 */ /* 0x000ea80000300a00 */
[----:B----4-:R1:W-:Y:S04]  /*19d80*/  LDGSTS.E [R4+0x8b80], desc[UR28][R216.64], P0 ;  /* 0x08b80000d8047fae */ /* 0x0103e800081a101c */
[----:B------:R-:W3:Y:S04]  /*19d90*/  LDL.LU.64 R232, [R1+0x12b0] ;  /* 0x0012b00001e87983 */ /* 0x000ee80000300a00 */
[----:B------:R1:W-:Y:S04]  /*19da0*/  LDGSTS.E [R4+0x8f80], desc[UR28][R198.64], P0 ;  /* 0x08f80000c6047fae */ /* 0x0003e800081a101c */
[----:B------:R-:W4:Y:S04]  /*19db0*/  LDL.LU.64 R216, [R1+0x12a8] ;  /* 0x0012a80001d87983 */ /* 0x000f280000300a00 */
[----:B------:R1:W-:Y:S04]  /*19dc0*/  LDGSTS.E [R4+0x9380], desc[UR28][R182.64], P0 ;  /* 0x09380000b6047fae */ /* 0x0003e800081a101c */
[----:B------:R-:W2:Y:S04]  /*19dd0*/  LDL.LU.64 R198, [R1+0x12a0] ;  /* 0x0012a00001c67983 */ /* 0x000ea80000300a00 */
[----:B------:R1:W-:Y:S04]  /*19de0*/  LDGSTS.E [R4+0x9780], desc[UR28][R166.64], P0 ;  /* 0x09780000a6047fae */ /* 0x0003e800081a101c */
[----:B------:R-:W2:Y:S04]  /*19df0*/  LDL.LU.64 R182, [R1+0x1298] ;  /* 0x0012980001b67983 */ /* 0x000ea80000300a00 */
[----:B------:R1:W-:Y:S04]  /*19e00*/  LDGSTS.E [R4+0x9b80], desc[UR28][R150.64], P0 ;  /* 0x09b8000096047fae */ /* 0x0003e800081a101c */
[----:B------:R-:W2:Y:S04]  /*19e10*/  LDL.LU.64 R166, [R1+0x1290] ;  /* 0x0012900001a67983 */ /* 0x000ea80000300a00 */
[----:B------:R1:W-:Y:S04]  /*19e20*/  LDGSTS.E [R4+0x9f80], desc[UR28][R6.64], P0 ;  /* 0x09f8000006047fae */ /* 0x0003e800081a101c */
[----:B------:R-:W2:Y:S04]  /*19e30*/  LDL.LU.64 R150, [R1+0x1288] ;  /* 0x0012880001967983 */ /* 0x000ea80000300a00 */
[----:B------:R1:W-:Y:S04]  /*19e40*/  LDGSTS.E [R4+0xa380], desc[UR28][R134.64], P0 ;  /* 0x0a38000086047fae */ /* 0x0003e800081a101c */
[----:B------:R1:W-:Y:S04]  /*19e50*/  LDGSTS.E [R4+0xa780], desc[UR28][R118.64], P0 ;  /* 0x0a78000076047fae */ /* 0x0003e800081a101c */
[----:B------:R1:W-:Y:S04]  /*19e60*/  LDGSTS.E [R4+0xab80], desc[UR28][R102.64], P0 ;  /* 0x0ab8000066047fae */ /* 0x0003e800081a101c */
[----:B------:R-:W2:Y:S04]  /*19e70*/  LDL.LU.64 R134, [R1+0x1280] ;  /* 0x0012800001867983 */ /* 0x000ea80000300a00 */
[----:B------:R-:W2:Y:S04]  /*19e80*/  LDL.LU.64 R118, [R1+0x1278] ;  /* 0x0012780001767983 */ /* 0x000ea80000300a00 */
        /* <DEDUP_REMOVED lines=12> */
[----:B------:R1:W-:Y:S04]  /*19f50*/  STL [R1+0x788], RZ ;  /* 0x000788ff01007387 */ /* 0x0003e80000100800 */
        /* <DEDUP_REMOVED lines=493> */
[----:B--2---:R1:W-:Y:S04]  /*1be30*/  LDGSTS.E [R4+0xc780], desc[UR28][R22.64], P0 ;  /* 0x0c78000016047fae */ /* 0x0043e800081a101c */
[----:B------:R1:W-:Y:S04]  /*1be40*/  STL [R1+0x430], RZ ;  /* 0x000430ff01007387 */ /* 0x0003e80000100800 */
[----:B------:R1:W-:Y:S04]  /*1be50*/  LDGSTS.E [R4+0xcb80], desc[UR28][R38.64], P0 ;  /* 0x0cb8000026047fae */ /* 0x0003e800081a101c */
        /* <DEDUP_REMOVED lines=21> */
[----:B----4-:R1:W-:Y:S04]  /*1bfb0*/  LDGSTS.E [R4+0xf780], desc[UR28][R216.64], P0 ;  /* 0x0f780000d8047fae */ /* 0x0103e800081a101c */
[----:B------:R1:W-:Y:S04]  /*1bfc0*/  STL [R1+0x620], RZ ;  /* 0x000620ff01007387 */ /* 0x0003e80000100800 */
[----:B---3--:R1:W-:Y:S04]  /*1bfd0*/  LDGSTS.E [R4+0xfb80], desc[UR28][R232.64], P0 ;  /* 0x0fb80000e8047fae */ /* 0x0083e800081a101c */
[----:B------:R1:W-:Y:S04]  /*1bfe0*/  STL [R1+0x624], RZ ;  /* 0x000624ff01007387 */ /* 0x0003e80000100800 */
[----:B------:R1:W-:Y:S04]  /*1bff0*/  LDGSTS.E [R4+0xff80], desc[UR28][R214.64], P0 ;  /* 0x0ff80000d6047fae */ /* 0x0003e800081a101c */
[----:B------:R1:W-:Y:S04]  /*1c000*/  STL [R1+0x628], RZ ;  /* 0x000628ff01007387 */ /* 0x0003e80000100800 */
[----:B------:R-:W0:Y:S04]  /*1c010*/  LDGDEPBAR ;  /* 0x00000000000079af */ /* 0x000e280000000000 */
[----:B------:R1:W-:Y:S01]  /*1c020*/  STL [R1+0x62c], RZ ;  /* 0x00062cff01007387 */ /* 0x0003e20000100800 */
[----:B------:R-:W-:-:S09]  /*1c030*/  UISETP.GE.AND UP0, UPT, UR7, 0x20, UPT ;  /* 0x000000200700788c */ /* 0x000fd2000bf06270 */
[----:B-1----:R-:W-:Y:S05]  /*1c040*/  BRA.U !UP0, `(.L_x_0) ;  /* 0x000001d908287547 */ /* 0x002fea000b800000 */
[----:B------:R-:W2:Y:S04]  /*1c050*/  LDL.LU.64 R4, [R1+0x840] ;  /* 0x0008400001047983 */ /* 0x000ea80000300a00 */
        /* <DEDUP_REMOVED lines=20> */
[----:B------:R-:W-:Y:S04]  /*1c1a0*/  STL.64 [R1+0x1260], R244 ;  /* 0x001260f401007387 */ /* 0x000fe80000100a00 */
[----:B------:R-:W-:Y:S04]  /*1c1b0*/  STL.64 [R1+0x1258], R246 ;  /* 0x001258f601007387 */ /* 0x000fe80000100a00 */
[----:B------:R-:W-:Y:S04]  /*1c1c0*/  STL.64 [R1+0x1250], R214 ;  /* 0x001250d601007387 */ /* 0x000fe80000100a00 */
[----:B-----5:R-:W-:Y:S04]  /*1c1d0*/  STL [R1+0x1248], R2 ;  /* 0x0012480201007387 */ /* 0x020fe80000100800 */
[----:B--2---:R1:W-:Y:S01]  /*1c1e0*/  STL [R1+0x828], R232 ;  /* 0x000828e801007387 */ /* 0x0043e20000100800 */
[----:B------:R-:W-:-:S03]  /*1c1f0*/  IMAD.MOV.U32 R0, RZ, RZ, R233 ;  /* 0x000000ffff007224 */ /* 0x000fc600078e00e9 */
[----:B-1----:R-:W2:Y:S04]  /*1c200*/  LDL.LU.64 R232, [R1+0x880] ;  /* 0x0008800001e87983 */ /* 0x002ea80000300a00 */
[----:B------:R1:W-:Y:S04]  /*1c210*/  STL [R1+0x824], R0 ;  /* 0x0008240001007387 */ /* 0x0003e80000100800 */
[----:B------:R4:W-:Y:S01]  /*1c220*/  STL [R1+0x830], R228 ;  /* 0x000830e401007387 */ /* 0x0009e20000100800 */
[----:B-1----:R-:W-:-:S03]  /*1c230*/  IMAD.MOV.U32 R0, RZ, RZ, R229 ;  /* 0x000000ffff007224 */ /* 0x002fc600078e00e5 */
[----:B----4-:R-:W4:Y:S04]  /*1c240*/  LDL.LU.64 R228, [R1+0x888] ;  /* 0x0008880001e47983 */ /* 0x010f280000300a00 */
[----:B------:R1:W-:Y:S04]  /*1c250*/  STL [R1+0x82c], R0 ;  /* 0x00082c0001007387 */ /* 0x0003e80000100800 */
[----:B------:R1:W-:Y:S02]  /*1c260*/  STL [R1+0x838], R226 ;  /* 0x000838e201007387 */ /* 0x0003e40000100800 */
[----:B-1----:R-:W-:-:S02]  /*1c270*/  MOV R0, R227 ;  /* 0x000000e300007202 */ /* 0x002fc40000000f00 */
[----:B------:R-:W4:Y:S04]  /*1c280*/  LDL.LU.64 R226, [R1+0x890] ;  /* 0x0008900001e27983 */ /* 0x000f280000300a00 */
[----:B------:R1:W-:Y:S04]  /*1c290*/  STL [R1+0x834], R0 ;  /* 0x0008340001007387 */ /* 0x0003e80000100800 */
[----:B------:R1:W-:Y:S02]  /*1c2a0*/  STL [R1+0x840], R4 ;  /* 0x0008400401007387 */ /* 0x0003e40000100800 */
[----:B-1----:R-:W-:-:S02]  /*1c2b0*/  IMAD.MOV.U32 R0, RZ, RZ, R5 ;  /* 0x000000ffff007224 */ /* 0x002fc400078e0005 */
[----:B------:R-:W4:Y:S04]  /*1c2c0*/  LDL.LU.64 R4, [R1+0x898] ;  /* 0x0008980001047983 */ /* 0x000f280000300a00 */
[----:B------:R1:W-:Y:S04]  /*1c2d0*/  STL [R1+0x83c], R0 ;  /* 0x00083c0001007387 */ /* 0x0003e80000100800 */
[----:B---3--:R3:W-:Y:S01]  /*1c2e0*/  STL [R1+0x848], R224 ;  /* 0x000848e001007387 */ /* 0x0087e20000100800 */
[----:B-1----:R-:W-:-:S03]  /*1c2f0*/  IMAD.MOV.U32 R0, RZ, RZ, R225 ;  /* 0x000000ffff007224 */ /* 0x002fc600078e00e1 */
[----:B---3--:R-:W3:Y:S04]  /*1c300*/  LDL.LU.64 R224, [R1+0x8a0] ;  /* 0x0008a00001e07983 */ /* 0x008ee80000300a00 */
[----:B------:R1:W-:Y:S04]  /*1c310*/  STL [R1+0x844], R0 ;  /* 0x0008440001007387 */ /* 0x0003e80000100800 */
[----:B------:R1:W-:Y:S02]  /*1c320*/  STL [R1+0x850], R242 ;  /* 0x000850f201007387 */ /* 0x0003e40000100800 */
[----:B-1----:R-:W-:-:S02]  /*1c330*/  IMAD.MOV.U32 R0, RZ, RZ, R243 ;  /* 0x000000ffff007224 */ /* 0x002fc400078e00f3 */
[----:B------:R-:W3:Y:S04]  /*1c340*/  LDL.LU.64 R242, [R1+0x8a8] ;  /* 0x0008a80001f27983 */ /* 0x000ee80000300a00 */
[----:B------:R1:W-:Y:S04]  /*1c350*/  STL [R1+0x84c], R0 ;  /* 0x00084c0001007387 */ /* 0x0003e80000100800 */
[----:B------:R1:W-:Y:S02]  /*1c360*/  STL [R1+0x858], R240 ;  /* 0x000858f001007387 */ /* 0x0003e40000100800 */
[----:B-1----:R-:W-:-:S02]  /*1c370*/  MOV R0, R241 ;  /* 0x000000f100007202 */ /* 0x002fc40000000f00 */
[----:B------:R-:W3:Y:S04]  /*1c380*/  LDL.LU.64 R240, [R1+0x8b0] ;  /* 0x0008b00001f07983 */ /* 0x000ee80000300a00 */
[----:B------:R1:W-:Y:S04]  /*1c390*/  STL [R1+0x854], R0 ;  /* 0x0008540001007387 */ /* 0x0003e80000100800 */
[----:B------:R1:W-:Y:S02]  /*1c3a0*/  STL [R1+0x860], R230 ;  /* 0x000860e601007387 */ /* 0x0003e40000100800 */
[----:B-1----:R-:W-:-:S02]  /*1c3b0*/  IMAD.MOV.U32 R0, RZ, RZ, R231 ;  /* 0x000000ffff007224 */ /* 0x002fc400078e00e7 */
        /* <DEDUP_REMOVED lines=14> */
[----:B--2---:R2:W-:Y:S01]  /*1c4a0*/  STL [R1+0x880], R232 ;  /* 0x000880e801007387 */ /* 0x0045e20000100800 */
[----:B-1----:R-:W-:-:S03]  /*1c4b0*/  IMAD.MOV.U32 R0, RZ, RZ, R233 ;  /* 0x000000ffff007224 */ /* 0x002fc600078e00e9 */
[----:B--2---:R-:W2:Y:S04]  /*1c4c0*/  LDL.LU.64 R232, [R1+0x8d8] ;  /* 0x0008d80001e87983 */ /* 0x004ea80000300a00 */
[----:B------:R1:W-:Y:S04]  /*1c4d0*/  STL [R1+0x87c], R0 ;  /* 0x00087c0001007387 */ /* 0x0003e80000100800 */
[----:B----4-:R4:W-:Y:S01]  /*1c4e0*/  STL [R1+0x888], R228 ;  /* 0x000888e401007387 */ /* 0x0109e20000100800 */
[----:B-1----:R-:W-:-:S03]  /*1c4f0*/  IMAD.MOV.U32 R0, RZ, RZ, R229 ;  /* 0x000000ffff007224 */ /* 0x002fc600078e00e5 */
[----:B----4-:R-:W4:Y:S04]  /*1c500*/  LDL.LU.64 R228, [R1+0x8e0] ;  /* 0x0008e00001e47983 */ /* 0x010f280000300a00 */
[----:B------:R1:W-:Y:S04]  /*1c510*/  STL [R1+0x884], R0 ;  /* 0x0008840001007387 */ /* 0x0003e80000100800 */
[----:B------:R1:W-:Y:S02]  /*1c520*/  STL [R1+0x890], R226 ;  /* 0x000890e201007387 */ /* 0x0003e40000100800 */
[----:B-1----:R-:W-:-:S02]  /*1c530*/  IMAD.MOV.U32 R0, RZ, RZ, R227 ;  /* 0x000000ffff007224 */ /* 0x002fc400078e00e3 */
[----:B------:R-:W4:Y:S04]  /*1c540*/  LDL.LU.64 R226, [R1+0x8e8] ;  /* 0x0008e80001e27983 */ /* 0x000f280000300a00 */
[----:B------:R1:W-:Y:S04]  /*1c550*/  STL [R1+0x88c], R0 ;  /* 0x00088c0001007387 */ /* 0x0003e80000100800 */
[----:B------:R1:W-:Y:S02]  /*1c560*/  STL [R1+0x898], R4 ;  /* 0x0008980401007387 */ /* 0x0003e40000100800 */
[----:B-1----:R-:W-:-:S02]  /*1c570*/  MOV R0, R5 ;  /* 0x0000000500007202 */ /* 0x002fc40000000f00 */
        /* <DEDUP_REMOVED lines=30> */
[----:B--2---:R2:W-:Y:S01]  /*1c760*/  STL [R1+0x8d8], R232 ;  /* 0x0008d8e801007387 */ /* 0x0045e20000100800 */
[----:B-1----:R-:W-:-:S03]  /*1c770*/  MOV R0, R233 ;  /* 0x000000e900007202 */ /* 0x002fc60000000f00 */
        /* <DEDUP_REMOVED lines=11> */
[----:B-1----:R-:W-:-:S02]  /*1c830*/  IMAD.MOV.U32 R0, RZ, RZ, R5 ;  /* 0x000000ffff007224 */ /* 0x002fc400078e0005 */
[----:B------:R-:W4:Y:S04]  /*1c840*/  LDL.LU.64 R4, [R1+0x948] ;  /* 0x0009480001047983 */ /* 0x000f280000300a00 */
[----:B------:R1:W-:Y:S04]  /*1c850*/  STL [R1+0x8ec], R0 ;  /* 0x0008ec0001007387 */ /* 0x0003e80000100800 */
[----:B---3--:R3:W-:Y:S01]  /*1c860*/  STL [R1+0x8f8], R224 ;  /* 0x0008f8e001007387 */ /* 0x0087e20000100800 */
[----:B-1----:R-:W-:-:S03]  /*1c870*/  MOV R0, R225 ;  /* 0x000000e100007202 */ /* 0x002fc60000000f00 */
        /* <DEDUP_REMOVED lines=27> */
[----:B-1----:R-:W-:-:S03]  /*1ca30*/  IMAD.MOV.U32 R0, RZ, RZ, R233 ;  /* 0x000000ffff007224 */ /* 0x002fc600078e00e9 */
[----:B--2---:R-:W2:Y:S04]  /*1ca40*/  LDL.LU.64 R232, [R1+0x988] ;  /* 0x0009880001e87983 */ /* 0x004ea80000300a00 */
[----:B------:R1:W-:Y:S04]  /*1ca50*/  STL [R1+0x92c], R0 ;  /* 0x00092c0001007387 */ /* 0x0003e80000100800 */
[----:B----4-:R4:W-:Y:S01]  /*1ca60*/  STL [R1+0x938], R228 ;  /* 0x000938e401007387 */ /* 0x0109e20000100800 */
[----:B-1----:R-:W-:-:S03]  /*1ca70*/  MOV R0, R229 ;  /* 0x000000e500007202 */ /* 0x002fc60000000f00 */
        /* <DEDUP_REMOVED lines=278> */
[----:B------:R-:W-:Y:S04]  /*1dbe0*/  STL [R1+0xb68], R242 ;  /* 0x000b68f201007387 */ /* 0x000fe80000100800 */
[----:B------:R-:W3:Y:S01]  /*1dbf0*/  LDL.LU.64 R244, [R1+0xbc0] ;  /* 0x000bc00001f47983 */ /* 0x000ee20000300a00 */
[----:B-1----:R-:W-:-:S05]  /*1dc00*/  IMAD.MOV.U32 R0, RZ, RZ, R243 ;  /* 0x000000ffff007224 */ /* 0x002fca00078e00f3 */
[----:B------:R1:W-:Y:S04]  /*1dc10*/  STL [R1+0xb64], R0 ;  /* 0x000b640001007387 */ /* 0x0003e80000100800 */
[----:B------:R1:W-:Y:S02]  /*1dc20*/  STL [R1+0xb70], R240 ;  /* 0x000b70f001007387 */ /* 0x0003e40000100800 */
[----:B-1----:R-:W-:Y:S02]  /*1dc30*/  IMAD.MOV.U32 R0, RZ, RZ, R241 ;  /* 0x000000ffff007224 */ /* 0x002fe400078e00f1 */
[----:B------:R-:W3:Y:S04]  /*1dc40*/  LDL.LU.64 R242, [R1+0xbc8] ;  /* 0x000bc80001f27983 */ /* 0x000ee80000300a00 */
[----:B------:R1:W-:Y:S04]  /*1dc50*/  STL [R1+0xb6c], R0 ;  /* 0x000b6c0001007387 */ /* 0x0003e80000100800 */
[----:B------:R1:W-:Y:S04]  /*1dc60*/  STL [R1+0xb78], R230 ;  /* 0x000b78e601007387 */ /* 0x0003e80000100800 */
[----:B------:R-:W3:Y:S01]  /*1dc70*/  LDL.LU.64 R240, [R1+0xbd0] ;  /* 0x000bd00001f07983 */ /* 0x000ee20000300a00 */
[----:B-1----:R-:W-:-:S03]  /*1dc80*/  MOV R0, R231 ;  /* 0x000000e700007202 */ /* 0x002fc60000000f00 */
[----:B------:R-:W-:Y:S04]  /*1dc90*/  STL [R1+0xb80], R234 ;  /* 0x000b80ea01007387 */ /* 0x000fe80000100800 */
[----:B------:R1:W-:Y:S04]  /*1dca0*/  STL [R1+0xb74], R0 ;  /* 0x000b740001007387 */ /* 0x0003e80000100800 */
[----:B------:R-:W3:Y:S01]  /*1dcb0*/  LDL.LU.64 R230, [R1+0xbd8] ;  /* 0x000bd80001e67983 */ /* 0x000ee20000300a00 */
[----:B-1----:R-:W-:-:S03]  /*1dcc0*/  IMAD.MOV.U32 R0, RZ, RZ, R235 ;  /* 0x000000ffff007224 */ /* 0x002fc600078e00eb */
        /* <DEDUP_REMOVED lines=8> */
[----:B--2---:R-:W-:Y:S04]  /*1dd50*/  STL [R1+0xb98], R232 ;  /* 0x000b98e801007387 */ /* 0x004fe80000100800 */
[----:B------:R1:W-:Y:S04]  /*1dd60*/  STL [R1+0xb8c], R0 ;  /* 0x000b8c0001007387 */ /* 0x0003e80000100800 */
[----:B------:R-:W2:Y:S01]  /*1dd70*/  LDL.LU.64 R236, [R1+0xbf0] ;  /* 0x000bf00001ec7983 */ /* 0x000ea20000300a00 */
[----:B-1----:R-:W-:-:S03]  /*1dd80*/  MOV R0, R233 ;  /* 0x000000e900007202 */ /* 0x002fc60000000f00 */
[----:B----4-:R-:W-:Y:S04]  /*1dd90*/  STL [R1+0xba0], R228 ;  /* 0x000ba0e401007387 */ /* 0x010fe80000100800 */
[----:B------:R1:W-:Y:S04]  /*1dda0*/  STL [R1+0xb94], R0 ;  /* 0x000b940001007387 */ /* 0x0003e80000100800 */
[----:B------:R-:W4:Y:S01]  /*1ddb0*/  LDL.LU.64 R232, [R1+0xbf8] ;  /* 0x000bf80001e87983 */ /* 0x000f220000300a00 */
[----:B-1----:R-:W-:-:S03]  /*1ddc0*/  IMAD.MOV.U32 R0, RZ, RZ, R229 ;  /* 0x000000ffff007224 */ /* 0x002fc600078e00e5 */
[----:B------:R-:W-:Y:S04]  /*1ddd0*/  STL [R1+0xba8], R226 ;  /* 0x000ba8e201007387 */ /* 0x000fe80000100800 */
[----:B------:R1:W-:Y:S04]  /*1dde0*/  STL [R1+0xb9c], R0 ;  /* 0x000b9c0001007387 */ /* 0x0003e80000100800 */
[----:B------:R-:W4:Y:S01]  /*1ddf0*/  LDL.LU.64 R228, [R1+0xc00] ;  /* 0x000c000001e47983 */ /* 0x000f220000300a00 */
[----:B-1----:R-:W-:-:S03]  /*1de00*/  IMAD.MOV.U32 R0, RZ, RZ, R227 ;  /* 0x000000ffff007224 */ /* 0x002fc600078e00e3 */
[----:B------:R-:W-:Y:S04]  /*1de10*/  STL [R1+0xbb0], R4 ;  /* 0x000bb00401007387 */ /* 0x000fe80000100800 */
[----:B------:R1:W-:Y:S04]  /*1de20*/  STL [R1+0xba4], R0 ;  /* 0x000ba40001007387 */ /* 0x0003e80000100800 */
[----:B------:R-:W4:Y:S01]  /*1de30*/  LDL.LU.64 R226, [R1+0xc08] ;  /* 0x000c080001e27983 */ /* 0x000f220000300a00 */
[----:B-1----:R-:W-:-:S03]  /*1de40*/  IMAD.MOV.U32 R0, RZ, RZ, R5 ;  /* 0x000000ffff007224 */ /* 0x002fc600078e0005 */
[----:B---3--:R-:W-:Y:S04]  /*1de50*/  STL [R1+0xbb8], R224 ;  /* 0x000bb8e001007387 */ /* 0x008fe80000100800 */
        /* <DEDUP_REMOVED lines=8> */
[----:B------:R1:W-:Y:S02]  /*1dee0*/  STL [R1+0xbbc], R0 ;  /* 0x000bbc0001007387 */ /* 0x0003e40000100800 */
[----:B-1----:R-:W-:Y:S02]  /*1def0*/  IMAD.MOV.U32 R0, RZ, RZ, R243 ;  /* 0x000000ffff007224 */ /* 0x002fe400078e00f3 */
[----:B------:R-:W-:Y:S04]  /*1df00*/  STL [R1+0xbd0], R240 ;  /* 0x000bd0f001007387 */ /* 0x000fe80000100800 */
        /* <DEDUP_REMOVED lines=60> */
[----:B--2---:R-:W-:Y:S04]  /*1e2d0*/  STL [R1+0xc48], R236 ;  /* 0x000c48ec01007387 */ /* 0x004fe80000100800 */
[----:B------:R-:W2:Y:S01]  /*1e2e0*/  LDL.LU.64 R242, [R1+0xca0] ;  /* 0x000ca00001f27983 */ /* 0x000ea20000300a00 */
[----:B-1----:R-:W-:-:S05]  /*1e2f0*/  IMAD.MOV.U32 R0, RZ, RZ, R237 ;  /* 0x000000ffff007224 */ /* 0x002fca00078e00ed */
[----:B------:R1:W-:Y:S04]  /*1e300*/  STL [R1+0xc44], R0 ;  /* 0x000c440001007387 */ /* 0x0003e80000100800 */
[----:B----4-:R-:W-:Y:S01]  /*1e310*/  STL [R1+0xc50], R232 ;  /* 0x000c50e801007387 */ /* 0x010fe20000100800 */
[----:B-1----:R-:W-:-:S03]  /*1e320*/  IMAD.MOV.U32 R0, RZ, RZ, R233 ;  /* 0x000000ffff007224 */ /* 0x002fc600078e00e9 */
[----:B------:R-:W4:Y:S04]  /*1e330*/  LDL.LU.64 R236, [R1+0xca8] ;  /* 0x000ca80001ec7983 */ /* 0x000f280000300a00 */
[----:B------:R1:W-:Y:S04]  /*1e340*/  STL [R1+0xc4c], R0 ;  /* 0x000c4c0001007387 */ /* 0x0003e80000100800 */
[----:B------:R1:W-:Y:S02]  /*1e350*/  STL [R1+0xc58], R228 ;  /* 0x000c58e401007387 */ /* 0x0003e40000100800 */
[----:B-1----:R-:W-:-:S02]  /*1e360*/  MOV R0, R229 ;  /* 0x000000e500007202 */ /* 0x002fc40000000f00 */
[----:B------:R-:W4:Y:S04]  /*1e370*/  LDL.LU.64 R232, [R1+0xcb0] ;  /* 0x000cb00001e87983 */ /* 0x000f280000300a00 */
[----:B------:R1:W-:Y:S04]  /*1e380*/  STL [R1+0xc54], R0 ;  /* 0x000c540001007387 */ /* 0x0003e80000100800 */
[----:B------:R-:W-:Y:S04]  /*1e390*/  STL [R1+0xc60], R226 ;  /* 0x000c60e201007387 */ /* 0x000fe80000100800 */
[----:B------:R-:W4:Y:S01]  /*1e3a0*/  LDL.LU.64 R228, [R1+0xcb8] ;  /* 0x000cb80001e47983 */ /* 0x000f220000300a00 */
[----:B-1----:R-:W-:-:S05]  /*1e3b0*/  IMAD.MOV.U32 R0, RZ, RZ, R227 ;  /* 0x000000ffff007224 */ /* 0x002fca00078e00e3 */
        /* <DEDUP_REMOVED lines=8> */
[----:B------:R1:W-:Y:S02]  /*1e440*/  STL [R1+0xc6c], R0 ;  /* 0x000c6c0001007387 */ /* 0x0003e40000100800 */
[----:B-1----:R-:W-:Y:S02]  /*1e450*/  MOV R0, R7 ;  /* 0x0000000700007202 */ /* 0x002fe40000000f00 */
[----:B------:R1:W-:Y:S04]  /*1e460*/  STL [R1+0xc78], R6 ;  /* 0x000c780601007387 */ /* 0x0003e80000100800 */
[----:B-1----:R-:W3:Y:S04]  /*1e470*/  LDL.LU.64 R6, [R1+0xcd0] ;  /* 0x000cd00001067983 */ /* 0x002ee80000300a00 */
[----:B------:R1:W-:Y:S04]  /*1e480*/  STL [R1+0xc74], R0 ;  /* 0x000c740001007387 */ /* 0x0003e80000100800 */
        /* <DEDUP_REMOVED lines=14> */
[----:B-1----:R-:W-:-:S03]  /*1e570*/  MOV R0, R239 ;  /* 0x000000ef00007202 */ /* 0x002fc60000000f00 */
[----:B--2---:R-:W-:Y:S04]  /*1e580*/  STL [R1+0xca0], R242 ;  /* 0x000ca0f201007387 */ /* 0x004fe80000100800 */
[----:B------:R1:W-:Y:S04]  /*1e590*/  STL [R1+0xc94], R0 ;  /* 0x000c940001007387 */ /* 0x0003e80000100800 */
[----:B------:R-:W2:Y:S01]  /*1e5a0*/  LDL.LU.64 R238, [R1+0xcf8] ;  /* 0x000cf80001ee7983 */ /* 0x000ea20000300a00 */
[----:B-1----:R-:W-:-:S03]  /*1e5b0*/  IMAD.MOV.U32 R0, RZ, RZ, R243 ;  /* 0x000000ffff007224 */ /* 0x002fc600078e00f3 */
[----:B----4-:R-:W-:Y:S04]  /*1e5c0*/  STL [R1+0xca8], R236 ;  /* 0x000ca8ec01007387 */ /* 0x010fe80000100800 */
[----:B------:R1:W-:Y:S02]  /*1e5d0*/  STL [R1+0xc9c], R0 ;  /* 0x000c9c0001007387 */ /* 0x0003e40000100800 */
[----:B-1----:R-:W-:Y:S02]  /*1e5e0*/  IMAD.MOV.U32 R0, RZ, RZ, R237 ;  /* 0x000000ffff007224 */ /* 0x002fe400078e00ed */
[----:B------:R-:W4:Y:S04]  /*1e5f0*/  LDL.LU.64 R236, [R1+0xd00] ;  /* 0x000d000001ec7983 */ /* 0x000f280000300a00 */
        /* <DEDUP_REMOVED lines=19> */
[----:B------:R-:W-:Y:S04]  /*1e730*/  STL [R1+0xcd8], R224 ;  /* 0x000cd8e001007387 */ /* 0x000fe80000100800 */
        /* <DEDUP_REMOVED lines=17> */
[----:B------:R-:W2:Y:S04]  /*1e850*/  LDL.LU.64 R234, [R1+0xd48] ;  /* 0x000d480001ea7983 */ /* 0x000ea80000300a00 */
[----:B------:R-:W2:Y:S01]  /*1e860*/  LDL.LU.64 R242, [R1+0xd50] ;  /* 0x000d500001f27983 */ /* 0x000ea20000300a00 */
[----:B-1----:R-:W-:-:S05]  /*1e870*/  MOV R0, R239 ;  /* 0x000000ef00007202 */ /* 0x002fca0000000f00 */
[----:B------:R1:W-:Y:S04]  /*1e880*/  STL [R1+0xcf4], R0 ;  /* 0x000cf40001007387 */ /* 0x0003e80000100800 */
[----:B----4-:R-:W-:Y:S01]  /*1e890*/  STL [R1+0xd00], R236 ;  /* 0x000d00ec01007387 */ /* 0x010fe20000100800 */
[----:B-1----:R-:W-:-:S03]  /*1e8a0*/  IMAD.MOV.U32 R0, RZ, RZ, R237 ;  /* 0x000000ffff007224 */ /* 0x002fc600078e00ed */
[----:B------:R-:W4:Y:S04]  /*1e8b0*/  LDL.LU.64 R238, [R1+0xd58] ;  /* 0x000d580001ee7983 */ /* 0x000f280000300a00 */
[----:B------:R1:W-:Y:S02]  /*1e8c0*/  STL [R1+0xcfc], R0 ;  /* 0x000cfc0001007387 */ /* 0x0003e40000100800 */
[----:B-1----:R-:W-:Y:S02]  /*1e8d0*/  IMAD.MOV.U32 R0, RZ, RZ, R233 ;  /* 0x000000ffff007224 */ /* 0x002fe400078e00e9 */
[----:B------:R-:W-:Y:S04]  /*1e8e0*/  STL [R1+0xd08], R232 ;  /* 0x000d08e801007387 */ /* 0x000fe80000100800 */
[----:B------:R-:W4:Y:S04]  /*1e8f0*/  LDL.LU.64 R240, [R1+0xd60] ;  /* 0x000d600001f07983 */ /* 0x000f280000300a00 */
[----:B------:R1:W-:Y:S04]  /*1e900*/  STL [R1+0xd04], R0 ;  /* 0x000d040001007387 */ /* 0x0003e80000100800 */
[----:B------:R-:W-:Y:S04]  /*1e910*/  STL [R1+0xd10], R228 ;  /* 0x000d10e401007387 */ /* 0x000fe80000100800 */
        /* <DEDUP_REMOVED lines=8> */
[----:B------:R-:W3:Y:S04]  /*1e9a0*/  LDL.LU.64 R4, [R1+0xd78] ;  /* 0x000d780001047983 */ /* 0x000ee80000300a00 */
[----:B------:R-:W3:Y:S01]  /*1e9b0*/  LDL.LU.64 R228, [R1+0xd80] ;  /* 0x000d800001e47983 */ /* 0x000ee20000300a00 */
[----:B-1----:R-:W-:-:S05]  /*1e9c0*/  IMAD.MOV.U32 R0, RZ, RZ, R227 ;  /* 0x000000ffff007224 */ /* 0x002fca00078e00e3 */
[----:B------:R1:W-:Y:S04]  /*1e9d0*/  STL [R1+0xd1c], R0 ;  /* 0x000d1c0001007387 */ /* 0x0003e80000100800 */
[----:B------:R1:W-:Y:S02]  /*1e9e0*/  STL [R1+0xd28], R6 ;  /* 0x000d280601007387 */ /* 0x0003e40000100800 */
[----:B-1----:R-:W-:Y:S02]  /*1e9f0*/  IMAD.MOV.U32 R0, RZ, RZ, R7 ;  /* 0x000000ffff007224 */ /* 0x002fe400078e0007 */
[----:B------:R-:W3:Y:S04]  /*1ea00*/  LDL.LU.64 R6, [R1+0xd88] ;  /* 0x000d880001067983 */ /* 0x000ee80000300a00 */
[----:B------:R1:W-:Y:S04]  /*1ea10*/  STL [R1+0xd24], R0 ;  /* 0x000d240001007387 */ /* 0x0003e80000100800 */
[----:B------:R1:W-:Y:S02]  /*1ea20*/  STL [R1+0xd30], R224 ;  /* 0x000d30e001007387 */ /* 0x0003e40000100800 */
[----:B-1----:R-:W-:-:S02]  /*1ea30*/  IMAD.MOV.U32 R0, RZ, RZ, R225 ;  /* 0x000000ffff007224 */ /* 0x002fc400078e00e1 */
[----:B------:R-:W3:Y:S04]  /*1ea40*/  LDL.LU.64 R224, [R1+0xd90] ;  /* 0x000d900001e07983 */ /* 0x000ee80000300a00 */
[----:B------:R1:W-:Y:S04]  /*1ea50*/  STL [R1+0xd2c], R0 ;  /* 0x000d2c0001007387 */ /* 0x0003e80000100800 */
[----:B------:R-:W-:Y:S04]  /*1ea60*/  STL [R1+0xd38], R244 ;  /* 0x000d38f401007387 */ /* 0x000fe80000100800 */
[----:B------:R-:W3:Y:S01]  /*1ea70*/  LDL.LU.64 R226, [R1+0xd98] ;  /* 0x000d980001e27983 */ /* 0x000ee20000300a00 */
[----:B-1----:R-:W-:-:S03]  /*1ea80*/  MOV R0, R245 ;  /* 0x000000f500007202 */ /* 0x002fc60000000f00 */
[----:B------:R-:W-:Y:S04]  /*1ea90*/  STL [R1+0xd40], R230 ;  /* 0x000d40e601007387 */ /* 0x000fe80000100800 */
[----:B------:R1:W-:Y:S02]  /*1eaa0*/  STL [R1+0xd34], R0 ;  /* 0x000d340001007387 */ /* 0x0003e40000100800 */
[----:B-1----:R-:W-:Y:S02]  /*1eab0*/  IMAD.MOV.U32 R0, RZ, RZ, R231 ;  /* 0x000000ffff007224 */ /* 0x002fe400078e00e7 */
[----:B------:R-:W3:Y:S04]  /*1eac0*/  LDL.LU.64 R230, [R1+0xda0] ;  /* 0x000da00001e67983 */ /* 0x000ee80000300a00 */
[----:B------:R2:W-:Y:S02]  /*1ead0*/  STL [R1+0xd3c], R0 ;  /* 0x000d3c0001007387 */ /* 0x0005e40000100800 */
[----:B--2---:R-:W-:-:S02]  /*1eae0*/  IMAD.MOV.U32 R0, RZ, RZ, R235 ;  /* 0x000000ffff007224 */ /* 0x004fc400078e00eb */
[----:B------:R1:W-:Y:S04]  /*1eaf0*/  STL [R1+0xd48], R234 ;  /* 0x000d48ea01007387 */ /* 0x0003e80000100800 */
[----:B------:R-:W-:Y:S04]  /*1eb00*/  STL [R1+0xd50], R242 ;  /* 0x000d50f201007387 */ /* 0x000fe80000100800 */
[----:B------:R2:W-:Y:S04]  /*1eb10*/  STL [R1+0xd44], R0 ;  /* 0x000d440001007387 */ /* 0x0005e80000100800 */
[----:B-1----:R-:W3:Y:S01]  /*1eb20*/  LDL.LU.64 R234, [R1+0xda8] ;  /* 0x000da80001ea7983 */ /* 0x002ee20000300a00 */
[----:B--2---:R-:W-:-:S03]  /*1eb30*/  IMAD.MOV.U32 R0, RZ, RZ, R243 ;  /* 0x000000ffff007224 */ /* 0x004fc600078e00f3 */
[----:B----4-:R-:W-:Y:S04]  /*1eb40*/  STL [R1+0xd58], R238 ;  /* 0x000d58ee01007387 */ /* 0x010fe80000100800 */
[----:B------:R1:W-:Y:S02]  /*1eb50*/  STL [R1+0xd4c], R0 ;  /* 0x000d4c0001007387 */ /* 0x0003e40000100800 */
[----:B-1----:R-:W-:Y:S02]  /*1eb60*/  MOV R0, R239 ;  /* 0x000000ef00007202 */ /* 0x002fe40000000f00 */
[----:B------:R-:W2:Y:S04]  /*1eb70*/  LDL.LU.64 R238, [R1+0xdb0] ;  /* 0x000db00001ee7983 */ /* 0x000ea80000300a00 */
[----:B------:R1:W-:Y:S04]  /*1eb80*/  STL [R1+0xd54], R0 ;  /* 0x000d540001007387 */ /* 0x0003e80000100800 */
[----:B------:R-:W-:Y:S01]  /*1eb90*/  STL [R1+0xd60], R240 ;  /* 0x000d60f001007387 */ /* 0x000fe20000100800 */
        /* <DEDUP_REMOVED lines=8> */
[----:B-1----:R-:W-:-:S05]  /*1ec20*/  IMAD.MOV.U32 R0, RZ, RZ, R233 ;  /* 0x000000ffff007224 */ /* 0x002fca00078e00e9 */
[----:B------:R1:W-:Y:S04]  /*1ec30*/  STL [R1+0xd6c], R0 ;  /* 0x000d6c0001007387 */ /* 0x0003e80000100800 */
[----:B------:R1:W-:Y:S02]  /*1ec40*/  STL [R1+0xd78], R4 ;  /* 0x000d780401007387 */ /* 0x0003e40000100800 */
[----:B-1----:R-:W-:Y:S02]  /*1ec50*/  MOV R0, R5 ;  /* 0x0000000500007202 */ /* 0x002fe40000000f00 */
[----:B------:R-:W-:Y:S04]  /*1ec60*/  STL [R1+0xd80], R228 ;  /* 0x000d80e401007387 */ /* 0x000fe80000100800 */
[----:B------:R1:W-:Y:S04]  /*1ec70*/  STL [R1+0xd74], R0 ;  /* 0x000d740001007387 */ /* 0x0003e80000100800 */
[----:B------:R-:W3:Y:S01]  /*1ec80*/  LDL.LU.64 R4, [R1+0xdc8] ;  /* 0x000dc80001047983 */ /* 0x000ee20000300a00 */
[----:B-1----:R-:W-:-:S03]  /*1ec90*/  IMAD.MOV.U32 R0, RZ, RZ, R229 ;  /* 0x000000ffff007224 */ /* 0x002fc600078e00e5 */
[----:B------:R-:W-:Y:S04]  /*1eca0*/  STL [R1+0xd88], R6 ;  /* 0x000d880601007387 */ /* 0x000fe80000100800 */
[----:B------:R1:W-:Y:S02]  /*1ecb0*/  STL [R1+0xd7c], R0 ;  /* 0x000d7c0001007387 */ /* 0x0003e40000100800 */
[----:B-1----:R-:W-:Y:S02]  /*1ecc0*/  IMAD.MOV.U32 R0, RZ, RZ, R7 ;  /* 0x000000ffff007224 */ /* 0x002fe400078e0007 */
        /* <DEDUP_REMOVED lines=8> */
[----:B------:R-:W3:Y:S04]  /*1ed50*/  LDL.LU.64 R226, [R1+0xde0] ;  /* 0x000de00001e27983 */ /* 0x000ee80000300a00 */
[----:B------:R1:W-:Y:S04]  /*1ed60*/  STL [R1+0xd94], R0 ;  /* 0x000d940001007387 */ /* 0x0003e80000100800 */
[----:B------:R1:W-:Y:S04]  /*1ed70*/  STL [R1+0xda0], R230 ;  /* 0x000da0e601007387 */ /* 0x0003e80000100800 */
[----:B------:R-:W3:Y:S01]  /*1ed80*/  LDL.LU.64 R228, [R1+0xde8] ;  /* 0x000de80001e47983 */ /* 0x000ee20000300a00 */
[----:B-1----:R-:W-:-:S03]  /*1ed90*/  IMAD.MOV.U32 R0, RZ, RZ, R231 ;  /* 0x000000ffff007224 */ /* 0x002fc600078e00e7 */
[----:B------:R-:W3:Y:S04]  /*1eda0*/  LDL.LU.64 R230, [R1+0xdf0] ;  /* 0x000df00001e67983 */ /* 0x000ee80000300a00 */
[----:B------:R1:W-:Y:S04]  /*1edb0*/  STL [R1+0xd9c], R0 ;  /* 0x000d9c0001007387 */ /* 0x0003e80000100800 */
[----:B------:R1:W-:Y:S04]  /*1edc0*/  STL [R1+0xda8], R234 ;  /* 0x000da8ea01007387 */ /* 0x0003e80000100800 */
[----:B------:R-:W3:Y:S01]  /*1edd0*/  LDL.LU.64 R232, [R1+0xdf8] ;  /* 0x000df80001e87983 */ /* 0x000ee20000300a00 */
[----:B-1----:R-:W-:-:S03]  /*1ede0*/  IMAD.MOV.U32 R0, RZ, RZ, R235 ;  /* 0x000000ffff007224 */ /* 0x002fc600078e00eb */
[----:B------:R-:W3:Y:S04]  /*1edf0*/  LDL.LU.64 R234, [R1+0xe00] ;  /* 0x000e000001ea7983 */ /* 0x000ee80000300a00 */
[----:B------:R1:W-:Y:S04]  /*1ee00*/  STL [R1+0xda4], R0 ;  /* 0x000da40001007387 */ /* 0x0003e80000100800 */
[----:B--2---:R2:W-:Y:S04]  /*1ee10*/  STL [R1+0xdb0], R238 ;  /* 0x000db0ee01007387 */ /* 0x0045e80000100800 */
[----:B------:R-:W3:Y:S01]  /*1ee20*/  LDL.LU.64 R236, [R1+0xe08] ;  /* 0x000e080001ec7983 */ /* 0x000ee20000300a00 */
[----:B-1----:R-:W-:-:S03]  /*1ee30*/  IMAD.MOV.U32 R0, RZ, RZ, R239 ;  /* 0x000000ffff007224 */ /* 0x002fc600078e00ef */
[----:B--2---:R-:W2:Y:S04]  /*1ee40*/  LDL.LU.64 R238, [R1+0xe10] ;  /* 0x000e100001ee7983 */ /* 0x004ea80000300a00 */
[----:B------:R1:W-:Y:S04]  /*1ee50*/  STL [R1+0xdac], R0 ;  /* 0x000dac0001007387 */ /* 0x0003e80000100800 */
[----:B----4-:R4:W-:Y:S04]  /*1ee60*/  STL [R1+0xdb8], R242 ;  /* 0x000db8f201007387 */ /* 0x0109e80000100800 */
[----:B------:R-:W2:Y:S01]  /*1ee70*/  LDL.LU.64 R240, [R1+0xe18] ;  /* 0x000e180001f07983 */ /* 0x000ea20000300a00 */
[----:B-1----:R-:W-:-:S03]  /*1ee80*/  MOV R0, R243 ;  /* 0x000000f300007202 */ /* 0x002fc60000000f00 */
[----:B----4-:R-:W4:Y:S04]  /*1ee90*/  LDL.LU.64 R242, [R1+0xe20] ;  /* 0x000e200001f27983 */ /* 0x010f280000300a00 */
[----:B------:R1:W-:Y:S04]  /*1eea0*/  STL [R1+0xdb4], R0 ;  /* 0x000db40001007387 */ /* 0x0003e80000100800 */
[----:B---3--:R3:W-:Y:S04]  /*1eeb0*/  STL [R1+0xdc0], R246 ;  /* 0x000dc0f601007387 */ /* 0x0087e80000100800 */
[----:B------:R-:W4:Y:S01]  /*1eec0*/  LDL.LU.64 R244, [R1+0xe28] ;  /* 0x000e280001f47983 */ /* 0x000f220000300a00 */
[----:B-1----:R-:W-:-:S03]  /*1eed0*/  IMAD.MOV.U32 R0, RZ, RZ, R247 ;  /* 0x000000ffff007224 */ /* 0x002fc600078e00f7 */
[----:B---3--:R-:W3:Y:S04]  /*1eee0*/  LDL.LU.64 R246, [R1+0xe30] ;  /* 0x000e300001f67983 */ /* 0x008ee80000300a00 */
        /* <DEDUP_REMOVED lines=10> */
[----:B------:R1:W-:Y:S02]  /*1ef90*/  STL [R1+0xdcc], R0 ;  /* 0x000dcc0001007387 */ /* 0x0003e40000100800 */
[----:B-1----:R-:W-:Y:S02]  /*1efa0*/  MOV R0, R225 ;  /* 0x000000e100007202 */ /* 0x002fe40000000f00 */
[----:B------:R1:W-:Y:S04]  /*1efb0*/  STL [R1+0xdd8], R224 ;  /* 0x000dd8e001007387 */ /* 0x0003e80000100800 */
[----:B-1----:R-:W3:Y:S04]  /*1efc0*/  LDL.LU.64 R224, [R1+0x12b0] ;  /* 0x0012b00001e07983 */ /* 0x002ee80000300a00 */
[----:B------:R-:W-:Y:S04]  /*1efd0*/  STL [R1+0xde0], R226 ;  /* 0x000de0e201007387 */ /* 0x000fe80000100800 */
[----:B------:R1:W-:Y:S02]  /*1efe0*/  STL [R1+0xdd4], R0 ;  /* 0x000dd40001007387 */ /* 0x0003e40000100800 */
[----:B-1----:R-:W-:-:S02]  /*1eff0*/  IMAD.MOV.U32 R0, RZ, RZ, R227 ;  /* 0x000000ffff007224 */ /* 0x002fc400078e00e3 */
[----:B------:R-:W3:Y:S04]  /*1f000*/  LDL.LU.64 R226, [R1+0x12a8] ;  /* 0x0012a80001e27983 */ /* 0x000ee80000300a00 */
        /* <DEDUP_REMOVED lines=10> */
[----:B-1----:R-:W-:-:S02]  /*1f0b0*/  MOV R0, R233 ;  /* 0x000000e900007202 */ /* 0x002fc40000000f00 */
        /* <DEDUP_REMOVED lines=9> */
[----:B--2---:R-:W-:Y:S04]  /*1f150*/  STL [R1+0xe10], R238 ;  /* 0x000e10ee01007387 */ /* 0x004fe80000100800 */
[----:B------:R1:W-:Y:S02]  /*1f160*/  STL [R1+0xe04], R0 ;  /* 0x000e040001007387 */ /* 0x0003e40000100800 */
[----:B-1----:R-:W-:-:S02]  /*1f170*/  IMAD.MOV.U32 R0, RZ, RZ, R239 ;  /* 0x000000ffff007224 */ /* 0x002fc400078e00ef */
[----:B------:R-:W2:Y:S04]  /*1f180*/  LDL.LU.64 R238, [R1+0x1278] ;  /* 0x0012780001ee7983 */ /* 0x000ea80000300a00 */
[----:B------:R-:W-:Y:S04]  /*1f190*/  STL [R1+0xe18], R240 ;  /* 0x000e18f001007387 */ /* 0x000fe80000100800 */
[----:B------:R1:W-:Y:S02]  /*1f1a0*/  STL [R1+0xe0c], R0 ;  /* 0x000e0c0001007387 */ /* 0x0003e40000100800 */
[----:B-1----:R-:W-:-:S02]  /*1f1b0*/  MOV R0, R241 ;  /* 0x000000f100007202 */ /* 0x002fc40000000f00 */
[----:B------:R-:W2:Y:S04]  /*1f1c0*/  LDL.LU.64 R240, [R1+0x1270] ;  /* 0x0012700001f07983 */ /* 0x000ea80000300a00 */
[----:B----4-:R-:W-:Y:S04]  /*1f1d0*/  STL [R1+0xe20], R242 ;  /* 0x000e20f201007387 */ /* 0x010fe80000100800 */
[----:B------:R1:W-:Y:S02]  /*1f1e0*/  STL [R1+0xe14], R0 ;  /* 0x000e140001007387 */ /* 0x0003e40000100800 */
[----:B-1----:R-:W-:-:S02]  /*1f1f0*/  IMAD.MOV.U32 R0, RZ, RZ, R243 ;  /* 0x000000ffff007224 */ /* 0x002fc400078e00f3 */
[----:B------:R-:W4:Y:S04]  /*1f200*/  LDL.LU.64 R242, [R1+0x1268] ;  /* 0x0012680001f27983 */ /* 0x000f280000300a00 */
[----:B------:R-:W-:Y:S04]  /*1f210*/  STL [R1+0xe28], R244 ;  /* 0x000e28f401007387 */ /* 0x000fe80000100800 */
[----:B------:R1:W-:Y:S02]  /*1f220*/  STL [R1+0xe1c], R0 ;  /* 0x000e1c0001007387 */ /* 0x0003e40000100800 */
[----:B-1----:R-:W-:-:S02]  /*1f230*/  IMAD.MOV.U32 R0, RZ, RZ, R245 ;  /* 0x000000ffff007224 */ /* 0x002fc400078e00f5 */
[----:B------:R-:W2:Y:S04]  /*1f240*/  LDL.LU.64 R244, [R1+0x1260] ;  /* 0x0012600001f47983 */ /* 0x000ea80000300a00 */
[----:B---3--:R-:W-:Y:S04]  /*1f250*/  STL [R1+0xe30], R246 ;  /* 0x000e30f601007387 */ /* 0x008fe80000100800 */
[----:B------:R1:W-:Y:S02]  /*1f260*/  STL [R1+0xe24], R0 ;  /* 0x000e240001007387 */ /* 0x0003e40000100800 */
[----:B-1----:R-:W-:-:S02]  /*1f270*/  IMAD.MOV.U32 R0, RZ, RZ, R247 ;  /* 0x000000ffff007224 */ /* 0x002fc400078e00f7 */
[----:B------:R-:W3:Y:S04]  /*1f280*/  LDL.LU.64 R246, [R1+0x1258] ;  /* 0x0012580001f67983 */ /* 0x000ee80000300a00 */
[----:B------:R-:W-:Y:S04]  /*1f290*/  STL [R1+0xe38], R214 ;  /* 0x000e38d601007387 */ /* 0x000fe80000100800 */
[----:B------:R1:W-:Y:S02]  /*1f2a0*/  STL [R1+0xe2c], R0 ;  /* 0x000e2c0001007387 */ /* 0x0003e40000100800 */
[----:B-1----:R-:W-:-:S02]  /*1f2b0*/  MOV R0, R215 ;  /* 0x000000d700007202 */ /* 0x002fc40000000f00 */
[----:B------:R-:W2:Y:S04]  /*1f2c0*/  LDL.LU.64 R214, [R1+0x1250] ;  /* 0x0012500001d67983 */ /* 0x000ea80000300a00 */
[----:B------:R1:W-:Y:S04]  /*1f2d0*/  STL [R1+0xe40], R2 ;  /* 0x000e400201007387 */ /* 0x0003e80000100800 */
[----:B------:R1:W-:Y:S04]  /*1f2e0*/  STL [R1+0xe34], R0 ;  /* 0x000e340001007387 */ /* 0x0003e80000100800 */
[----:B-1----:R1:W5:Y:S01]  /*1f2f0*/  LDL.LU R2, [R1+0x1248] ;  /* 0x0012480001027983 */ /* 0x0023620000300800 */
[----:B------:R-:W-:-:S03]  /*1f300*/  IMAD.MOV.U32 R0, RZ, RZ, R3 ;  /* 0x000000ffff007224 */ /* 0x000fc600078e0003 */
[----:B------:R-:W-:Y:S04]  /*1f310*/  STL [R1+0xe48], R4 ;  /* 0x000e480401007387 */ /* 0x000fe80000100800 */
[----:B------:R1:W-:Y:S04]  /*1f320*/  STL [R1+0xe3c], R0 ;  /* 0x000e3c0001007387 */ /* 0x0003e80000100800 */
[----:B------:R-:W-:Y:S01]  /*1f330*/  STL [R1+0xe50], R6 ;  /* 0x000e500601007387 */ /* 0x000fe20000100800 */
[----:B-1----:R-:W-:-:S05]  /*1f340*/  IMAD.MOV.U32 R0, RZ, RZ, R5 ;  /* 0x000000ffff007224 */ /* 0x002fca00078e0005 */
[----:B------:R1:W-:Y:S04]  /*1f350*/  STL [R1+0xe44], R0 ;  /* 0x000e440001007387 */ /* 0x0003e80000100800 */
[----:B------:R-:W-:Y:S01]  /*1f360*/  STL [R1+0xe58], R250 ;  /* 0x000e58fa01007387 */ /* 0x000fe20000100800 */
[----:B-1----:R-:W-:-:S05]  /*1f370*/  IMAD.MOV.U32 R0, RZ, RZ, R7 ;  /* 0x000000ffff007224 */ /* 0x002fca00078e0007 */
[----:B------:R1:W-:Y:S04]  /*1f380*/  STL [R1+0xe4c], R0 ;  /* 0x000e4c0001007387 */ /* 0x0003e80000100800 */
[----:B------:R-:W-:Y:S01]  /*1f390*/  STL [R1+0xe60], R8 ;  /* 0x000e600801007387 */ /* 0x000fe20000100800 */
[----:B-1----:R-:W-:-:S05]  /*1f3a0*/  MOV R0, R251 ;  /* 0x000000fb00007202 */ /* 0x002fca0000000f00 */
[----:B------:R1:W-:Y:S04]  /*1f3b0*/  STL [R1+0xe54], R0 ;  /* 0x000e540001007387 */ /* 0x0003e80000100800 */
[----:B------:R-:W-:Y:S01]  /*1f3c0*/  STL [R1+0xe68], R248 ;  /* 0x000e68f801007387 */ /* 0x000fe20000100800 */
[----:B-1----:R-:W-:-:S05]  /*1f3d0*/  IMAD.MOV.U32 R0, RZ, RZ, R9 ;  /* 0x000000ffff007224 */ /* 0x002fca00078e0009 */
[----:B------:R1:W-:Y:S04]  /*1f3e0*/  STL [R1+0xe5c], R0 ;  /* 0x000e5c0001007387 */ /* 0x0003e80000100800 */
        /* <DEDUP_REMOVED lines=227> */
[----:B--2---:R2:W-:Y:S04]  /*20220*/  STL [R1+0x11f8], R238 ;  /* 0x0011f8ee01007387 */ /* 0x0045e80000100800 */
[----:B------:R2:W-:Y:S04]  /*20230*/  STL [R1+0x11f4], R239 ;  /* 0x0011f4ef01007387 */ /* 0x0005e80000100800 */
[----:B------:R2:W-:Y:S04]  /*20240*/  STL [R1+0x1200], R240 ;  /* 0x001200f001007387 */ /* 0x0005e80000100800 */
[----:B------:R2:W-:Y:S04]  /*20250*/  STL [R1+0x11fc], R241 ;  /* 0x0011fcf101007387 */ /* 0x0005e80000100800 */
[----:B----4-:R2:W-:Y:S04]  /*20260*/  STL [R1+0x1208], R242 ;  /* 0x001208f201007387 */ /* 0x0105e80000100800 */
[----:B------:R2:W-:Y:S04]  /*20270*/  STL [R1+0x1204], R243 ;  /* 0x001204f301007387 */ /* 0x0005e80000100800 */
[----:B------:R2:W-:Y:S04]  /*20280*/  STL [R1+0x1210], R244 ;  /* 0x001210f401007387 */ /* 0x0005e80000100800 */
[----:B------:R2:W-:Y:S04]  /*20290*/  STL [R1+0x120c], R245 ;  /* 0x00120cf501007387 */ /* 0x0005e80000100800 */
[----:B---3--:R2:W-:Y:S04]  /*202a0*/  STL [R1+0x1218], R246 ;  /* 0x001218f601007387 */ /* 0x0085e80000100800 */
[----:B------:R2:W-:Y:S04]  /*202b0*/  STL [R1+0x1214], R247 ;  /* 0x001214f701007387 */ /* 0x0005e80000100800 */
[----:B------:R2:W-:Y:S04]  /*202c0*/  STL [R1+0x1220], R214 ;  /* 0x001220d601007387 */ /* 0x0005e80000100800 */
[----:B------:R2:W-:Y:S04]  /*202d0*/  STL [R1+0x121c], R215 ;  /* 0x00121cd701007387 */ /* 0x0005e80000100800 */
        /* <DEDUP_REMOVED lines=460> */
[----:B------:R2:W-:Y:S01]  /*21fa0*/  STL [R1+0x340], RZ ;  /* 0x000340ff01007387 */ /* 0x0005e20000100800 */
[----:B------:R-:W1:Y:S03]  /*21fb0*/  S2R R8, SR_TID.X ;  /* 0x0000000000087919 */ /* 0x000e660000002100 */
        /* <DEDUP_REMOVED lines=29> */
[----:B-1----:R-:W-:-:S03]  /*22190*/  LOP3.LUT R0, R8, 0x7, RZ, 0xc0, !PT ;  /* 0x0000000708007812 */ /* 0x002fc600078ec0ff */
[----:B------:R2:W-:Y:S04]  /*221a0*/  STL [R1+0x2d8], RZ ;  /* 0x0002d8ff01007387 */ /* 0x0005e80000100800 */
[----:B------:R2:W-:Y:S04]  /*221b0*/  STL [R1+0x2dc], RZ ;  /* 0x0002dcff01007387 */ /* 0x0005e80000100800 */
[----:B------:R2:W-:Y:S01]  /*221c0*/  STL [R1+0x3e0], RZ ;  /* 0x0003e0ff01007387 */ /* 0x0005e20000100800 */
[----:B------:R-:W-:-:S03]  /*221d0*/  LOP3.LUT R5, R8, 0x3, RZ, 0xc0, !PT ;  /* 0x0000000308057812 */ /* 0x000fc600078ec0ff */
[----:B------:R2:W-:Y:S01]  /*221e0*/  STL [R1+0x3e4], RZ ;  /* 0x0003e4ff01007387 */ /* 0x0005e20000100800 */
[----:B------:R-:W-:-:S03]  /*221f0*/  LOP3.LUT R3, R8, 0x1c, RZ, 0xc0, !PT ;  /* 0x0000001c08037812 */ /* 0x000fc600078ec0ff */
[----:B------:R2:W-:Y:S01]  /*22200*/  STL [R1+0x3e8], RZ ;  /* 0x0003e8ff01007387 */ /* 0x0005e20000100800 */
[----:B------:R-:W-:-:S03]  /*22210*/  IMAD R0, R0, 0x90, RZ ;  /* 0x0000009000007824 */ /* 0x000fc600078e02ff */
[----:B------:R2:W-:Y:S01]  /*22220*/  STL [R1+0x3ec], RZ ;  /* 0x0003ecff01007387 */ /* 0x0005e20000100800 */
[----:B------:R-:W-:-:S03]  /*22230*/  IMAD.SHL.U32 R4, R8, 0x2, RZ ;  /* 0x0000000208047824 */ /* 0x000fc600078e00ff */
[----:B------:R2:W-:Y:S04]  /*22240*/  STL [R1+0x430], RZ ;  /* 0x000430ff01007387 */ /* 0x0005e80000100800 */
[----:B------:R2:W-:Y:S01]  /*22250*/  STL [R1+0x434], RZ ;  /* 0x000434ff01007387 */ /* 0x0005e20000100800 */
[----:B------:R-:W-:-:S03]  /*22260*/  IMAD R3, R5, 0x120, R3 ;  /* 0x0000012005037824 */ /* 0x000fc600078e0203 */
[----:B------:R2:W-:Y:S04]  /*22270*/  STL [R1+0x438], RZ ;  /* 0x000438ff01007387 */ /* 0x0005e80000100800 */
[----:B------:R2:W-:Y:S01]  /*22280*/  STL [R1+0x43c], RZ ;  /* 0x00043cff01007387 */ /* 0x0005e20000100800 */
[----:B------:R-:W-:-:S03]  /*22290*/  LOP3.LUT R0, R0, 0x30, R4, 0x78, !PT ;  /* 0x0000003000007812 */ /* 0x000fc600078e7804 */
[----:B------:R2:W-:Y:S04]  /*222a0*/  STL [R1+0x4f0], RZ ;  /* 0x0004f0ff01007387 */ /* 0x0005e80000100800 */
[----:B------:R2:W-:Y:S04]  /*222b0*/  STL [R1+0x4f4], RZ ;  /* 0x0004f4ff01007387 */ /* 0x0005e80000100800 */
[----:B------:R2:W-:Y:S01]  /*222c0*/  STL [R1+0x4f8], RZ ;  /* 0x0004f8ff01007387 */ /* 0x0005e20000100800 */
[----:B------:R-:W-:-:S03]  /*222d0*/  LOP3.LUT R4, R3, 0x20, RZ, 0x3c, !PT ;  /* 0x0000002003047812 */ /* 0x000fc600078e3cff */
[----:B------:R2:W-:Y:S01]  /*222e0*/  STL [R1+0x4fc], RZ ;  /* 0x0004fcff01007387 */ /* 0x0005e20000100800 */
[----:B------:R-:W-:-:S03]  /*222f0*/  LOP3.LUT R4, R0, 0x40, RZ, 0x3c, !PT ;  /* 0x0000004000047812 */ /* 0x000fc600078e3cff */
        /* <DEDUP_REMOVED lines=8> */
[----:B------:R2:W-:Y:S01]  /*22380*/  STL [R1+0x122c], R4 ;  /* 0x00122c0401007387 */ /* 0x0005e20000100800 */
[----:B------:R-:W-:-:S02]  /*22390*/  USHF.R.S32.HI UR10, URZ, 0x1f, UR7 ;  /* 0x0000001fff0a7899 */ /* 0x000fc40008011407 */
[----:B------:R-:W-:Y:S02]  /*223a0*/  USHF.R.S32.HI UR12, URZ, 0x1f, UR8 ;  /* 0x0000001fff0c7899 */ /* 0x000fe40008011408 */
[----:B------:R-:W-:Y:S02]  /*223b0*/  ULEA.HI UR10, UR10, UR7, URZ, 0x5 ;  /* 0x000000070a0a7291 */ /* 0x000fe4000f8f28ff */
[----:B------:R-:W-:Y:S02]  /*223c0*/  USHF.R.S32.HI UR15, URZ, 0x1f, UR9 ;  /* 0x0000001fff0f7899 */ /* 0x000fe40008011409 */
[----:B------:R-:W-:Y:S02]  /*223d0*/  USHF.L.U32 UR13, UR8, 0x2, URZ ;  /* 0x00000002080d7899 */ /* 0x000fe400080006ff */
[----:B------:R-:W-:Y:S01]  /*223e0*/  USHF.L.U64.HI UR7, UR8, 0x2, UR12 ;  /* 0x0000000208077899 */ /* 0x000fe2000801020c */
[C---:B------:R-:W-:Y:S01]  /*223f0*/  LOP3.LUT R6, R3.reuse, 0x40, RZ, 0x3c, !PT ;  /* 0x0000004003067812 */ /* 0x040fe200078e3cff */
[----:B------:R-:W-:Y:S01]  /*22400*/  USHF.R.S32.HI UR8, URZ, 0x5, UR10 ;  /* 0x00000005ff087899 */ /* 0x000fe2000801140a */
[----:B------:R-:W-:Y:S01]  /*22410*/  LOP3.LUT R5, R3, 0x60, RZ, 0x3c, !PT ;  /* 0x0000006003057812 */ /* 0x000fe200078e3cff */
[----:B------:R-:W-:-:S02]  /*22420*/  USHF.L.U32 UR14, UR9, 0x2, URZ ;  /* 0x00000002090e7899 */ /* 0x000fc400080006ff */
[----:B------:R-:W-:Y:S01]  /*22430*/  USHF.L.U64.HI UR9, UR9, 0x2, UR15 ;  /* 0x0000000209097899 */ /* 0x000fe2000801020f */
[----:B------:R-:W-:Y:S01]  /*22440*/  UMOV UR4, URZ ;  /* 0x000000ff00047c82 */ /* 0x000fe20008000000 */
[----:B------:R-:W-:Y:S01]  /*22450*/  UMOV UR11, 0x1 ;  /* 0x00000001000b7882 */ /* 0x000fe20000000000 */
[----:B------:R-:W-:Y:S01]  /*22460*/  UIADD3 UR15, UPT, UPT, UR8, -0x2, URZ ;  /* 0xfffffffe080f7890 */ /* 0x000fe2000fffe0ff */
[----:B--2---:R-:W-:-:S11]  /*22470*/  UMOV UR10, 0xffffffff ;  /* 0xffffffff000a7882 */ /* 0x004fd60000000000 */
.L_x_1:
[----:B------:R-:W2:Y:S01]  /*22480*/  LDL.LU.64 R56, [R1+0x780] ;  /* 0x0007800001387983 */ /* 0x000ea20000300a00 */
[----:B------:R-:W-:-:S04]  /*22490*/  DEPBAR.LE SB0, 0x2 ;  /* 0x000080800000791a */ /* 0x000fc80000000000 */
[----:B------:R-:W2:Y:S04]  /*224a0*/  LDL.LU.64 R58, [R1+0x788] ;  /* 0x00078800013a7983 */ /* 0x000ea80000300a00 */
[----:B------:R-:W3:Y:S04]  /*224b0*/  LDL.LU.64 R32, [R1+0x760] ;  /* 0x0007600001207983 */ /* 0x000ee80000300a00 */
[----:B------:R-:W3:Y:S04]  /*224c0*/  LDL.LU.64 R34, [R1+0x768] ;  /* 0x0007680001227983 */ /* 0x000ee80000300a00 */
[----:B-1----:R-:W4:Y:S04]  /*224d0*/  LDL.LU.64 R16, [R1+0x750] ;  /* 0x0007500001107983 */ /* 0x002f280000300a00 */
[----:B------:R-:W4:Y:S04]  /*224e0*/  LDL.LU.64 R18, [R1+0x758] ;  /* 0x0007580001127983 */ /* 0x000f280000300a00 */
[----:B------:R-:W4:Y:S04]  /*224f0*/  LDL.LU.64 R28, [R1+0x730] ;  /* 0x00073000011c7983 */ /* 0x000f280000300a00 */
[----:B------:R-:W4:Y:S04]  /*22500*/  LDL.LU.64 R30, [R1+0x738] ;  /* 0x00073800011e7983 */ /* 0x000f280000300a00 */
[----:B------:R-:W4:Y:S04]  /*22510*/  LDL.LU.64 R52, [R1+0x720] ;  /* 0x0007200001347983 */ /* 0x000f280000300a00 */
[----:B------:R-:W4:Y:S01]  /*22520*/  LDL.LU.64 R54, [R1+0x728] ;  /* 0x0007280001367983 */ /* 0x000f220000300a00 */
[----:B------:R-:W-:Y:S01]  /*22530*/  UIADD3 UR10, UPT, UPT, UR10, 0x1, URZ ;  /* 0x000000010a0a7890 */ /* 0x000fe2000fffe0ff */
[----:B-----5:R-:W-:-:S02]  /*22540*/  LOP3.LUT R246, R3, 0x40, RZ, 0x3c, !PT ;  /* 0x0000004003f67812 */ /* 0x020fc400078e3cff */
[C---:B------:R-:W-:Y:S01]  /*22550*/  LOP3.LUT R247, R3.reuse, 0x60, RZ, 0x3c, !PT ;  /* 0x0000006003f77812 */ /* 0x040fe200078e3cff */
[----:B------:R-:W-:Y:S01]  /*22560*/  UISETP.GT.AND UP0, UPT, UR10, 0x1, UPT ;  /* 0x000000010a00788c */ /* 0x000fe2000bf04270 */
[----:B------:R-:W-:Y:S01]  /*22570*/  LOP3.LUT R239, R3, 0x20, RZ, 0x3c, !PT ;  /* 0x0000002003ef7812 */ /* 0x000fe200078e3cff */
[----:B------:R-:W-:Y:S02]  /*22580*/  STL [R1+0x124c], R252 ;  /* 0x00124cfc01007387 */ /* 0x000fe40000100800 */
[----:B------:R-:W-:Y:S02]  /*22590*/  USEL UR10, UR10, URZ, !UP0 ;  /* 0x000000ff0a0a7287 */ /* 0x000fe4000c000000 */
[----:B-----5:R-:W-:Y:S02]  /*225a0*/  STL [R1+0x1248], R2 ;  /* 0x0012480201007387 */ /* 0x020fe40000100800 */
[----:B------:R-:W-:Y:S01]  /*225b0*/  ULEA UR12, UR10, UR5, 0xd ;  /* 0x000000050a0c7291 */ /* 0x000fe2000f8e68ff */
[----:B------:R-:W-:Y:S01]  /*225c0*/  BAR.SYNC.DEFER_BLOCKING 0x0 ;  /* 0x0000000000007b1d */ /* 0x000fe20000010000 */
[----:B------:R-:W-:-:S07]  /*225d0*/  ULEA UR16, UR10, UR5, 0xf ;  /* 0x000000050a107291 */ /* 0x000fce000f8e78ff */
[----:B------:R-:W-:Y:S04]  /*225e0*/  LDS R8, [R246+UR12+0x10000] ;  /* 0x0100000cf6087984 */ /* 0x000fe80008000800 */
[----:B------:R-:W-:Y:S04]  /*225f0*/  LDS R10, [R246+UR12+0x10400] ;  /* 0x0104000cf60a7984 */ /* 0x000fe80008000800 */
[----:B------:R-:W-:Y:S04]  /*22600*/  LDS R9, [R247+UR12+0x10000] ;  /* 0x0100000cf7097984 */ /* 0x000fe80008000800 */
[----:B------:R-:W-:Y:S04]  /*22610*/  LDS R11, [R247+UR12+0x10400] ;  /* 0x0104000cf70b7984 */ /* 0x000fe80008000800 */
[----:B------:R-:W-:Y:S04]  /*22620*/  LDSM.16.M88.4 R4, [R0+UR16] ;  /* 0x000000100004783b */ /* 0x000fe80008000200 */
[----:B------:R-:W-:Y:S04]  /*22630*/  LDS R20, [R3+UR12+0x10080] ;  /* 0x0100800c03147984 */ /* 0x000fe80008000800 */
        /* <DEDUP_REMOVED lines=11> */
[----:B------:R-:W1:Y:S04]  /*226f0*/  LDSM.16.M88.4 R48, [R0+UR16+0x400] ;  /* 0x000400100030783b */ /* 0x000e680008000200 */
[----:B------:R-:W2:Y:S04]  /*22700*/  LDSM.16.M88.4 R40, [R0+UR16+0xc00] ;  /* 0x000c00100028783b */ /* 0x000ea80008000200 */
[----:B------:R-:W2:Y:S04]  /*22710*/  LDSM.16.M88.4 R112, [R0+UR16+0x1400] ;  /* 0x001400100070783b */ /* 0x000ea80008000200 */
[----:B------:R-:W2:Y:S04]  /*22720*/  LDSM.16.M88.4 R116, [R0+UR16+0x1800] ;  /* 0x001800100074783b */ /* 0x000ea80008000200 */
[----:B------:R-:W2:Y:S04]  /*22730*/  LDSM.16.M88.4 R128, [R0+UR16+0x2400] ;  /* 0x002400100080783b */ /* 0x000ea80008000200 */
[----:B------:R-:W2:Y:S04]  /*22740*/  LDSM.16.M88.4 R132, [R0+UR16+0x2800] ;  /* 0x002800100084783b */ /* 0x000ea80008000200 */
[----:B------:R-:W-:Y:S04]  /*22750*/  LDS R232, [R3+UR12+0x10800] ;  /* 0x0108000c03e87984 */ /* 0x000fe80008000800 */
[----:B------:R-:W-:Y:S04]  /*22760*/  LDS R234, [R3+UR12+0x10c00] ;  /* 0x010c000c03ea7984 */ /* 0x000fe80008000800 */
[----:B------:R-:W-:Y:S04]  /*22770*/  LDS R233, [R239+UR12+0x10800] ;  /* 0x0108000cefe97984 */ /* 0x000fe80008000800 */
[----:B------:R-:W-:Y:S04]  /*22780*/  LDS R235, [R239+UR12+0x10c00] ;  /* 0x010c000cefeb7984 */ /* 0x000fe80008000800 */
[----:B-1----:R-:W-:Y:S04]  /*22790*/  STL [R1+0x15d4], R50 ;  /* 0x0015d43201007387 */ /* 0x002fe80000100800 */
[----:B------:R-:W-:Y:S04]  /*227a0*/  STL [R1+0x15d0], R51 ;  /* 0x0015d03301007387 */ /* 0x000fe80000100800 */
        /* <DEDUP_REMOVED lines=10> */
[----:B------:R-:W-:Y:S04]  /*22850*/  LDSM.16.M88.4 R120, [R0+UR16+0x1c00] ;  /* 0x001c00100078783b */ /* 0x000fe80008000200 */
[----:B------:R-:W-:Y:S04]  /*22860*/  LDSM.16.M88.4 R124, [R0+UR16+0x2000] ;  /* 0x00200010007c783b */ /* 0x000fe80008000200 */
[----:B------:R-:W-:Y:S04]  /*22870*/  LDSM.16.M88.4 R44, [R0+UR16+0x800] ;  /* 0x00080010002c783b */ /* 0x000fe80008000200 */
[----:B------:R-:W-:Y:S01]  /*22880*/  LDSM.16.M88.4 R36, [R0+UR16+0x1000] ;  /* 0x001000100024783b */ /* 0x000fe20008000200 */
[-C--:B--2---:R-:W-:Y:S08]  /*22890*/  HMMA.1688.F32.TF32 R56, R24, R4.reuse, R56 ;  /* 0x000000041838723c */ /* 0x084ff00000081038 */
[-C--:B---3--:R-:W-:Y:S08]  /*228a0*/  HMMA.1688.F32.TF32 R32, R8, R4.reuse, R32 ;  /* 0x000000040820723c */ /* 0x088ff00000081020 */
[----:B----4-:R-:W-:Y:S03]  /*228b0*/  HMMA.1688.F32.TF32 R16, R20, R4, R16 ;  /* 0x000000041410723c */ /* 0x010fe60000081010 */
[----:B------:R-:W-:Y:S01]  /*228c0*/  IMAD.MOV.U32 R250, RZ, RZ, R56 ;  /* 0x000000fffffa7224 */ /* 0x000fe200078e0038 */
[----:B------:R-:W-:Y:S01]  /*228d0*/  MOV R249, R57 ;  /* 0x0000003900f97202 */ /* 0x000fe20000000f00 */
[----:B------:R-:W-:-:S02]  /*228e0*/  IMAD.MOV.U32 R248, RZ, RZ, R58 ;  /* 0x000000fffff87224 */ /* 0x000fc400078e003a */
[----:B------:R-:W-:Y:S01]  /*228f0*/  IMAD.MOV.U32 R245, RZ, RZ, R59 ;  /* 0x000000fffff57224 */ /* 0x000fe200078e003b */
[----:B------:R-:W-:Y:S03]  /*22900*/  HMMA.1688.F32.TF32 R28, R12, R4, R28 ;  /* 0x000000040c1c723c */ /* 0x000fe6000008101c */
[----:B------:R-:W-:Y:S04]  /*22910*/  STL.64 [R1+0x15e0], R34 ;  /* 0x0015e02201007387 */ /* 0x000fe80000100a00 */
[----:B------:R-:W-:Y:S04]  /*22920*/  STL.64 [R1+0x15d8], R32 ;  /* 0x0015d82001007387 */ /* 0x000fe80000100a00 */
[----:B------:R-:W-:Y:S04]  /*22930*/  STL.64 [R1+0x15f0], R18 ;  /* 0x0015f01201007387 */ /* 0x000fe80000100a00 */
[----:B------:R1:W-:Y:S04]  /*22940*/  STL.64 [R1+0x15e8], R16 ;  /* 0x0015e81001007387 */ /* 0x0003e80000100a00 */
[----:B------:R-:W-:Y:S04]  /*22950*/  STL.64 [R1+0x1608], R30 ;  /* 0x0016081e01007387 */ /* 0x000fe80000100a00 */
[----:B------:R2:W-:Y:S04]  /*22960*/  STL.64 [R1+0x1600], R28 ;  /* 0x0016001c01007387 */ /* 0x0005e80000100a00 */
[----:B------:R3:W-:Y:S01]  /*22970*/  STL.64 [R1+0x15f8], R6 ;  /* 0x0015f80601007387 */ /* 0x0007e20000100a00 */
[----:B-1----:R-:W-:Y:S03]  /*22980*/  HMMA.1688.F32.TF32 R16, R24, R48, R52 ;  /* 0x000000301810723c */ /* 0x002fe60000081034 */
[----:B--2---:R-:W2:Y:S04]  /*22990*/  LDL.LU.64 R28, [R1+0x710] ;  /* 0x00071000011c7983 */ /* 0x004ea80000300a00 */
[----:B------:R-:W2:Y:S04]  /*229a0*/  LDL.LU.64 R30, [R1+0x718] ;  /* 0x00071800011e7983 */ /* 0x000ea80000300a00 */
[----:B------:R-:W4:Y:S04]  /*229b0*/  LDL.LU.64 R56, [R1+0x700] ;  /* 0x0007000001387983 */ /* 0x000f280000300a00 */
[----:B------:R-:W4:Y:S04]  /*229c0*/  LDL.LU.64 R58, [R1+0x708] ;  /* 0x00070800013a7983 */ /* 0x000f280000300a00 */
[----:B------:R-:W-:Y:S01]  /*229d0*/  IMAD.MOV.U32 R50, RZ, RZ, R16 ;  /* 0x000000ffff327224 */ /* 0x000fe200078e0010 */
[----:B------:R-:W-:Y:S01]  /*229e0*/  MOV R51, R17 ;  /* 0x0000001100337202 */ /* 0x000fe20000000f00 */
[----:B------:R-:W-:Y:S01]  /*229f0*/  IMAD.MOV.U32 R252, RZ, RZ, R18 ;  /* 0x000000fffffc7224 */ /* 0x000fe200078e0012 */
[----:B------:R-:W4:Y:S01]  /*22a00*/  LDL.LU.64 R60, [R1+0x6e0] ;  /* 0x0006e000013c7983 */ /* 0x000f220000300a00 */
[----:B------:R-:W-:-:S03]  /*22a10*/  IMAD.MOV.U32 R2, RZ, RZ, R19 ;  /* 0x000000ffff027224 */ /* 0x000fc600078e0013 */
[----:B------:R-:W4:Y:S04]  /*22a20*/  LDL.LU.64 R62, [R1+0x6e8] ;  /* 0x0006e800013e7983 */ /* 0x000f280000300a00 */
        /* <DEDUP_REMOVED lines=15> */
[----:B---3--:R-:W3:Y:S04]  /*22b20*/  LDL.LU.64 R6, [R1+0x618] ;  /* 0x0006180001067983 */ /* 0x008ee80000300a00 */
[----:B------:R-:W3:Y:S04]  /*22b30*/  LDL.LU.64 R96, [R1+0x5c0] ;  /* 0x0005c00001607983 */ /* 0x000ee80000300a00 */
        /* <DEDUP_REMOVED lines=14> */
[----:B------:R-:W3:Y:S01]  /*22c20*/  LDL.LU.64 R34, [R1+0x598] ;  /* 0x0005980001227983 */ /* 0x000ee20000300a00 */
[----:B--2---:R-:W-:Y:S03]  /*22c30*/  HMMA.1688.F32.TF32 R52, R8, R48, R28 ;  /* 0x000000300834723c */ /* 0x004fe6000008101c */
[----:B------:R-:W2:Y:S04]  /*22c40*/  LDL.LU.64 R28, [R1+0x540] ;  /* 0x00054000011c7983 */ /* 0x000ea80000300a00 */
[----:B------:R-:W2:-:S12]  /*22c50*/  LDL.LU.64 R30, [R1+0x548] ;  /* 0x00054800011e7983 */ /* 0x000e980000300a00 */
[----:B------:R-:W-:Y:S04]  /*22c60*/  STL.64 [R1+0x1618], R54 ;  /* 0x0016183601007387 */ /* 0x000fe80000100a00 */
[----:B------:R1:W-:Y:S01]  /*22c70*/  STL.64 [R1+0x1610], R52 ;  /* 0x0016103401007387 */ /* 0x0003e20000100a00 */
[-C--:B----4-:R-:W-:Y:S03]  /*22c80*/  HMMA.1688.F32.TF32 R88, R20, R40.reuse, R16 ;  /* 0x000000281458723c */ /* 0x090fe60000081010 */
[----:B------:R-:W4:Y:S04]  /*22c90*/  LDL.LU.64 R16, [R1+0x530] ;  /* 0x0005300001107983 */ /* 0x000f280000300a00 */
[----:B------:R-:W4:Y:S01]  /*22ca0*/  LDL.LU.64 R18, [R1+0x538] ;  /* 0x0005380001127983 */ /* 0x000f220000300a00 */
[C---:B---3--:R-:W-:Y:S03]  /*22cb0*/  HMMA.1688.F32.TF32 R92, R12.reuse, R40, R4 ;  /* 0x000000280c5c723c */ /* 0x048fe60000081004 */
        /* <DEDUP_REMOVED lines=25> */
[----:B------:R-:W-:Y:S03]  /*22e50*/  HMMA.1688.F32.TF32 R148, R12, R112, R32 ;  /* 0x000000700c94723c */ /* 0x000fe60000081020 */
[----:B------:R-:W3:Y:S04]  /*22e60*/  LDL.LU.64 R210, [R1+0x3c8] ;  /* 0x0003c80001d27983 */ /* 0x000ee80000300a00 */
[----:B-1----:R-:W3:Y:S04]  /*22e70*/  LDL.LU.64 R52, [R1+0x3b0] ;  /* 0x0003b00001347983 */ /* 0x002ee80000300a00 */
[----:B------:R-:W3:Y:S04]  /*22e80*/  LDL.LU.64 R54, [R1+0x3b8] ;  /* 0x0003b80001367983 */ /* 0x000ee80000300a00 */
[----:B------:R-:W3:Y:S04]  /*22e90*/  LDL.LU.64 R32, [R1+0x3a0] ;  /* 0x0003a00001207983 */ /* 0x000ee80000300a00 */
[----:B------:R-:W3:Y:S01]  /*22ea0*/  LDL.LU.64 R34, [R1+0x3a8] ;  /* 0x0003a80001227983 */ /* 0x000ee20000300a00 */
[-C--:B--2---:R-:W-:Y:S03]  /*22eb0*/  HMMA.1688.F32.TF32 R152, R24, R116.reuse, R28 ;  /* 0x000000741898723c */ /* 0x084fe6000008101c */
[----:B------:R-:W2:Y:S04]  /*22ec0*/  LDL.LU.64 R28, [R1+0x390] ;  /* 0x00039000011c7983 */ /* 0x000ea80000300a00 */
[----:B------:R-:W2:Y:S01]  /*22ed0*/  LDL.LU.64 R30, [R1+0x398] ;  /* 0x00039800011e7983 */ /* 0x000ea20000300a00 */
[-C--:B----4-:R-:W-:Y:S03]  /*22ee0*/  HMMA.1688.F32.TF32 R156, R8, R116.reuse, R16 ;  /* 0x00000074089c723c */ /* 0x090fe60000081010 */
[----:B------:R-:W4:Y:S04]  /*22ef0*/  LDL.LU.64 R16, [R1+0x380] ;  /* 0x0003800001107983 */ /* 0x000f280000300a00 */
[----:B------:R-:W4:Y:S01]  /*22f00*/  LDL.LU.64 R18, [R1+0x388] ;  /* 0x0003880001127983 */ /* 0x000f220000300a00 */
[----:B---3--:R-:W-:Y:S03]  /*22f10*/  HMMA.1688.F32.TF32 R160, R20, R116, R4 ;  /* 0x0000007414a0723c */ /* 0x008fe60000081004 */
[----:B------:R-:W3:Y:S04]  /*22f20*/  LDL.LU.64 R4, [R1+0x370] ;  /* 0x0003700001047983 */ /* 0x000ee80000300a00 */
[----:B------:R-:W3:Y:S01]  /*22f30*/  LDL.LU.64 R6, [R1+0x378] ;  /* 0x0003780001067983 */ /* 0x000ee20000300a00 */
[----:B------:R-:W-:Y:S03]  /*22f40*/  HMMA.1688.F32.TF32 R212, R12, R128, R52 ;  /* 0x000000800cd4723c */ /* 0x000fe60000081034 */
[----:B------:R-:W4:Y:S04]  /*22f50*/  LDL.LU.64 R52, [R1+0x250] ;  /* 0x0002500001347983 */ /* 0x000f280000300a00 */
[----:B------:R-:W4:Y:S04]  /*22f60*/  LDL.LU.64 R54, [R1+0x258] ;  /* 0x0002580001367983 */ /* 0x000f280000300a00 */
[----:B------:R-:W-:Y:S01]  /*22f70*/  STL [R1+0x1458], R3 ;  /* 0x0014580301007387 */ /* 0x000fe20000100800 */
[-C--:B--2---:R-:W-:Y:S03]  /*22f80*/  HMMA.1688.F32.TF32 R220, R8, R132.reuse, R28 ;  /* 0x0000008408dc723c */ /* 0x084fe6000008101c */
[----:B------:R-:W2:Y:S04]  /*22f90*/  LDL.LU.64 R28, [R1+0x1b0] ;  /* 0x0001b000011c7983 */ /* 0x000ea80000300a00 */
[----:B------:R-:W2:Y:S01]  /*22fa0*/  LDL.LU.64 R30, [R1+0x1b8] ;  /* 0x0001b800011e7983 */ /* 0x000ea20000300a00 */
[-C--:B---3--:R-:W-:Y:S03]  /*22fb0*/  HMMA.1688.F32.TF32 R228, R12, R132.reuse, R4 ;  /* 0x000000840ce4723c */ /* 0x088fe60000081004 */
[----:B------:R-:W3:Y:S04]  /*22fc0*/  LDL.LU.64 R4, [R1+0x110] ;  /* 0x0001100001047983 */ /* 0x000ee80000300a00 */
[----:B------:R-:W3:Y:S01]  /*22fd0*/  LDL.LU.64 R6, [R1+0x118] ;  /* 0x0001180001067983 */ /* 0x000ee20000300a00 */
[----:B------:R-:W-:Y:S01]  /*22fe0*/  HMMA.1688.F32.TF32 R216, R24, R132, R32 ;  /* 0x0000008418d8723c */ /* 0x000fe20000081020 */
[----:B------:R-:W-:Y:S01]  /*22ff0*/  IMAD.MOV.U32 R32, RZ, RZ, R250 ;  /* 0x000000ffff207224 */ /* 0x000fe200078e00fa */
[----:B------:R-:W-:Y:S01]  /*23000*/  MOV R33, R249 ;  /* 0x000000f900217202 */ /* 0x000fe20000000f00 */
[----:B------:R-:W-:-:S02]  /*23010*/  IMAD.MOV.U32 R34, RZ, RZ, R248 ;  /* 0x000000ffff227224 */ /* 0x000fc400078e00f8 */
[----:B------:R-:W1:Y:S03]  /*23020*/  LDSM.16.M88.4 R248, [R0+UR16+0x2c00] ;  /* 0x002c001000f8783b */ /* 0x000e660008000200 */
[----:B----4-:R-:W-:Y:S01]  /*23030*/  HMMA.1688.F32.TF32 R224, R20, R132, R16 ;  /* 0x0000008414e0723c */ /* 0x010fe20000081010 */
[----:B------:R-:W4:Y:S04]  /*23040*/  LDL.LU.64 R16, [R1+0x80] ;  /* 0x0000800001107983 */ /* 0x000f280000300a00 */
[----:B------:R-:W4:Y:S03]  /*23050*/  LDL.LU.64 R18, [R1+0x88] ;  /* 0x0000880001127983 */ /* 0x000f260000300a00 */
[----:B------:R-:W-:Y:S08]  /*23060*/  HMMA.1688.F32.TF32 R164, R12, R116, R164 ;  /* 0x000000740ca4723c */ /* 0x000ff000000810a4 */
[-C--:B------:R-:W-:Y:S08]  /*23070*/  HMMA.1688.F32.TF32 R136, R24, R112.reuse, R136 ;  /* 0x000000701888723c */ /* 0x080ff00000081088 */
[-C--:B------:R-:W-:Y:S08]  /*23080*/  HMMA.1688.F32.TF32 R140, R8, R112.reuse, R140 ;  /* 0x00000070088c723c */ /* 0x080ff0000008108c */
[----:B------:R-:W-:Y:S01]  /*23090*/  HMMA.1688.F32.TF32 R144, R20, R112, R144 ;  /* 0x000000701490723c */ /* 0x000fe20000081090 */
[----:B-1----:R-:W-:Y:S04]  /*230a0*/  STL [R1+0x156c], R250 ;  /* 0x00156cfa01007387 */ /* 0x002fe80000100800 */
[----:B------:R-:W-:Y:S03]  /*230b0*/  STL [R1+0x1568], R251 ;  /* 0x001568fb01007387 */ /* 0x000fe60000100800 */
[----:B------:R-:W-:-:S15]  /*230c0*/  HMMA.1688.F32.TF32 R52, R24, R248, R52 ;  /* 0x000000f81834723c */ /* 0x000fde0000081034 */
[----:B------:R-:W-:-:S04]  /*230d0*/  NOP ;  /* 0x0000000000007918 */ /* 0x000fc80000000000 */
[----:B------:R-:W-:Y:S01]  /*230e0*/  MOV R117, R53 ;  /* 0x0000003500757202 */ /* 0x000fe20000000f00 */
[----:B------:R-:W-:Y:S01]  /*230f0*/  IMAD.MOV.U32 R116, RZ, RZ, R52 ;  /* 0x000000ffff747224 */ /* 0x000fe200078e0034 */
[----:B------:R1:W-:Y:S04]  /*23100*/  STL.64 [R1+0x258], R54 ;  /* 0x0002583601007387 */ /* 0x0003e80000100a00 */
[----:B-1----:R-:W4:Y:S04]  /*23110*/  LDL.LU.64 R54, [R1+0x1618] ;  /* 0x0016180001367983 */ /* 0x002f280000300a00 */
[----:B------:R-:W4:Y:S04]  /*23120*/  LDL.LU.64 R52, [R1+0x1610] ;  /* 0x0016100001347983 */ /* 0x000f280000300a00 */
[----:B------:R-:W-:Y:S04]  /*23130*/  STL [R1+0x157c], R117 ;  /* 0x00157c7501007387 */ /* 0x000fe80000100800 */
[----:B------:R-:W-:Y:S01]  /*23140*/  STL [R1+0x1578], R116 ;  /* 0x0015787401007387 */ /* 0x000fe20000100800 */
[----:B--2---:R-:W-:-:S15]  /*23150*/  HMMA.1688.F32.TF32 R28, R8, R248, R28 ;  /* 0x000000f8081c723c */ /* 0x004fde000008101c */
[----:B------:R-:W-:-:S04]  /*23160*/  NOP ;  /* 0x0000000000007918 */ /* 0x000fc80000000000 */
[----:B------:R-:W-:Y:S01]  /*23170*/  IMAD.MOV.U32 R113, RZ, RZ, R29 ;  /* 0x000000ffff717224 */ /* 0x000fe200078e001d */
[----:B------:R1:W-:Y:S01]  /*23180*/  STL.64 [R1+0x1b8], R30 ;  /* 0x0001b81e01007387 */ /* 0x0003e20000100a00 */
[----:B------:R-:W-:-:S03]  /*23190*/  IMAD.MOV.U32 R112, RZ, RZ, R28 ;  /* 0x000000ffff707224 */ /* 0x000fc600078e001c */
[----:B-1----:R-:W2:Y:S04]  /*231a0*/  LDL.LU.64 R30, [R1+0x1608] ;  /* 0x00160800011e7983 */ /* 0x002ea80000300a00 */
[----:B------:R-:W2:Y:S04]  /*231b0*/  LDL.LU.64 R28, [R1+0x1600] ;  /* 0x00160000011c7983 */ /* 0x000ea80000300a00 */
[----:B------:R-:W-:Y:S04]  /*231c0*/  STL [R1+0x1588], R113 ;  /* 0x0015887101007387 */ /* 0x000fe80000100800 */
[----:B------:R-:W-:Y:S01]  /*231d0*/  STL [R1+0x1584], R112 ;  /* 0x0015847001007387 */ /* 0x000fe20000100800 */
[----:B---3--:R-:W-:-:S15]  /*231e0*/  HMMA.1688.F32.TF32 R4, R20, R248, R4 ;  /* 0x000000f81404723c */ /* 0x008fde0000081004 */
[----:B------:R-:W-:-:S04]  /*231f0*/  NOP ;  /* 0x0000000000007918 */ /* 0x000fc80000000000 */
[----:B------:R1:W-:Y:S04]  /*23200*/  STL.64 [R1+0x118], R6 ;  /* 0x0001180601007387 */ /* 0x0003e80000100a00 */
[----:B-1----:R-:W3:Y:S01]  /*23210*/  LDL.LU.64 R6, [R1+0x15f8] ;  /* 0x0015f80001067983 */ /* 0x002ee20000300a00 */
[----:B----4-:R-:W-:Y:S01]  /*23220*/  HMMA.1688.F32.TF32 R248, R12, R248, R16 ;  /* 0x000000f80cf8723c */ /* 0x010fe20000081010 */
[----:B------:R-:W-:Y:S01]  /*23230*/  IMAD.MOV.U32 R35, RZ, RZ, R245 ;  /* 0x000000ffff237224 */ /* 0x000fe200078e00f5 */
[----:B------:R-:W-:Y:S01]  /*23240*/  MOV R116, R5 ;  /* 0x0000000500747202 */ /* 0x000fe20000000f00 */
[----:B------:R-:W-:Y:S01]  /*23250*/  IMAD.MOV.U32 R117, RZ, RZ, R4 ;  /* 0x000000ffff757224 */ /* 0x000fe200078e0004 */
[----:B------:R-:W-:Y:S04]  /*23260*/  LDS R245, [R247+UR12+0x10880] ;  /* 0x0108800cf7f57984 */ /* 0x000fe80008000800 */
[-C--:B------:R-:W-:Y:S01]  /*23270*/  HMMA.1688.F32.TF32 R200, R24, R128.reuse, R200 ;  /* 0x0000008018c8723c */ /* 0x080fe200000810c8 */
[----:B------:R-:W-:Y:S04]  /*23280*/  STL [R1+0x1594], R117 ;  /* 0x0015947501007387 */ /* 0x000fe80000100800 */
[----:B------:R-:W-:Y:S03]  /*23290*/  STL [R1+0x1590], R116 ;  /* 0x0015907401007387 */ /* 0x000fe60000100800 */
[----:B------:R-:W-:Y:S01]  /*232a0*/  HMMA.1688.F32.TF32 R204, R8, R128, R204 ;  /* 0x0000008008cc723c */ /* 0x000fe200000810cc */
[----:B------:R-:W4:Y:S02]  /*232b0*/  LDL.LU.64 R18, [R1+0x15f0] ;  /* 0x0015f00001127983 */ /* 0x000f240000300a00 */
[----:B------:R-:W-:-:S02]  /*232c0*/  IMAD.MOV.U32 R133, RZ, RZ, R248 ;  /* 0x000000ffff857224 */ /* 0x000fc400078e00f8 */
[----:B------:R-:W4:Y:S03]  /*232d0*/  LDL.LU.64 R16, [R1+0x15e8] ;  /* 0x0015e80001107983 */ /* 0x000f260000300a00 */
[----:B------:R-:W-:Y:S01]  /*232e0*/  HMMA.1688.F32.TF32 R208, R20, R128, R208 ;  /* 0x0000008014d0723c */ /* 0x000fe200000810d0 */
[----:B------:R-:W-:Y:S01]  /*232f0*/  MOV R128, R251 ;  /* 0x000000fb00807202 */ /* 0x000fe20000000f00 */
[----:B------:R-:W-:Y:S01]  /*23300*/  IMAD.MOV.U32 R129, RZ, RZ, R250 ;  /* 0x000000ffff817224 */ /* 0x000fe200078e00fa */
[----:B------:R-:W2:Y:S01]  /*23310*/  LDS R247, [R247+UR12+0x10c80] ;  /* 0x010c800cf7f77984 */ /* 0x000ea20008000800 */
[----:B------:R-:W-:-:S03]  /*23320*/  IMAD.MOV.U32 R132, RZ, RZ, R249 ;  /* 0x000000ffff847224 */ /* 0x000fc600078e00f9 */
[----:B------:R-:W2:Y:S04]  /*23330*/  LDL.LU.64 R248, [R1+0x240] ;  /* 0x0002400001f87983 */ /* 0x000ea80000300a00 */
[----:B------:R-:W2:Y:S04]  /*23340*/  LDL.LU.64 R250, [R1+0x248] ;  /* 0x0002480001fa7983 */ /* 0x000ea80000300a00 */
[----:B------:R-:W-:Y:S04]  /*23350*/  STL [R1+0x159c], R128 ;  /* 0x00159c8001007387 */ /* 0x000fe80000100800 */
[----:B------:R-:W-:Y:S04]  /*23360*/  STL [R1+0x1598], R129 ;  /* 0x0015988101007387 */ /* 0x000fe80000100800 */
[----:B------:R-:W-:Y:S04]  /*23370*/  STL [R1+0x158c], R132 ;  /* 0x00158c8401007387 */ /* 0x000fe80000100800 */
[----:B------:R-:W-:Y:S01]  /*23380*/  STL [R1+0x1580], R133 ;  /* 0x0015808501007387 */ /* 0x000fe20000100800 */
[----:B---3--:R-:W-:-:S15]  /*23390*/  HMMA.1688.F32.TF32 R32, R232, R6, R32 ;  /* 0x00000006e820723c */ /* 0x008fde0000081020 */
[----:B------:R-:W-:-:S04]  /*233a0*/  NOP ;  /* 0x0000000000007918 */ /* 0x000fc80000000000 */
[----:B------:R-:W-:Y:S01]  /*233b0*/  STL.64 [R1+0x760], R32 ;  /* 0x0007602001007387 */ /* 0x000fe20000100a00 */
[----:B------:R-:W-:-:S03]  /*233c0*/  IMAD.MOV.U32 R3, RZ, RZ, R35 ;  /* 0x000000ffff037224 */ /* 0x000fc600078e0023 */
[----:B------:R1:W-:Y:S04]  /*233d0*/  STL [R1+0x768], R34 ;  /* 0x0007682201007387 */ /* 0x0003e80000100800 */
[----:B-1----:R-:W3:Y:S04]  /*233e0*/  LDL.LU.64 R34, [R1+0x15e0] ;  /* 0x0015e00001227983 */ /* 0x002ee80000300a00 */
[----:B------:R-:W3:Y:S04]  /*233f0*/  LDL.LU.64 R32, [R1+0x15d8] ;  /* 0x0015d80001207983 */ /* 0x000ee80000300a00 */
[----:B------:R-:W-:Y:S01]  /*23400*/  STL [R1+0x145c], R3 ;  /* 0x00145c0301007387 */ /* 0x000fe20000100800 */
[----:B---3--:R-:W-:-:S15]  /*23410*/  HMMA.1688.F32.TF32 R32, R240, R6, R32 ;  /* 0x00000006f020723c */ /* 0x008fde0000081020 */
[----:B------:R-:W-:-:S04]  /*23420*/  NOP ;  /* 0x0000000000007918 */ /* 0x000fc80000000000 */
[----:B------:R-:W-:Y:S04]  /*23430*/  STL.64 [R1+0x780], R32 ;  /* 0x0007802001007387 */ /* 0x000fe80000100a00 */
[----:B------:R4:W-:Y:S02]  /*23440*/  STL.64 [R1+0x788], R34 ;  /* 0x0007882201007387 */ /* 0x0009e40000100a00 */
[----:B----4-:R-:W-:Y:S02]  /*23450*/  HMMA.1688.F32.TF32 R32, R236, R6, R16 ;  /* 0x00000006ec20723c */ /* 0x010fe40000081010 */
[----:B------:R-:W3:-:S15]  /*23460*/  LDL.LU.64 R16, [R1+0x1a0] ;  /* 0x0001a00001107983 */ /* 0x000ede0000300a00 */
[----:B------:R-:W-:Y:S02]  /*23470*/  NOP ;  /* 0x0000000000007918 */ /* 0x000fe40000000000 */
[----:B------:R-:W-:Y:S04]  /*23480*/  STL.64 [R1+0x750], R32 ;  /* 0x0007502001007387 */ /* 0x000fe80000100a00 */
[----:B------:R-:W-:Y:S04]  /*23490*/  STL.64 [R1+0x758], R34 ;  /* 0x0007582201007387 */ /* 0x000fe80000100a00 */
[----:B------:R-:W3:Y:S01]  /*234a0*/  LDL.LU.64 R18, [R1+0x1a8] ;  /* 0x0001a80001127983 */ /* 0x000ee20000300a00 */
[----:B--2---:R-:W-:-:S15]  /*234b0*/  HMMA.1688.F32.TF32 R4, R244, R6, R28 ;  /* 0x00000006f404723c */ /* 0x004fde000008101c */
[----:B------:R-:W-:-:S04]  /*234c0*/  NOP ;  /* 0x0000000000007918 */ /* 0x000fc80000000000 */
[----:B------:R-:W-:Y:S04]  /*234d0*/  STL.64 [R1+0x730], R4 ;  /* 0x0007300401007387 */ /* 0x000fe80000100a00 */
[----:B------:R-:W-:Y:S04]  /*234e0*/  STL.64 [R1+0x738], R6 ;  /* 0x0007380601007387 */ /* 0x000fe80000100a00 */
[----:B------:R-:W1:Y:S01]  /*234f0*/  LDSM.16.M88.4 R4, [R0+UR16+0x3000] ;  /* 0x003000100004783b */ /* 0x000e620008000200 */
[-C--:B------:R-:W-:Y:S08]  /*23500*/  HMMA.1688.F32.TF32 R168, R24, R120.reuse, R168 ;  /* 0x0000007818a8723c */ /* 0x080ff000000810a8 */
[-C--:B------:R-:W-:Y:S08]  /*23510*/  HMMA.1688.F32.TF32 R172, R8, R120.reuse, R172 ;  /* 0x0000007808ac723c */ /* 0x080ff000000810ac */
[----:B------:R-:W-:Y:S08]  /*23520*/  HMMA.1688.F32.TF32 R176, R20, R120, R176 ;  /* 0x0000007814b0723c */ /* 0x000ff000000810b0 */
[----:B-1----:R-:W-:Y:S01]  /*23530*/  HMMA.1688.F32.TF32 R32, R24, R4, R248 ;  /* 0x000000041820723c */ /* 0x002fe200000810f8 */
[----:B------:R1:W-:Y:S04]  /*23540*/  STL [R1+0x1574], R6 ;  /* 0x0015740601007387 */ /* 0x0003e80000100800 */
[----:B------:R2:W-:Y:S03]  /*23550*/  STL [R1+0x1570], R7 ;  /* 0x0015700701007387 */ /* 0x0005e60000100800 */
[----:B------:R-:W-:Y:S01]  /*23560*/  HMMA.1688.F32.TF32 R180, R12, R120, R180 ;  /* 0x000000780cb4723c */ /* 0x000fe200000810b4 */
[----:B------:R-:W4:Y:S04]  /*23570*/  LDL.LU.64 R28, [R1+0x100] ;  /* 0x00010000011c7983 */ /* 0x000f280000300a00 */
[----:B------:R-:W4:Y:S03]  /*23580*/  LDL.LU.64 R30, [R1+0x108] ;  /* 0x00010800011e7983 */ /* 0x000f260000300a00 */
[----:B------:R-:W-:Y:S03]  /*23590*/  HMMA.1688.F32.TF32 R184, R24, R124, R184 ;  /* 0x0000007c18b8723c */ /* 0x000fe600000810b8 */
[----:B------:R-:W-:Y:S01]  /*235a0*/  IMAD.MOV.U32 R120, RZ, RZ, R35 ;  /* 0x000000ffff787224 */ /* 0x000fe200078e0023 */
[----:B------:R-:W-:-:S04]  /*235b0*/  MOV R121, R34 ;  /* 0x0000002200797202 */ /* 0x000fc80000000f00 */
[-C--:B------:R-:W-:Y:S08]  /*235c0*/  HMMA.1688.F32.TF32 R188, R8, R124.reuse, R188 ;  /* 0x0000007c08bc723c */ /* 0x080ff000000810bc */
[-C--:B------:R-:W-:Y:S08]  /*235d0*/  HMMA.1688.F32.TF32 R192, R20, R124.reuse, R192 ;  /* 0x0000007c14c0723c */ /* 0x080ff000000810c0 */
[----:B------:R-:W-:Y:S01]  /*235e0*/  HMMA.1688.F32.TF32 R196, R12, R124, R196 ;  /* 0x0000007c0cc4723c */ /* 0x000fe200000810c4 */
[----:B------:R-:W-:-:S02]  /*235f0*/  IMAD.MOV.U32 R125, RZ, RZ, R32 ;  /* 0x000000ffff7d7224 */ /* 0x000fc400078e0020 */
[----:B------:R-:W-:Y:S02]  /*23600*/  IMAD.MOV.U32 R124, RZ, RZ, R33 ;  /* 0x000000ffff7c7224 */ /* 0x000fe400078e0021 */
[----:B------:R-:W-:Y:S02]  /*23610*/  IMAD.MOV.U32 R32, RZ, RZ, R50 ;  /* 0x000000ffff207224 */ /* 0x000fe400078e0032 */
[----:B------:R-:W4:Y:S01]  /*23620*/  LDL.LU R50, [R1+0x15d4] ;  /* 0x0015d40001327983 */ /* 0x000f220000300800 */
[----:B------:R-:W-:-:S03]  /*23630*/  IMAD.MOV.U32 R33, RZ, RZ, R51 ;  /* 0x000000ffff217224 */ /* 0x000fc600078e0033 */
[----:B------:R-:W4:Y:S04]  /*23640*/  LDL.LU R51, [R1+0x15d0] ;  /* 0x0015d00001337983 */ /* 0x000f280000300800 */
[----:B------:R-:W-:Y:S04]  /*23650*/  STL [R1+0x15ac], R120 ;  /* 0x0015ac7801007387 */ /* 0x000fe80000100800 */
[----:B------:R-:W-:Y:S04]  /*23660*/  STL [R1+0x15a8], R121 ;  /* 0x0015a87901007387 */ /* 0x000fe80000100800 */
[----:B------:R-:W-:Y:S04]  /*23670*/  STL [R1+0x15a4], R124 ;  /* 0x0015a47c01007387 */ /* 0x000fe80000100800 */
[----:B------:R-:W-:Y:S01]  /*23680*/  STL [R1+0x15a0], R125 ;  /* 0x0015a07d01007387 */ /* 0x000fe20000100800 */
[----:B---3--:R-:W-:-:S15]  /*23690*/  HMMA.1688.F32.TF32 R16, R8, R4, R16 ;  /* 0x000000040810723c */ /* 0x008fde0000081010 */
[----:B------:R-:W-:-:S04]  /*236a0*/  NOP ;  /* 0x0000000000007918 */ /* 0x000fc80000000000 */
[----:B-1----:R-:W-:Y:S01]  /*236b0*/  IMAD.MOV.U32 R6, RZ, RZ, R16 ;  /* 0x000000ffff067224 */ /* 0x002fe200078e0010 */
[----:B------:R-:W-:Y:S01]  /*236c0*/  MOV R250, R18 ;  /* 0x0000001200fa7202 */ /* 0x000fe20000000f00 */
[----:B--2---:R-:W-:Y:S02]  /*236d0*/  IMAD.MOV.U32 R7, RZ, RZ, R17 ;  /* 0x000000ffff077224 */ /* 0x004fe400078e0011 */
[----:B------:R-:W-:Y:S01]  /*236e0*/  IMAD.MOV.U32 R251, RZ, RZ, R19 ;  /* 0x000000fffffb7224 */ /* 0x000fe200078e0013 */
[----:B------:R-:W2:Y:S04]  /*236f0*/  LDL.LU.64 R16, [R1+0x70] ;  /* 0x0000700001107983 */ /* 0x000ea80000300a00 */
[----:B------:R-:W2:Y:S04]  /*23700*/  LDL.LU.64 R18, [R1+0x78] ;  /* 0x0000780001127983 */ /* 0x000ea80000300a00 */
[----:B------:R-:W-:Y:S04]  /*23710*/  STL [R1+0x15bc], R251 ;  /* 0x0015bcfb01007387 */ /* 0x000fe80000100800 */
[----:B------:R-:W-:Y:S04]  /*23720*/  STL [R1+0x15b8], R250 ;  /* 0x0015b8fa01007387 */ /* 0x000fe80000100800 */
[----:B------:R-:W-:Y:S04]  /*23730*/  STL [R1+0x15b4], R7 ;  /* 0x0015b40701007387 */ /* 0x000fe80000100800 */
[----:B------:R2:W-:Y:S01]  /*23740*/  STL [R1+0x15b0], R6 ;  /* 0x0015b00601007387 */ /* 0x0005e20000100800 */
[----:B----4-:R-:W-:-:S15]  /*23750*/  HMMA.1688.F32.TF32 R28, R20, R4, R28 ;  /* 0x00000004141c723c */ /* 0x010fde000008101c */
[----:B------:R-:W-:-:S04]  /*23760*/  NOP ;  /* 0x0000000000007918 */ /* 0x000fc80000000000 */
[----:B------:R-:W-:Y:S01]  /*23770*/  IMAD.MOV.U32 R133, RZ, RZ, R31 ;  /* 0x000000ffff857224 */ /* 0x000fe200078e001f */
[----:B------:R-:W-:Y:S01]  /*23780*/  MOV R112, R30 ;  /* 0x0000001e00707202 */ /* 0x000fe20000000f00 */
[----:B------:R-:W-:Y:S02]  /*23790*/  IMAD.MOV.U32 R113, RZ, RZ, R29 ;  /* 0x000000ffff717224 */ /* 0x000fe400078e001d */
[----:B------:R-:W-:Y:S01]  /*237a0*/  IMAD.MOV.U32 R132, RZ, RZ, R28 ;  /* 0x000000ffff847224 */ /* 0x000fe200078e001c */
[----:B------:R-:W-:Y:S04]  /*237b0*/  STL [R1+0x15cc], R133 ;  /* 0x0015cc8501007387 */ /* 0x000fe80000100800 */
[----:B------:R-:W-:Y:S04]  /*237c0*/  STL [R1+0x15c8], R112 ;  /* 0x0015c87001007387 */ /* 0x000fe80000100800 */
[----:B------:R-:W-:Y:S04]  /*237d0*/  STL [R1+0x15c4], R113 ;  /* 0x0015c47101007387 */ /* 0x000fe80000100800 */
[----:B------:R-:W-:Y:S01]  /*237e0*/  STL [R1+0x15c0], R132 ;  /* 0x0015c08401007387 */ /* 0x000fe20000100800 */
[----:B------:R-:W-:Y:S01]  /*237f0*/  HMMA.1688.F32.TF32 R56, R20, R48, R56 ;  /* 0x000000301438723c */ /* 0x000fe20000081038 */
[----:B------:R-:W-:Y:S01]  /*23800*/  MOV R34, R252 ;  /* 0x000000fc00227202 */ /* 0x000fe20000000f00 */
[----:B------:R-:W-:-:S06]  /*23810*/  IMAD.MOV.U32 R35, RZ, RZ, R2 ;  /* 0x000000ffff237224 */ /* 0x000fcc00078e0002 */
[----:B------:R-:W-:-:S12]  /*23820*/  HMMA.1688.F32.TF32 R28, R240, R50, R52 ;  /* 0x00000032f01c723c */ /* 0x000fd80000081034 */
[----:B------:R-:W-:Y:S08]  /*23830*/  HMMA.1688.F32.TF32 R52, R236, R50, R56 ;  /* 0x00000032ec34723c */ /* 0x000ff00000081038 */
[----:B--2---:R-:W-:-:S15]  /*23840*/  HMMA.1688.F32.TF32 R4, R12, R4, R16 ;  /* 0x000000040c04723c */ /* 0x004fde0000081010 */
[----:B------:R-:W-:-:S04]  /*23850*/  NOP ;  /* 0x0000000000007918 */ /* 0x000fc80000000000 */
[----:B------:R-:W-:Y:S01]  /*23860*/  IMAD.MOV.U32 R128, RZ, RZ, R4 ;  /* 0x000000ffff807224 */ /* 0x000fe200078e0004 */
[----:B------:R-:W-:Y:S01]  /*23870*/  MOV R117, R6 ;  /* 0x0000000600757202 */ /* 0x000fe20000000f00 */
[----:B------:R-:W-:Y:S02]  /*23880*/  IMAD.MOV.U32 R129, RZ, RZ, R5 ;  /* 0x000000ffff817224 */ /* 0x000fe400078e0005 */
[----:B------:R-:W-:Y:S01]  /*23890*/  IMAD.MOV.U32 R116, RZ, RZ, R7 ;  /* 0x000000ffff747224 */ /* 0x000fe200078e0007 */
[----:B------:R-:W2:Y:S04]  /*238a0*/  LDL.LU.64 R4, [R1+0x230] ;  /* 0x0002300001047983 */ /* 0x000ea80000300a00 */
[----:B------:R-:W2:Y:S04]  /*238b0*/  LDL.LU.64 R6, [R1+0x238] ;  /* 0x0002380001067983 */ /* 0x000ea80000300a00 */
[----:B------:R-:W3:Y:S04]  /*238c0*/  LDL.LU.64 R248, [R1+0x190] ;  /* 0x0001900001f87983 */ /* 0x000ee80000300a00 */
[----:B------:R-:W3:Y:S01]  /*238d0*/  LDL.LU.64 R250, [R1+0x198] ;  /* 0x0001980001fa7983 */ /* 0x000ee20000300a00 */
[----:B------:R-:W-:Y:S03]  /*238e0*/  HMMA.1688.F32.TF32 R16, R232, R50, R32 ;  /* 0x00000032e810723c */ /* 0x000fe60000081020 */
[----:B------:R-:W4:Y:S04]  /*238f0*/  LDL.LU.64 R32, [R1+0xf0] ;  /* 0x0000f00001207983 */ /* 0x000f280000300a00 */
[----:B------:R-:W4:-:S12]  /*23900*/  LDL.LU.64 R34, [R1+0xf8] ;  /* 0x0000f80001227983 */ /* 0x000f180000300a00 */
[----:B------:R-:W-:Y:S04]  /*23910*/  STL.64 [R1+0x720], R16 ;  /* 0x0007201001007387 */ /* 0x000fe80000100a00 */
[----:B------:R-:W-:Y:S04]  /*23920*/  STL.64 [R1+0x728], R18 ;  /* 0x0007281201007387 */ /* 0x000fe80000100a00 */
[----:B------:R1:W-:Y:S04]  /*23930*/  STL.64 [R1+0x710], R28 ;  /* 0x0007101c01007387 */ /* 0x0003e80000100a00 */
[----:B------:R1:W-:Y:S04]  /*23940*/  STL.64 [R1+0x718], R30 ;  /* 0x0007181e01007387 */ /* 0x0003e80000100a00 */
[----:B-1----:R-:W4:Y:S04]  /*23950*/  LDL.LU.64 R28, [R1+0x60] ;  /* 0x00006000011c7983 */ /* 0x002f280000300a00 */
[----:B------:R-:W-:Y:S04]  /*23960*/  STL.64 [R1+0x700], R52 ;  /* 0x0007003401007387 */ /* 0x000fe80000100a00 */
[----:B------:R-:W-:Y:S04]  /*23970*/  STL.64 [R1+0x708], R54 ;  /* 0x0007083601007387 */ /* 0x000fe80000100a00 */
[----:B------:R-:W4:Y:S01]  /*23980*/  LDL.LU.64 R30, [R1+0x68] ;  /* 0x00006800011e7983 */ /* 0x000f220000300a00 */
[----:B------:R-:W-:-:S15]  /*23990*/  HMMA.1688.F32.TF32 R60, R12, R48, R60 ;  /* 0x000000300c3c723c */ /* 0x000fde000008103c */
[----:B------:R-:W-:-:S05]  /*239a0*/  NOP ;  /* 0x0000000000007918 */ /* 0x000fca0000000000 */
[----:B------:R-:W-:-:S15]  /*239b0*/  HMMA.1688.F32.TF32 R16, R244, R50, R60 ;  /* 0x00000032f410723c */ /* 0x000fde000008103c */
[----:B------:R-:W-:-:S04]  /*239c0*/  NOP ;  /* 0x0000000000007918 */ /* 0x000fc80000000000 */
[----:B------:R-:W-:Y:S04]  /*239d0*/  STL.64 [R1+0x6e0], R16 ;  /* 0x0006e01001007387 */ /* 0x000fe80000100a00 */
[----:B------:R-:W-:Y:S04]  /*239e0*/  STL.64 [R1+0x6e8], R18 ;  /* 0x0006e81201007387 */ /* 0x000fe80000100a00 */
[----:B------:R-:W2:Y:S01]  /*239f0*/  LDSM.16.M88.4 R16, [R0+UR16+0x3400] ;  /* 0x003400100010783b */ /* 0x000ea20008000200 */
[C---:B------:R-:W-:Y:S08]  /*23a00*/  HMMA.1688.F32.TF32 R64, R24.reuse, R44, R64 ;  /* 0x0000002c1840723c */ /* 0x040ff00000081040 */
[-C--:B--2---:R-:W-:Y:S08]  /*23a10*/  HMMA.1688.F32.TF32 R4, R24, R16.reuse, R4 ;  /* 0x000000101804723c */ /* 0x084ff00000081004 */
[----:B---3--:R-:W-:Y:S11]  /*23a20*/  HMMA.1688.F32.TF32 R48, R8, R16, R248 ;  /* 0x000000100830723c */ /* 0x008ff600000810f8 */
[----:B------:R-:W-:Y:S01]  /*23a30*/  MOV R124, R6 ;  /* 0x00000006007c7202 */ /* 0x000fe20000000f00 */
[----:B------:R-:W-:-:S07]  /*23a40*/  IMAD.MOV.U32 R125, RZ, RZ, R7 ;  /* 0x000000ffff7d7224 */ /* 0x000fce00078e0007 */
[----:B------:R-:W-:Y:S01]  /*23a50*/  IMAD.MOV.U32 R251, RZ, RZ, R48 ;  /* 0x000000fffffb7224 */ /* 0x000fe200078e0030 */
[----:B------:R-:W-:Y:S01]  /*23a60*/  MOV R7, R50 ;  /* 0x0000003200077202 */ /* 0x000fe20000000f00 */
[----:B------:R-:W-:Y:S02]  /*23a70*/  IMAD.MOV.U32 R250, RZ, RZ, R49 ;  /* 0x000000fffffa7224 */ /* 0x000fe400078e0031 */
[----:B------:R-:W-:Y:S01]  /*23a80*/  IMAD.MOV.U32 R6, RZ, RZ, R51 ;  /* 0x000000ffff067224 */ /* 0x000fe200078e0033 */
[----:B------:R-:W2:Y:S04]  /*23a90*/  LDL.LU.64 R48, [R1+0x220] ;  /* 0x0002200001307983 */ /* 0x000ea80000300a00 */
[----:B------:R-:W2:Y:S01]  /*23aa0*/  LDL.LU.64 R50, [R1+0x228] ;  /* 0x0002280001327983 */ /* 0x000ea20000300a00 */
[----:B----4-:R-:W-:Y:S01]  /*23ab0*/  HMMA.1688.F32.TF32 R32, R20, R16, R32 ;  /* 0x000000101420723c */ /* 0x010fe20000081020 */
[----:B------:R-:W-:-:S02]  /*23ac0*/  IMAD.MOV.U32 R120, RZ, RZ, R4 ;  /* 0x000000ffff787224 */ /* 0x000fc400078e0004 */
[----:B------:R-:W3:Y:S01]  /*23ad0*/  LDL.LU.64 R60, [R1+0xe0] ;  /* 0x0000e000013c7983 */ /* 0x000ee20000300a00 */
[----:B------:R-:W-:-:S03]  /*23ae0*/  IMAD.MOV.U32 R121, RZ, RZ, R5 ;  /* 0x000000ffff797224 */ /* 0x000fc600078e0005 */
[----:B------:R-:W3:Y:S01]  /*23af0*/  LDL.LU.64 R62, [R1+0xe8] ;  /* 0x0000e800013e7983 */ /* 0x000ee20000300a00 */
[----:B------:R-:W-:Y:S11]  /*23b00*/  HMMA.1688.F32.TF32 R28, R12, R16, R28 ;  /* 0x000000100c1c723c */ /* 0x000ff6000008101c */
[----:B------:R-:W-:Y:S01]  /*23b10*/  IMAD.MOV.U32 R133, RZ, RZ, R32 ;  /* 0x000000ffff857224 */ /* 0x000fe200078e0020 */
[----:B------:R-:W-:Y:S01]  /*23b20*/  MOV R113, R34 ;  /* 0x0000002200717202 */ /* 0x000fe20000000f00 */
[----:B------:R-:W-:-:S02]  /*23b30*/  IMAD.MOV.U32 R112, RZ, RZ, R33 ;  /* 0x000000ffff707224 */ /* 0x000fc400078e0021 */
[----:B------:R-:W-:Y:S01]  /*23b40*/  IMAD.MOV.U32 R132, RZ, RZ, R35 ;  /* 0x000000ffff847224 */ /* 0x000fe200078e0023 */
[----:B------:R-:W4:Y:S04]  /*23b50*/  LDL.LU.64 R32, [R1+0x50] ;  /* 0x0000500001207983 */ /* 0x000f280000300a00 */
[----:B------:R-:W4:Y:S01]  /*23b60*/  LDL.LU.64 R34, [R1+0x58] ;  /* 0x0000580001227983 */ /* 0x000f220000300a00 */
[----:B------:R-:W-:Y:S01]  /*23b70*/  IMAD.MOV.U32 R17, RZ, RZ, R28 ;  /* 0x000000ffff117224 */ /* 0x000fe200078e001c */
[----:B------:R-:W-:Y:S01]  /*23b80*/  MOV R5, R30 ;  /* 0x0000001e00057202 */ /* 0x000fe20000000f00 */
[----:B------:R-:W-:Y:S02]  /*23b90*/  IMAD.MOV.U32 R16, RZ, RZ, R29 ;  /* 0x000000ffff107224 */ /* 0x000fe400078e001d */
[----:B------:R-:W-:-:S02]  /*23ba0*/  IMAD.MOV.U32 R4, RZ, RZ, R31 ;  /* 0x000000ffff047224 */ /* 0x000fc400078e001f */
[----:B------:R-:W-:Y:S01]  /*23bb0*/  HMMA.1688.F32.TF32 R28, R232, R46, R64 ;  /* 0x0000002ee81c723c */ /* 0x000fe20000081040 */
[----:B------:R-:W4:Y:S04]  /*23bc0*/  LDL.LU.64 R64, [R1+0x180] ;  /* 0x0001800001407983 */ /* 0x000f280000300a00 */
[----:B------:R-:W4:Y:S03]  /*23bd0*/  LDL.LU.64 R66, [R1+0x188] ;  /* 0x0001880001427983 */ /* 0x000f260000300a00 */
[-C--:B------:R-:W-:Y:S08]  /*23be0*/  HMMA.1688.F32.TF32 R68, R8, R44.reuse, R68 ;  /* 0x0000002c0844723c */ /* 0x080ff00000081044 */
[-C--:B------:R-:W-:Y:S08]  /*23bf0*/  HMMA.1688.F32.TF32 R72, R20, R44.reuse, R72 ;  /* 0x0000002c1448723c */ /* 0x080ff00000081048 */
[----:B------:R-:W-:Y:S01]  /*23c00*/  HMMA.1688.F32.TF32 R76, R12, R44, R76 ;  /* 0x0000002c0c4c723c */ /* 0x000fe2000008104c */
[----:B------:R-:W-:Y:S07]  /*23c10*/  STL.64 [R1+0x6b0], R28 ;  /* 0x0006b01c01007387 */ /* 0x000fee0000100a00 */
[-C--:B------:R-:W-:Y:S01]  /*23c20*/  HMMA.1688.F32.TF32 R56, R240, R46.reuse, R68 ;  /* 0x0000002ef038723c */ /* 0x080fe20000081044 */
[----:B------:R1:W-:Y:S07]  /*23c30*/  STL.64 [R1+0x6b8], R30 ;  /* 0x0006b81e01007387 */ /* 0x0003ee0000100a00 */
[-C--:B------:R-:W-:Y:S08]  /*23c40*/  HMMA.1688.F32.TF32 R52, R236, R46.reuse, R72 ;  /* 0x0000002eec34723c */ /* 0x080ff00000081048 */
[----:B-1----:R-:W-:Y:S03]  /*23c50*/  HMMA.1688.F32.TF32 R28, R244, R46, R76 ;  /* 0x0000002ef41c723c */ /* 0x002fe6000008104c */
[----:B------:R1:W-:Y:S04]  /*23c60*/  STL.64 [R1+0x6a0], R56 ;  /* 0x0006a03801007387 */ /* 0x0003e80000100a00 */
[----:B------:R1:W-:Y:S04]  /*23c70*/  STL.64 [R1+0x6a8], R58 ;  /* 0x0006a83a01007387 */ /* 0x0003e80000100a00 */
[----:B-1----:R-:W4:Y:S04]  /*23c80*/  LDL.LU.64 R56, [R1+0x210] ;  /* 0x0002100001387983 */ /* 0x002f280000300a00 */
[----:B------:R1:W-:Y:S04]  /*23c90*/  STL.64 [R1+0x690], R52 ;  /* 0x0006903401007387 */ /* 0x0003e80000100a00 */
[----:B------:R1:W-:Y:S04]  /*23ca0*/  STL.64 [R1+0x698], R54 ;  /* 0x0006983601007387 */ /* 0x0003e80000100a00 */
[----:B------:R-:W4:Y:S04]  /*23cb0*/  LDL.LU.64 R58, [R1+0x218] ;  /* 0x00021800013a7983 */ /* 0x000f280000300a00 */
[----:B------:R-:W-:Y:S04]  /*23cc0*/  STL.64 [R1+0x680], R28 ;  /* 0x0006801c01007387 */ /* 0x000fe80000100a00 */
[----:B------:R-:W-:Y:S04]  /*23cd0*/  STL.64 [R1+0x688], R30 ;  /* 0x0006881e01007387 */ /* 0x000fe80000100a00 */
[----:B------:R-:W1:Y:S04]  /*23ce0*/  LDSM.16.M88.4 R28, [R0+UR16+0x3800] ;  /* 0x00380010001c783b */ /* 0x000e680008000200 */
[----:B-1----:R-:W4:Y:S04]  /*23cf0*/  LDL.LU.64 R52, [R1+0x170] ;  /* 0x0001700001347983 */ /* 0x002f280000300a00 */
[----:B------:R-:W4:Y:S04]  /*23d00*/  LDL.LU.64 R54, [R1+0x178] ;  /* 0x0001780001367983 */ /* 0x000f280000300a00 */
[----:B------:R-:W-:Y:S04]  /*23d10*/  STL [R1+0x1538], R30 ;  /* 0x0015381e01007387 */ /* 0x000fe80000100800 */
[----:B------:R-:W-:Y:S01]  /*23d20*/  STL [R1+0x1534], R31 ;  /* 0x0015341f01007387 */ /* 0x000fe20000100800 */
[C---:B--2---:R-:W-:Y:S03]  /*23d30*/  HMMA.1688.F32.TF32 R44, R24.reuse, R28, R48 ;  /* 0x0000001c182c723c */ /* 0x044fe60000081030 */
[----:B------:R-:W2:Y:S04]  /*23d40*/  LDL.LU.64 R48, [R1+0xd0] ;  /* 0x0000d00001307983 */ /* 0x000ea80000300a00 */
[----:B------:R-:W2:Y:S01]  /*23d50*/  LDL.LU.64 R50, [R1+0xd8] ;  /* 0x0000d80001327983 */ /* 0x000ea20000300a00 */
[----:B------:R-:W-:Y:S08]  /*23d60*/  HMMA.1688.F32.TF32 R80, R24, R40, R80 ;  /* 0x000000281850723c */ /* 0x000ff00000081050 */
[-C--:B---3--:R-:W-:Y:S03]  /*23d70*/  HMMA.1688.F32.TF32 R60, R20, R28.reuse, R60 ;  /* 0x0000001c143c723c */ /* 0x088fe6000008103c */
[----:B------:R-:W-:Y:S04]  /*23d80*/  STL.64 [R1+0x220], R44 ;  /* 0x0002202c01007387 */ /* 0x000fe80000100a00 */
[----:B------:R4:W-:Y:S02]  /*23d90*/  STL.64 [R1+0x228], R46 ;  /* 0x0002282e01007387 */ /* 0x0009e40000100a00 */
[----:B----4-:R-:W-:Y:S08]  /*23da0*/  HMMA.1688.F32.TF32 R44, R12, R28, R32 ;  /* 0x0000001c0c2c723c */ /* 0x010ff00000081020 */
[----:B------:R-:W-:Y:S08]  /*23db0*/  HMMA.1688.F32.TF32 R32, R232, R42, R80 ;  /* 0x0000002ae820723c */ /* 0x000ff00000081050 */
[----:B------:R-:W-:-:S15]  /*23dc0*/  HMMA.1688.F32.TF32 R64, R8, R28, R64 ;  /* 0x0000001c0840723c */ /* 0x000fde0000081040 */
[----:B------:R-:W-:-:S04]  /*23dd0*/  NOP ;  /* 0x0000000000007918 */ /* 0x000fc80000000000 */
[----:B------:R-:W-:Y:S04]  /*23de0*/  STL.64 [R1+0x180], R64 ;  /* 0x0001804001007387 */ /* 0x000fe80000100a00 */
[----:B------:R-:W-:Y:S04]  /*23df0*/  STL.64 [R1+0x188], R66 ;  /* 0x0001884201007387 */ /* 0x000fe80000100a00 */
[----:B------:R-:W-:Y:S04]  /*23e00*/  STL.64 [R1+0xe0], R60 ;  /* 0x0000e03c01007387 */ /* 0x000fe80000100a00 */
[----:B------:R-:W-:Y:S04]  /*23e10*/  STL.64 [R1+0xe8], R62 ;  /* 0x0000e83e01007387 */ /* 0x000fe80000100a00 */
[----:B------:R1:W-:Y:S04]  /*23e20*/  STL.64 [R1+0x50], R44 ;  /* 0x0000502c01007387 */ /* 0x0003e80000100a00 */
[----:B------:R3:W-:Y:S04]  /*23e30*/  STL.64 [R1+0x58], R46 ;  /* 0x0000582e01007387 */ /* 0x0007e80000100a00 */
[----:B-1----:R-:W4:Y:S04]  /*23e40*/  LDL.LU.64 R44, [R1+0x40] ;  /* 0x00004000012c7983 */ /* 0x002f280000300a00 */
[----:B------:R-:W-:Y:S04]  /*23e50*/  STL.64 [R1+0x660], R32 ;  /* 0x0006602001007387 */ /* 0x000fe80000100a00 */
[----:B------:R-:W-:Y:S04]  /*23e60*/  STL.64 [R1+0x668], R34 ;  /* 0x0006682201007387 */ /* 0x000fe80000100a00 */
[----:B---3--:R-:W4:Y:S01]  /*23e70*/  LDL.LU.64 R46, [R1+0x48] ;  /* 0x00004800012e7983 */ /* 0x008f220000300a00 */
[----:B------:R-:W-:Y:S03]  /*23e80*/  HMMA.1688.F32.TF32 R84, R8, R40, R84 ;  /* 0x000000280854723c */ /* 0x000fe60000081054 */
[----:B------:R-:W1:-:S15]  /*23e90*/  LDSM.16.M88.4 R32, [R0+UR16+0x3c00] ;  /* 0x003c00100020783b */ /* 0x000e5e0008000200 */
[----:B------:R-:W-:Y:S02]  /*23ea0*/  NOP ;  /* 0x0000000000007918 */ /* 0x000fe40000000000 */
[-C--:B------:R-:W-:Y:S01]  /*23eb0*/  HMMA.1688.F32.TF32 R28, R240, R42.reuse, R84 ;  /* 0x0000002af01c723c */ /* 0x080fe20000081054 */
[----:B------:R-:W-:Y:S07]  /*23ec0*/  LDSM.16.M88.4 R84, [R0+UR16+0x5800] ;  /* 0x005800100054783b */ /* 0x000fee0008000200 */
[-C--:B------:R-:W-:Y:S11]  /*23ed0*/  HMMA.1688.F32.TF32 R60, R236, R42.reuse, R88 ;  /* 0x0000002aec3c723c */ /* 0x080ff60000081058 */
[----:B------:R-:W-:Y:S04]  /*23ee0*/  STL.64 [R1+0x650], R28 ;  /* 0x0006501c01007387 */ /* 0x000fe80000100a00 */
[----:B------:R3:W-:Y:S02]  /*23ef0*/  STL.64 [R1+0x658], R30 ;  /* 0x0006581e01007387 */ /* 0x0007e40000100a00 */
[----:B---3--:R-:W-:Y:S08]  /*23f00*/  HMMA.1688.F32.TF32 R28, R244, R42, R92 ;  /* 0x0000002af41c723c */ /* 0x008ff0000008105c */
[-C--:B-1----:R-:W-:Y:S01]  /*23f10*/  HMMA.1688.F32.TF32 R40, R24, R32.reuse, R56 ;  /* 0x000000201828723c */ /* 0x082fe20000081038 */
[----:B------:R-:W-:Y:S04]  /*23f20*/  STL.64 [R1+0x630], R60 ;  /* 0x0006303c01007387 */ /* 0x000fe80000100a00 */
[----:B------:R-:W-:Y:S04]  /*23f30*/  STL.64 [R1+0x638], R62 ;  /* 0x0006383e01007387 */ /* 0x000fe80000100a00 */
[----:B------:R-:W-:Y:S04]  /*23f40*/  STL [R1+0x153c], R34 ;  /* 0x00153c2201007387 */ /* 0x000fe80000100800 */
[----:B------:R-:W-:Y:S04]  /*23f50*/  STL.64 [R1+0x610], R28 ;  /* 0x0006101c01007387 */ /* 0x000fe80000100a00 */
[----:B------:R1:W-:Y:S04]  /*23f60*/  STL.64 [R1+0x618], R30 ;  /* 0x0006181e01007387 */ /* 0x0003e80000100a00 */
[----:B------:R-:W-:Y:S01]  /*23f70*/  STL [R1+0x1530], R35 ;  /* 0x0015302301007387 */ /* 0x000fe20000100800 */
[-C--:B-1----:R-:W-:Y:S03]  /*23f80*/  HMMA.1688.F32.TF32 R28, R8, R32.reuse, R52 ;  /* 0x00000020081c723c */ /* 0x082fe60000081034 */
[----:B------:R-:W3:Y:S04]  /*23f90*/  LDL.LU.64 R52, [R1+0x200] ;  /* 0x0002000001347983 */ /* 0x000ee80000300a00 */
[----:B------:R-:W-:Y:S04]  /*23fa0*/  STL.64 [R1+0x210], R40 ;  /* 0x0002102801007387 */ /* 0x000fe80000100a00 */
[----:B------:R2:W-:Y:S04]  /*23fb0*/  STL.64 [R1+0x218], R42 ;  /* 0x0002182a01007387 */ /* 0x0005e80000100a00 */
[----:B------:R-:W3:Y:S04]  /*23fc0*/  LDL.LU.64 R54, [R1+0x208] ;  /* 0x0002080001367983 */ /* 0x000ee80000300a00 */
[----:B------:R-:W-:Y:S04]  /*23fd0*/  STL.64 [R1+0x170], R28 ;  /* 0x0001701c01007387 */ /* 0x000fe80000100a00 */
[----:B------:R1:W-:Y:S01]  /*23fe0*/  STL.64 [R1+0x178], R30 ;  /* 0x0001781e01007387 */ /* 0x0003e20000100a00 */
[----:B--2---:R-:W-:-:S15]  /*23ff0*/  HMMA.1688.F32.TF32 R40, R20, R32, R48 ;  /* 0x000000201428723c */ /* 0x004fde0000081030 */
[----:B------:R-:W-:-:S04]  /*24000*/  NOP ;  /* 0x0000000000007918 */ /* 0x000fc80000000000 */
[----:B------:R-:W-:Y:S01]  /*24010*/  IMAD.MOV.U32 R35, RZ, RZ, R43 ;  /* 0x000000ffff237224 */ /* 0x000fe200078e002b */
[----:B-1----:R-:W-:Y:S01]  /*24020*/  MOV R31, R42 ;  /* 0x0000002a001f7202 */ /* 0x002fe20000000f00 */
[----:B------:R-:W-:Y:S02]  /*24030*/  IMAD.MOV.U32 R30, RZ, RZ, R41 ;  /* 0x000000ffff1e7224 */ /* 0x000fe400078e0029 */
[----:B------:R-:W-:Y:S01]  /*24040*/  IMAD.MOV.U32 R34, RZ, RZ, R40 ;  /* 0x000000ffff227224 */ /* 0x000fe200078e0028 */
[----:B------:R-:W-:Y:S04]  /*24050*/  STL [R1+0x154c], R35 ;  /* 0x00154c2301007387 */ /* 0x000fe80000100800 */
[----:B------:R-:W-:Y:S04]  /*24060*/  STL [R1+0x1548], R31 ;  /* 0x0015481f01007387 */ /* 0x000fe80000100800 */
[----:B------:R4:W-:Y:S04]  /*24070*/  STL [R1+0x1544], R30 ;  /* 0x0015441e01007387 */ /* 0x0009e80000100800 */
[----:B------:R1:W-:Y:S04]  /*24080*/  STL [R1+0x1540], R34 ;  /* 0x0015402201007387 */ /* 0x0003e80000100800 */
[----:B------:R-:W2:Y:S04]  /*24090*/  LDL.LU.64 R48, [R1+0x160] ;  /* 0x0001600001307983 */ /* 0x000ea80000300a00 */
[----:B------:R-:W2:Y:S01]  /*240a0*/  LDL.LU.64 R50, [R1+0x168] ;  /* 0x0001680001327983 */ /* 0x000ea20000300a00 */
[-C--:B------:R-:W-:Y:S08]  /*240b0*/  HMMA.1688.F32.TF32 R96, R24, R36.reuse, R96 ;  /* 0x000000241860723c */ /* 0x080ff00000081060 */
[----:B------:R-:W-:Y:S08]  /*240c0*/  HMMA.1688.F32.TF32 R100, R8, R36, R100 ;  /* 0x000000240864723c */ /* 0x000ff00000081064 */
[----:B----4-:R-:W-:Y:S08]  /*240d0*/  HMMA.1688.F32.TF32 R28, R12, R32, R44 ;  /* 0x000000200c1c723c */ /* 0x010ff0000008102c */
[-C--:B-1----:R-:W-:Y:S11]  /*240e0*/  HMMA.1688.F32.TF32 R32, R232, R38.reuse, R96 ;  /* 0x00000026e820723c */ /* 0x082ff60000081060 */
[----:B------:R-:W-:Y:S04]  /*240f0*/  STL.64 [R1+0x40], R28 ;  /* 0x0000401c01007387 */ /* 0x000fe80000100a00 */
[----:B------:R1:W-:Y:S04]  /*24100*/  STL.64 [R1+0x48], R30 ;  /* 0x0000481e01007387 */ /* 0x0003e80000100a00 */
[----:B------:R-:W4:Y:S04]  /*24110*/  LDL.LU.64 R44, [R1+0xc0] ;  /* 0x0000c000012c7983 */ /* 0x000f280000300a00 */
[----:B------:R-:W4:Y:S04]  /*24120*/  LDL.LU.64 R46, [R1+0xc8] ;  /* 0x0000c800012e7983 */ /* 0x000f280000300a00 */
[----:B------:R-:W4:Y:S04]  /*24130*/  LDL.LU.64 R40, [R1+0x30] ;  /* 0x0000300001287983 */ /* 0x000f280000300a00 */
[----:B------:R-:W-:Y:S04]  /*24140*/  STL.64 [R1+0x5c0], R32 ;  /* 0x0005c02001007387 */ /* 0x000fe80000100a00 */
[----:B------:R1:W-:Y:S04]  /*24150*/  STL.64 [R1+0x5c8], R34 ;  /* 0x0005c82201007387 */ /* 0x0003e80000100a00 */
[----:B------:R-:W4:Y:S01]  /*24160*/  LDL.LU.64 R42, [R1+0x38] ;  /* 0x00003800012a7983 */ /* 0x000f220000300a00 */
[----:B-1----:R-:W-:Y:S08]  /*24170*/  HMMA.1688.F32.TF32 R28, R240, R38, R100 ;  /* 0x00000026f01c723c */ /* 0x002ff00000081064 */
[-C--:B------:R-:W-:Y:S08]  /*24180*/  HMMA.1688.F32.TF32 R104, R20, R36.reuse, R104 ;  /* 0x000000241468723c */ /* 0x080ff00000081068 */
[----:B------:R-:W-:Y:S03]  /*24190*/  HMMA.1688.F32.TF32 R108, R12, R36, R108 ;  /* 0x000000240c6c723c */ /* 0x000fe6000008106c */
[----:B------:R-:W-:Y:S04]  /*241a0*/  STL.64 [R1+0x5b0], R28 ;  /* 0x0005b01c01007387 */ /* 0x000fe80000100a00 */
[----:B------:R1:W-:Y:S05]  /*241b0*/  STL.64 [R1+0x5b8], R30 ;  /* 0x0005b81e01007387 */ /* 0x0003ea0000100a00 */
[-C--:B------:R-:W-:Y:S08]  /*241c0*/  HMMA.1688.F32.TF32 R32, R236, R38.reuse, R104 ;  /* 0x00000026ec20723c */ /* 0x080ff00000081068 */
[----:B-1----:R-:W-:Y:S01]  /*241d0*/  HMMA.1688.F32.TF32 R28, R244, R38, R108 ;  /* 0x00000026f41c723c */ /* 0x002fe2000008106c */
[----:B------:R-:W3:Y:S10]  /*241e0*/  LDSM.16.M88.4 R36, [R0+UR16+0x4000] ;  /* 0x004000100024783b */ /* 0x000ef40008000200 */
[----:B------:R-:W-:Y:S04]  /*241f0*/  STL.64 [R1+0x5a0], R32 ;  /* 0x0005a02001007387 */ /* 0x000fe80000100a00 */
[----:B------:R1:W-:Y:S01]  /*24200*/  STL.64 [R1+0x5a8], R34 ;  /* 0x0005a82201007387 */ /* 0x0003e20000100a00 */
[----:B---3--:R-:W-:Y:S03]  /*24210*/  HMMA.1688.F32.TF32 R52, R24, R36, R52 ;  /* 0x000000241834723c */ /* 0x008fe60000081034 */
[----:B------:R-:W-:Y:S04]  /*24220*/  STL [R1+0x1554], R38 ;  /* 0x0015542601007387 */ /* 0x000fe80000100800 */
[----:B------:R-:W-:Y:S04]  /*24230*/  STL.64 [R1+0x580], R28 ;  /* 0x0005801c01007387 */ /* 0x000fe80000100a00 */
[----:B------:R3:W-:Y:S04]  /*24240*/  STL.64 [R1+0x588], R30 ;  /* 0x0005881e01007387 */ /* 0x0007e80000100a00 */
[----:B------:R2:W-:Y:S04]  /*24250*/  STL [R1+0x1550], R39 ;  /* 0x0015502701007387 */ /* 0x0005e80000100800 */
[----:B-1----:R-:W-:-:S02]  /*24260*/  IMAD.MOV.U32 R35, RZ, RZ, R52 ;  /* 0x000000ffff237224 */ /* 0x002fc400078e0034 */
[----:B---3--:R-:W-:Y:S01]  /*24270*/  IMAD.MOV.U32 R31, RZ, RZ, R53 ;  /* 0x000000ffff1f7224 */ /* 0x008fe200078e0035 */
[----:B------:R-:W-:Y:S01]  /*24280*/  MOV R30, R54 ;  /* 0x00000036001e7202 */ /* 0x000fe20000000f00 */
[----:B------:R-:W-:Y:S01]  /*24290*/  IMAD.MOV.U32 R34, RZ, RZ, R55 ;  /* 0x000000ffff227224 */ /* 0x000fe200078e0037 */
[----:B------:R-:W3:Y:S04]  /*242a0*/  LDL.LU.64 R52, [R1+0x1f0] ;  /* 0x0001f00001347983 */ /* 0x000ee80000300a00 */
[----:B------:R-:W3:Y:S04]  /*242b0*/  LDL.LU.64 R54, [R1+0x1f8] ;  /* 0x0001f80001367983 */ /* 0x000ee80000300a00 */
[----:B------:R-:W-:Y:S04]  /*242c0*/  STL [R1+0x1564], R34 ;  /* 0x0015642201007387 */ /* 0x000fe80000100800 */
[----:B------:R-:W-:Y:S04]  /*242d0*/  STL [R1+0x1560], R30 ;  /* 0x0015601e01007387 */ /* 0x000fe80000100800 */
[----:B------:R-:W-:Y:S04]  /*242e0*/  STL [R1+0x155c], R35 ;  /* 0x00155c2301007387 */ /* 0x000fe80000100800 */
[----:B------:R-:W-:Y:S01]  /*242f0*/  STL [R1+0x1558], R31 ;  /* 0x0015581f01007387 */ /* 0x000fe20000100800 */
[----:B--2---:R-:W-:-:S15]  /*24300*/  HMMA.1688.F32.TF32 R48, R8, R36, R48 ;  /* 0x000000240830723c */ /* 0x004fde0000081030 */
[----:B------:R-:W-:-:S04]  /*24310*/  NOP ;  /* 0x0000000000007918 */ /* 0x000fc80000000000 */
[----:B------:R1:W-:Y:S01]  /*24320*/  STL.64 [R1+0x160], R48 ;  /* 0x0001603001007387 */ /* 0x0003e20000100a00 */
[----:B------:R-:W-:-:S03]  /*24330*/  IMAD.MOV.U32 R38, RZ, RZ, R50 ;  /* 0x000000ffff267224 */ /* 0x000fc600078e0032 */
[----:B------:R-:W2:Y:S01]  /*24340*/  LDL.LU.64 R64, [R1+0x150] ;  /* 0x0001500001407983 */ /* 0x000ea20000300a00 */
[----:B------:R-:W-:-:S03]  /*24350*/  IMAD.MOV.U32 R39, RZ, RZ, R51 ;  /* 0x000000ffff277224 */ /* 0x000fc600078e0033 */
[----:B------:R-:W2:Y:S04]  /*24360*/  LDL.LU.64 R66, [R1+0x158] ;  /* 0x0001580001427983 */ /* 0x000ea80000300a00 */
[----:B-1----:R-:W2:Y:S04]  /*24370*/  LDL.LU.64 R48, [R1+0xb0] ;  /* 0x0000b00001307983 */ /* 0x002ea80000300a00 */
[----:B------:R-:W2:Y:S01]  /*24380*/  LDL.LU.64 R50, [R1+0xb8] ;  /* 0x0000b80001327983 */ /* 0x000ea20000300a00 */
[----:B------:R-:W-:Y:S08]  /*24390*/  HMMA.1688.F32.TF32 R56, R232, R114, R136 ;  /* 0x00000072e838723c */ /* 0x000ff00000081088 */
[-C--:B----4-:R-:W-:Y:S08]  /*243a0*/  HMMA.1688.F32.TF32 R44, R20, R36.reuse, R44 ;  /* 0x00000024142c723c */ /* 0x090ff0000008102c */
[----:B------:R-:W-:Y:S11]  /*243b0*/  HMMA.1688.F32.TF32 R40, R12, R36, R40 ;  /* 0x000000240c28723c */ /* 0x000ff60000081028 */
[----:B------:R-:W-:Y:S01]  /*243c0*/  MOV R34, R44 ;  /* 0x0000002c00227202 */ /* 0x000fe20000000f00 */
[----:B------:R-:W-:-:S02]  /*243d0*/  IMAD.MOV.U32 R30, RZ, RZ, R45 ;  /* 0x000000ffff1e7224 */ /* 0x000fc400078e002d */
[----:B------:R-:W-:Y:S01]  /*243e0*/  IMAD.MOV.U32 R35, RZ, RZ, R46 ;  /* 0x000000ffff237224 */ /* 0x000fe200078e002e */
[----:B------:R-:W4:Y:S04]  /*243f0*/  LDL.LU.64 R44, [R1+0x20] ;  /* 0x00002000012c7983 */ /* 0x000f280000300a00 */
[----:B------:R-:W-:Y:S01]  /*24400*/  MOV R33, R40 ;  /* 0x0000002800217202 */ /* 0x000fe20000000f00 */
[----:B------:R-:W-:Y:S02]  /*24410*/  IMAD.MOV.U32 R32, RZ, RZ, R41 ;  /* 0x000000ffff207224 */ /* 0x000fe400078e0029 */
[----:B------:R-:W-:Y:S02]  /*24420*/  IMAD.MOV.U32 R29, RZ, RZ, R42 ;  /* 0x000000ffff1d7224 */ /* 0x000fe400078e002a */
[----:B------:R-:W-:-:S02]  /*24430*/  IMAD.MOV.U32 R28, RZ, RZ, R43 ;  /* 0x000000ffff1c7224 */ /* 0x000fc400078e002b */
[-C--:B------:R-:W-:Y:S01]  /*24440*/  HMMA.1688.F32.TF32 R40, R240, R114.reuse, R140 ;  /* 0x00000072f028723c */ /* 0x080fe2000008108c */
[----:B------:R-:W-:Y:S02]  /*24450*/  IMAD.MOV.U32 R31, RZ, RZ, R47 ;  /* 0x000000ffff1f7224 */ /* 0x000fe400078e002f */
[----:B------:R-:W4:Y:S04]  /*24460*/  LDL.LU.64 R46, [R1+0x28] ;  /* 0x00002800012e7983 */ /* 0x000f280000300a00 */
[----:B------:R-:W4:Y:S04]  /*24470*/  LDL.LU.64 R60, [R1+0x1e0] ;  /* 0x0001e000013c7983 */ /* 0x000f280000300a00 */
[----:B------:R1:W-:Y:S04]  /*24480*/  STL.64 [R1+0x5f0], R56 ;  /* 0x0005f03801007387 */ /* 0x0003e80000100a00 */
[----:B------:R1:W-:Y:S04]  /*24490*/  STL.64 [R1+0x5f8], R58 ;  /* 0x0005f83a01007387 */ /* 0x0003e80000100a00 */
[----:B------:R-:W4:Y:S04]  /*244a0*/  LDL.LU.64 R62, [R1+0x1e8] ;  /* 0x0001e800013e7983 */ /* 0x000f280000300a00 */
[----:B------:R-:W-:Y:S04]  /*244b0*/  STL.64 [R1+0x5e0], R40 ;  /* 0x0005e02801007387 */ /* 0x000fe80000100a00 */
[----:B------:R1:W-:Y:S04]  /*244c0*/  STL.64 [R1+0x5e8], R42 ;  /* 0x0005e82a01007387 */ /* 0x0003e80000100a00 */
[----:B-1----:R-:W4:Y:S04]  /*244d0*/  LDL.LU.64 R56, [R1+0x140] ;  /* 0x0001400001387983 */ /* 0x002f280000300a00 */
[----:B------:R-:W4:Y:S01]  /*244e0*/  LDL.LU.64 R58, [R1+0x148] ;  /* 0x00014800013a7983 */ /* 0x000f220000300a00 */
[----:B------:R-:W-:-:S15]  /*244f0*/  HMMA.1688.F32.TF32 R40, R236, R114, R144 ;  /* 0x00000072ec28723c */ /* 0x000fde0000081090 */
[----:B------:R-:W-:-:S04]  /*24500*/  NOP ;  /* 0x0000000000007918 */ /* 0x000fc80000000000 */
[----:B------:R-:W-:Y:S04]  /*24510*/  STL.64 [R1+0x5d0], R40 ;  /* 0x0005d02801007387 */ /* 0x000fe80000100a00 */
[----:B------:R-:W-:Y:S04]  /*24520*/  STL.64 [R1+0x5d8], R42 ;  /* 0x0005d82a01007387 */ /* 0x000fe80000100a00 */
[----:B------:R-:W1:Y:S01]  /*24530*/  LDSM.16.M88.4 R40, [R0+UR16+0x4400] ;  /* 0x004400100028783b */ /* 0x000e620008000200 */
[----:B------:R-:W-:Y:S03]  /*24540*/  HMMA.1688.F32.TF32 R68, R244, R114, R148 ;  /* 0x00000072f444723c */ /* 0x000fe60000081094 */
[----:B-1----:R-:W-:-:S15]  /*24550*/  STL [R1+0x1504], R42 ;  /* 0x0015042a01007387 */ /* 0x002fde0000100800 */
[----:B------:R-:W-:Y:S01]  /*24560*/  NOP ;  /* 0x0000000000007918 */ /* 0x000fe20000000000 */
[----:B------:R-:W-:Y:S04]  /*24570*/  STL.64 [R1+0x590], R68 ;  /* 0x0005904401007387 */ /* 0x000fe80000100a00 */
[----:B------:R3:W-:Y:S02]  /*24580*/  STL.64 [R1+0x598], R70 ;  /* 0x0005984601007387 */ /* 0x0007e40000100a00 */
[-C--:B---3--:R-:W-:Y:S02]  /*24590*/  HMMA.1688.F32.TF32 R68, R24, R40.reuse, R52 ;  /* 0x000000281844723c */ /* 0x088fe40000081034 */
[----:B------:R-:W-:Y:S04]  /*245a0*/  STL [R1+0x1500], R43 ;  /* 0x0015002b01007387 */ /* 0x000fe80000100800 */
[----:B------:R-:W3:Y:S04]  /*245b0*/  LDL.LU.64 R52, [R1+0xa0] ;  /* 0x0000a00001347983 */ /* 0x000ee80000300a00 */
[----:B------:R-:W3:Y:S09]  /*245c0*/  LDL.LU.64 R54, [R1+0xa8] ;  /* 0x0000a80001367983 */ /* 0x000ef20000300a00 */
[----:B------:R-:W-:Y:S04]  /*245d0*/  STL.64 [R1+0x1f0], R68 ;  /* 0x0001f04401007387 */ /* 0x000fe80000100a00 */
[----:B------:R2:W-:Y:S02]  /*245e0*/  STL.64 [R1+0x1f8], R70 ;  /* 0x0001f84601007387 */ /* 0x0005e40000100a00 */
[-C--:B--2---:R-:W-:Y:S08]  /*245f0*/  HMMA.1688.F32.TF32 R68, R8, R40.reuse, R64 ;  /* 0x000000280844723c */ /* 0x084ff00000081040 */
[----:B------:R-:W-:Y:S11]  /*24600*/  HMMA.1688.F32.TF32 R64, R20, R40, R48 ;  /* 0x000000281440723c */ /* 0x000ff60000081030 */
[----:B------:R-:W-:Y:S04]  /*24610*/  STL.64 [R1+0x150], R68 ;  /* 0x0001504401007387 */ /* 0x000fe80000100a00 */
[----:B------:R-:W-:Y:S04]  /*24620*/  STL.64 [R1+0x158], R70 ;  /* 0x0001584601007387 */ /* 0x000fe80000100a00 */
[----:B------:R-:W2:Y:S04]  /*24630*/  LDL.LU.64 R48, [R1+0x350] ;  /* 0x0003500001307983 */ /* 0x000ea80000300a00 */
[----:B------:R-:W-:Y:S04]  /*24640*/  STL.64 [R1+0xb0], R64 ;  /* 0x0000b04001007387 */ /* 0x000fe80000100a00 */
[----:B------:R1:W-:Y:S04]  /*24650*/  STL.64 [R1+0xb8], R66 ;  /* 0x0000b84201007387 */ /* 0x0003e80000100a00 */
[----:B------:R-:W2:Y:S01]  /*24660*/  LDL.LU.64 R50, [R1+0x358] ;  /* 0x0003580001327983 */ /* 0x000ea20000300a00 */
[----:B-1----:R-:W-:Y:S08]  /*24670*/  HMMA.1688.F32.TF32 R64, R236, R118, R160 ;  /* 0x00000076ec40723c */ /* 0x002ff000000810a0 */
[----:B----4-:R-:W-:Y:S08]  /*24680*/  HMMA.1688.F32.TF32 R40, R12, R40, R44 ;  /* 0x000000280c28723c */ /* 0x010ff0000008102c */
[-C--:B------:R-:W-:Y:S11]  /*24690*/  HMMA.1688.F32.TF32 R44, R240, R118.reuse, R156 ;  /* 0x00000076f02c723c */ /* 0x080ff6000008109c */
[----:B------:R-:W-:Y:S04]  /*246a0*/  STL.64 [R1+0x20], R40 ;  /* 0x0000202801007387 */ /* 0x000fe80000100a00 */
[----:B------:R1:W-:Y:S02]  /*246b0*/  STL.64 [R1+0x28], R42 ;  /* 0x0000282a01007387 */ /* 0x0003e40000100a00 */
[----:B-1----:R-:W-:-:S15]  /*246c0*/  HMMA.1688.F32.TF32 R40, R232, R118, R152 ;  /* 0x00000076e828723c */ /* 0x002fde0000081098 */
[----:B------:R-:W-:-:S04]  /*246d0*/  NOP ;  /* 0x0000000000007918 */ /* 0x000fc80000000000 */
[----:B------:R-:W-:Y:S04]  /*246e0*/  STL.64 [R1+0x540], R40 ;  /* 0x0005402801007387 */ /* 0x000fe80000100a00 */
[----:B------:R1:W-:Y:S04]  /*246f0*/  STL.64 [R1+0x548], R42 ;  /* 0x0005482a01007387 */ /* 0x0003e80000100a00 */
[----:B------:R-:W-:Y:S04]  /*24700*/  STL.64 [R1+0x530], R44 ;  /* 0x0005302c01007387 */ /* 0x000fe80000100a00 */
[----:B------:R-:W-:Y:S04]  /*24710*/  STL.64 [R1+0x538], R46 ;  /* 0x0005382e01007387 */ /* 0x000fe80000100a00 */
[----:B------:R-:W4:Y:S01]  /*24720*/  LDSM.16.M88.4 R44, [R0+UR16+0x4800] ;  /* 0x00480010002c783b */ /* 0x000f220008000200 */
[----:B-1----:R-:W-:Y:S03]  /*24730*/  HMMA.1688.F32.TF32 R40, R244, R118, R164 ;  /* 0x00000076f428723c */ /* 0x002fe600000810a4 */
[----:B------:R-:W-:Y:S04]  /*24740*/  STL.64 [R1+0x520], R64 ;  /* 0x0005204001007387 */ /* 0x000fe80000100a00 */
[----:B------:R-:W-:Y:S04]  /*24750*/  STL.64 [R1+0x528], R66 ;  /* 0x0005284201007387 */ /* 0x000fe80000100a00 */
[----:B----4-:R-:W-:Y:S01]  /*24760*/  STL [R1+0x14fc], R46 ;  /* 0x0014fc2e01007387 */ /* 0x010fe20000100800 */
[-C--:B------:R-:W-:Y:S07]  /*24770*/  HMMA.1688.F32.TF32 R60, R24, R44.reuse, R60 ;  /* 0x0000002c183c723c */ /* 0x080fee000008103c */
[----:B------:R-:W-:Y:S04]  /*24780*/  STL.64 [R1+0x500], R40 ;  /* 0x0005002801007387 */ /* 0x000fe80000100a00 */
[----:B------:R1:W-:Y:S02]  /*24790*/  STL.64 [R1+0x508], R42 ;  /* 0x0005082a01007387 */ /* 0x0003e40000100a00 */
[-C--:B-1----:R-:W-:Y:S02]  /*247a0*/  HMMA.1688.F32.TF32 R40, R8, R44.reuse, R56 ;  /* 0x0000002c0828723c */ /* 0x082fe40000081038 */
[----:B------:R-:W-:Y:S04]  /*247b0*/  STL [R1+0x14f8], R47 ;  /* 0x0014f82f01007387 */ /* 0x000fe80000100800 */
        /* <DEDUP_REMOVED lines=8> */
[----:B---3--:R-:W-:Y:S03]  /*24840*/  HMMA.1688.F32.TF32 R40, R20, R44, R52 ;  /* 0x0000002c1428723c */ /* 0x008fe60000081034 */
[----:B------:R-:W3:Y:S04]  /*24850*/  LDL.LU.64 R56, [R1+0x90] ;  /* 0x0000900001387983 */ /* 0x000ee80000300a00 */
[----:B------:R-:W3:-:S12]  /*24860*/  LDL.LU.64 R58, [R1+0x98] ;  /* 0x00009800013a7983 */ /* 0x000ed80000300a00 */
[----:B------:R-:W-:Y:S02]  /*24870*/  IMAD.MOV.U32 R248, RZ, RZ, R43 ;  /* 0x000000fffff87224 */ /* 0x000fe400078e002b */
[----:B------:R-:W-:Y:S01]  /*24880*/  IMAD.MOV.U32 R249, RZ, RZ, R42 ;  /* 0x000000fffff97224 */ /* 0x000fe200078e002a */
[----:B------:R-:W-:Y:S01]  /*24890*/  MOV R46, R40 ;  /* 0x00000028002e7202 */ /* 0x000fe20000000f00 */
[----:B------:R-:W-:Y:S01]  /*248a0*/  IMAD.MOV.U32 R47, RZ, RZ, R41 ;  /* 0x000000ffff2f7224 */ /* 0x000fe200078e0029 */
[----:B------:R-:W-:Y:S04]  /*248b0*/  STL [R1+0x1514], R248 ;  /* 0x001514f801007387 */ /* 0x000fe80000100800 */
[----:B------:R-:W-:Y:S04]  /*248c0*/  STL [R1+0x1510], R249 ;  /* 0x001510f901007387 */ /* 0x000fe80000100800 */
[----:B------:R-:W-:Y:S04]  /*248d0*/  STL [R1+0x150c], R47 ;  /* 0x00150c2f01007387 */ /* 0x000fe80000100800 */
[----:B------:R1:W-:Y:S01]  /*248e0*/  STL [R1+0x1508], R46 ;  /* 0x0015082e01007387 */ /* 0x0003e20000100800 */
[----:B--2---:R-:W-:-:S15]  /*248f0*/  HMMA.1688.F32.TF32 R48, R12, R44, R48 ;  /* 0x0000002c0c30723c */ /* 0x004fde0000081030 */
[----:B------:R-:W-:-:S04]  /*24900*/  NOP ;  /* 0x0000000000007918 */ /* 0x000fc80000000000 */
[----:B------:R2:W-:Y:S04]  /*24910*/  STL.64 [R1+0x10], R48 ;  /* 0x0000103001007387 */ /* 0x0005e80000100a00 */
[----:B------:R-:W3:Y:S04]  /*24920*/  LDL.LU.64 R52, [R1+0x340] ;  /* 0x0003400001347983 */ /* 0x000ee80000300a00 */
[----:B------:R-:W3:Y:S01]  /*24930*/  LDL.LU.64 R54, [R1+0x348] ;  /* 0x0003480001367983 */ /* 0x000ee20000300a00 */
[----:B-1----:R-:W-:Y:S01]  /*24940*/  HMMA.1688.F32.TF32 R44, R232, R122, R168 ;  /* 0x0000007ae82c723c */ /* 0x002fe200000810a8 */
[----:B------:R-:W-:Y:S01]  /*24950*/  IMAD.MOV.U32 R43, RZ, RZ, R51 ;  /* 0x000000ffff2b7224 */ /* 0x000fe200078e0033 */
[----:B------:R-:W-:-:S04]  /*24960*/  MOV R42, R50 ;  /* 0x00000032002a7202 */ /* 0x000fc80000000f00 */
[----:B------:R-:W-:Y:S02]  /*24970*/  STL [R1+0x151c], R43 ;  /* 0x00151c2b01007387 */ /* 0x000fe40000100800 */
[-C--:B--2---:R-:W-:Y:S02]  /*24980*/  HMMA.1688.F32.TF32 R48, R240, R122.reuse, R172 ;  /* 0x0000007af030723c */ /* 0x084fe400000810ac */
[----:B------:R1:W-:Y:S09]  /*24990*/  STL [R1+0x1518], R42 ;  /* 0x0015182a01007387 */ /* 0x0003f20000100800 */
[----:B------:R-:W-:Y:S01]  /*249a0*/  STL.64 [R1+0x4e0], R44 ;  /* 0x0004e02c01007387 */ /* 0x000fe20000100a00 */
[-C--:B-1----:R-:W-:Y:S03]  /*249b0*/  HMMA.1688.F32.TF32 R40, R236, R122.reuse, R176 ;  /* 0x0000007aec28723c */ /* 0x082fe600000810b0 */
[----:B------:R1:W-:Y:S05]  /*249c0*/  STL.64 [R1+0x4e8], R46 ;  /* 0x0004e82e01007387 */ /* 0x0003ea0000100a00 */
[----:B-1----:R-:W-:Y:S01]  /*249d0*/  HMMA.1688.F32.TF32 R44, R244, R122, R180 ;  /* 0x0000007af42c723c */ /* 0x002fe200000810b4 */
[----:B------:R-:W-:Y:S04]  /*249e0*/  STL.64 [R1+0x4d0], R48 ;  /* 0x0004d03001007387 */ /* 0x000fe80000100a00 */
[----:B------:R-:W-:Y:S06]  /*249f0*/  STL.64 [R1+0x4d8], R50 ;  /* 0x0004d83201007387 */ /* 0x000fec0000100a00 */
[----:B------:R-:W-:Y:S04]  /*24a00*/  STL.64 [R1+0x4c0], R40 ;  /* 0x0004c02801007387 */ /* 0x000fe80000100a00 */
[----:B------:R-:W-:Y:S04]  /*24a10*/  STL.64 [R1+0x4c8], R42 ;  /* 0x0004c82a01007387 */ /* 0x000fe80000100a00 */
[----:B------:R-:W4:Y:S04]  /*24a20*/  LDSM.16.M88.4 R48, [R0+UR16+0x4c00] ;  /* 0x004c00100030783b */ /* 0x000f280008000200 */
[----:B------:R-:W-:Y:S04]  /*24a30*/  STL.64 [R1+0x4a0], R44 ;  /* 0x0004a02c01007387 */ /* 0x000fe80000100a00 */
[----:B------:R1:W-:Y:S04]  /*24a40*/  STL.64 [R1+0x4a8], R46 ;  /* 0x0004a82e01007387 */ /* 0x0003e80000100a00 */
[----:B------:R-:W2:Y:S04]  /*24a50*/  LDL.LU.64 R68, [R1+0x1c0] ;  /* 0x0001c00001447983 */ /* 0x000ea80000300a00 */
[----:B------:R-:W2:Y:S01]  /*24a60*/  LDL.LU.64 R70, [R1+0x1c8] ;  /* 0x0001c80001467983 */ /* 0x000ea20000300a00 */
[----:B------:R-:W-:Y:S08]  /*24a70*/  HMMA.1688.F32.TF32 R72, R240, R126, R188 ;  /* 0x0000007ef048723c */ /* 0x000ff000000810bc */
[-C--:B----4-:R-:W-:Y:S08]  /*24a80*/  HMMA.1688.F32.TF32 R40, R24, R48.reuse, R64 ;  /* 0x000000301828723c */ /* 0x090ff00000081040 */
[-C--:B------:R-:W-:Y:S11]  /*24a90*/  HMMA.1688.F32.TF32 R60, R8, R48.reuse, R60 ;  /* 0x00000030083c723c */ /* 0x080ff6000008103c */
[----:B-1----:R-:W-:Y:S01]  /*24aa0*/  IMAD.MOV.U32 R46, RZ, RZ, R43 ;  /* 0x000000ffff2e7224 */ /* 0x002fe200078e002b */
[----:B---3--:R-:W-:Y:S01]  /*24ab0*/  HMMA.1688.F32.TF32 R56, R20, R48, R56 ;  /* 0x000000301438723c */ /* 0x008fe20000081038 */
[----:B------:R-:W-:Y:S01]  /*24ac0*/  MOV R47, R42 ;  /* 0x0000002a002f7202 */ /* 0x000fe20000000f00 */
[----:B------:R-:W-:-:S02]  /*24ad0*/  IMAD.MOV.U32 R248, RZ, RZ, R40 ;  /* 0x000000fffff87224 */ /* 0x000fc400078e0028 */
[----:B------:R-:W-:Y:S01]  /*24ae0*/  IMAD.MOV.U32 R249, RZ, RZ, R41 ;  /* 0x000000fffff97224 */ /* 0x000fe200078e0029 */
[----:B------:R1:W-:Y:S04]  /*24af0*/  STL [R1+0x152c], R46 ;  /* 0x00152c2e01007387 */ /* 0x0003e80000100800 */
[----:B------:R3:W-:Y:S04]  /*24b00*/  STL [R1+0x1528], R47 ;  /* 0x0015282f01007387 */ /* 0x0007e80000100800 */
[----:B------:R4:W-:Y:S04]  /*24b10*/  STL [R1+0x1524], R248 ;  /* 0x001524f801007387 */ /* 0x0009e80000100800 */
[----:B------:R-:W-:Y:S01]  /*24b20*/  STL [R1+0x1520], R249 ;  /* 0x001520f901007387 */ /* 0x000fe20000100800 */
[----:B------:R-:W-:-:S03]  /*24b30*/  IMAD.MOV.U32 R43, RZ, RZ, R62 ;  /* 0x000000ffff2b7224 */ /* 0x000fc600078e003e */
[----:B------:R3:W-:Y:S01]  /*24b40*/  STL.64 [R1+0x130], R60 ;  /* 0x0001303c01007387 */ /* 0x0007e20000100a00 */
[----:B------:R-:W-:-:S03]  /*24b50*/  IMAD.MOV.U32 R42, RZ, RZ, R63 ;  /* 0x000000ffff2a7224 */ /* 0x000fc600078e003f */
[----:B------:R-:W2:Y:S01]  /*24b60*/  LDL.LU.64 R64, [R1+0x120] ;  /* 0x0001200001407983 */ /* 0x000ea20000300a00 */
[----:B-1----:R-:W-:Y:S01]  /*24b70*/  MOV R46, R56 ;  /* 0x00000038002e7202 */ /* 0x002fe20000000f00 */
[----:B---3--:R-:W-:Y:S02]  /*24b80*/  IMAD.MOV.U32 R47, RZ, RZ, R57 ;  /* 0x000000ffff2f7224 */ /* 0x008fe400078e0039 */
[----:B------:R-:W3:Y:S01]  /*24b90*/  LDL.LU.64 R66, [R1+0x128] ;  /* 0x0001280001427983 */ /* 0x000ee20000300a00 */
[----:B----4-:R-:W-:-:S03]  /*24ba0*/  IMAD.MOV.U32 R248, RZ, RZ, R58 ;  /* 0x000000fffff87224 */ /* 0x010fc600078e003a */
[----:B------:R-:W4:Y:S01]  /*24bb0*/  LDL.LU.64 R60, [R1+0x300] ;  /* 0x00030000013c7983 */ /* 0x000f220000300a00 */
[----:B------:R-:W-:-:S03]  /*24bc0*/  IMAD.MOV.U32 R249, RZ, RZ, R59 ;  /* 0x000000fffff97224 */ /* 0x000fc600078e003b */
[----:B------:R-:W4:Y:S04]  /*24bd0*/  LDL.LU.64 R62, [R1+0x308] ;  /* 0x00030800013e7983 */ /* 0x000f280000300a00 */
[----:B------:R-:W4:Y:S04]  /*24be0*/  LDL.LU.64 R56, [R1+0x260] ;  /* 0x0002600001387983 */ /* 0x000f280000300a00 */
[----:B------:R-:W4:Y:S04]  /*24bf0*/  LDL.LU.64 R58, [R1+0x268] ;  /* 0x00026800013a7983 */ /* 0x000f280000300a00 */
[----:B------:R1:W-:Y:S01]  /*24c00*/  STL.64 [R1+0x14e0], R50 ;  /* 0x0014e03201007387 */ /* 0x0003e20000100a00 */
[----:B------:R-:W-:Y:S08]  /*24c10*/  HMMA.1688.F32.TF32 R52, R12, R48, R52 ;  /* 0x000000300c34723c */ /* 0x000ff00000081034 */
[----:B-1----:R-:W-:Y:S11]  /*24c20*/  HMMA.1688.F32.TF32 R48, R232, R126, R184 ;  /* 0x0000007ee830723c */ /* 0x002ff600000810b8 */
[----:B------:R-:W-:Y:S01]  /*24c30*/  MOV R45, R52 ;  /* 0x00000034002d7202 */ /* 0x000fe20000000f00 */
[----:B------:R-:W-:-:S02]  /*24c40*/  IMAD.MOV.U32 R44, RZ, RZ, R53 ;  /* 0x000000ffff2c7224 */ /* 0x000fc400078e0035 */
[----:B------:R-:W-:Y:S02]  /*24c50*/  IMAD.MOV.U32 R41, RZ, RZ, R54 ;  /* 0x000000ffff297224 */ /* 0x000fe400078e0036 */
[----:B------:R-:W-:Y:S02]  /*24c60*/  IMAD.MOV.U32 R40, RZ, RZ, R55 ;  /* 0x000000ffff287224 */ /* 0x000fe400078e0037 */
[-C--:B------:R-:W-:Y:S01]  /*24c70*/  HMMA.1688.F32.TF32 R52, R236, R126.reuse, R192 ;  /* 0x0000007eec34723c */ /* 0x080fe200000810c0 */
[----:B------:R-:W-:Y:S04]  /*24c80*/  STL.64 [R1+0x470], R48 ;  /* 0x0004703001007387 */ /* 0x000fe80000100a00 */
[----:B------:R1:W-:Y:S04]  /*24c90*/  STL.64 [R1+0x478], R50 ;  /* 0x0004783201007387 */ /* 0x0003e80000100a00 */
[----:B------:R1:W-:Y:S04]  /*24ca0*/  STL.64 [R1+0x460], R72 ;  /* 0x0004604801007387 */ /* 0x0003e80000100a00 */
[----:B------:R-:W-:Y:S04]  /*24cb0*/  STL.64 [R1+0x468], R74 ;  /* 0x0004684a01007387 */ /* 0x000fe80000100a00 */
[----:B------:R-:W4:Y:S04]  /*24cc0*/  LDL.LU.64 R76, [R1+0x360] ;  /* 0x00036000014c7983 */ /* 0x000f280000300a00 */
[----:B------:R-:W-:Y:S04]  /*24cd0*/  STL.64 [R1+0x450], R52 ;  /* 0x0004503401007387 */ /* 0x000fe80000100a00 */
[----:B------:R-:W-:Y:S04]  /*24ce0*/  STL.64 [R1+0x458], R54 ;  /* 0x0004583601007387 */ /* 0x000fe80000100a00 */
[----:B------:R-:W2:Y:S01]  /*24cf0*/  LDSM.16.M88.4 R52, [R0+UR16+0x5000] ;  /* 0x005000100034783b */ /* 0x000ea20008000200 */
[----:B-1----:R-:W-:Y:S03]  /*24d00*/  HMMA.1688.F32.TF32 R48, R244, R126, R196 ;  /* 0x0000007ef430723c */ /* 0x002fe600000810c4 */
[----:B------:R-:W4:-:S15]  /*24d10*/  LDL.LU.64 R78, [R1+0x368] ;  /* 0x00036800014e7983 */ /* 0x000f1e0000300a00 */
[----:B------:R-:W-:Y:S01]  /*24d20*/  NOP ;  /* 0x0000000000007918 */ /* 0x000fe20000000000 */
[----:B------:R-:W-:Y:S04]  /*24d30*/  STL.64 [R1+0x440], R48 ;  /* 0x0004403001007387 */ /* 0x000fe80000100a00 */
[----:B------:R2:W-:Y:S04]  /*24d40*/  STL.64 [R1+0x448], R50 ;  /* 0x0004483201007387 */ /* 0x0005e80000100a00 */
[----:B------:R-:W4:Y:S04]  /*24d50*/  LDL.LU.64 R80, [R1+0x2c0] ;  /* 0x0002c00001507983 */ /* 0x000f280000300a00 */
[----:B------:R-:W4:Y:S04]  /*24d60*/  LDL.LU.64 R82, [R1+0x2c8] ;  /* 0x0002c80001527983 */ /* 0x000f280000300a00 */
[----:B------:R-:W4:Y:S01]  /*24d70*/  LDL.LU.64 R72, [R1+0x320] ;  /* 0x0003200001487983 */ /* 0x000f220000300a00 */
[----:B--2---:R-:W-:Y:S03]  /*24d80*/  HMMA.1688.F32.TF32 R48, R24, R52, R68 ;  /* 0x000000341830723c */ /* 0x004fe60000081044 */
[----:B------:R-:W2:Y:S04]  /*24d90*/  LDL.LU.64 R74, [R1+0x328] ;  /* 0x00032800014a7983 */ /* 0x000ea80000300a00 */
[----:B------:R-:W2:Y:S04]  /*24da0*/  LDL.LU.64 R68, [R1+0x270] ;  /* 0x0002700001447983 */ /* 0x000ea80000300a00 */
[----:B------:R-:W2:Y:S08]  /*24db0*/  LDL.LU.64 R70, [R1+0x278] ;  /* 0x0002780001467983 */ /* 0x000eb00000300a00 */
[----:B------:R-:W-:Y:S01]  /*24dc0*/  MOV R195, R48 ;  /* 0x0000003000c37202 */ /* 0x000fe20000000f00 */
[----:B------:R-:W-:-:S02]  /*24dd0*/  IMAD.MOV.U32 R194, RZ, RZ, R49 ;  /* 0x000000ffffc27224 */ /* 0x000fc400078e0031 */
[----:B------:R-:W-:Y:S02]  /*24de0*/  IMAD.MOV.U32 R193, RZ, RZ, R50 ;  /* 0x000000ffffc17224 */ /* 0x000fe400078e0032 */
[----:B------:R-:W-:Y:S01]  /*24df0*/  IMAD.MOV.U32 R192, RZ, RZ, R51 ;  /* 0x000000ffffc07224 */ /* 0x000fe200078e0033 */
[----:B------:R-:W-:Y:S01]  /*24e00*/  MOV R145, R112 ;  /* 0x0000007000917202 */ /* 0x000fe20000000f00 */
[----:B------:R-:W-:Y:S02]  /*24e10*/  IMAD.MOV.U32 R144, RZ, RZ, R133 ;  /* 0x000000ffff907224 */ /* 0x000fe400078e0085 */
[----:B------:R-:W-:Y:S02]  /*24e20*/  IMAD.MOV.U32 R146, RZ, RZ, R113 ;  /* 0x000000ffff927224 */ /* 0x000fe400078e0071 */
[----:B------:R-:W-:Y:S01]  /*24e30*/  IMAD.MOV.U32 R147, RZ, RZ, R132 ;  /* 0x000000ffff937224 */ /* 0x000fe200078e0084 */
[----:B------:R-:W-:Y:S01]  /*24e40*/  MOV R149, R250 ;  /* 0x000000fa00957202 */ /* 0x000fe20000000f00 */
[----:B------:R-:W-:-:S02]  /*24e50*/  IMAD.MOV.U32 R148, RZ, RZ, R251 ;  /* 0x000000ffff947224 */ /* 0x000fc400078e00fb */
[----:B------:R-:W-:Y:S02]  /*24e60*/  IMAD.MOV.U32 R150, RZ, RZ, R7 ;  /* 0x000000ffff967224 */ /* 0x000fe400078e0007 */
[----:B------:R-:W-:Y:S01]  /*24e70*/  IMAD.MOV.U32 R151, RZ, RZ, R6 ;  /* 0x000000ffff977224 */ /* 0x000fe200078e0006 */
[-C--:B---3--:R-:W-:Y:S01]  /*24e80*/  HMMA.1688.F32.TF32 R48, R8, R52.reuse, R64 ;  /* 0x000000340830723c */ /* 0x088fe20000081040 */
[----:B------:R-:W1:Y:S07]  /*24e90*/  LDSM.16.M88.4 R64, [R0+UR16+0x5400] ;  /* 0x005400100040783b */ /* 0x000e6e0008000200 */
[-C--:B----4-:R-:W-:Y:S08]  /*24ea0*/  HMMA.1688.F32.TF32 R60, R20, R52.reuse, R60 ;  /* 0x00000034143c723c */ /* 0x090ff0000008103c */
[----:B------:R-:W-:Y:S03]  /*24eb0*/  HMMA.1688.F32.TF32 R56, R12, R52, R56 ;  /* 0x000000340c38723c */ /* 0x000fe60000081038 */
[----:B------:R-:W-:Y:S01]  /*24ec0*/  MOV R3, R49 ;  /* 0x0000003100037202 */ /* 0x000fe20000000f00 */
[----:B------:R3:W-:Y:S01]  /*24ed0*/  STL [R1+0x120], R48 ;  /* 0x0001203001007387 */ /* 0x0007e20000100800 */
[----:B------:R-:W-:-:S02]  /*24ee0*/  IMAD.MOV.U32 R252, RZ, RZ, R50 ;  /* 0x000000fffffc7224 */ /* 0x000fc400078e0032 */
[----:B------:R-:W-:Y:S01]  /*24ef0*/  IMAD.MOV.U32 R2, RZ, RZ, R51 ;  /* 0x000000ffff027224 */ /* 0x000fe200078e0033 */
[----:B---3--:R-:W3:Y:S04]  /*24f00*/  LDL.LU.64 R48, [R1+0x420] ;  /* 0x0004200001307983 */ /* 0x008ee80000300a00 */
[----:B------:R-:W3:Y:S04]  /*24f10*/  LDL.LU.64 R50, [R1+0x428] ;  /* 0x0004280001327983 */ /* 0x000ee80000300a00 */
[----:B------:R-:W-:Y:S04]  /*24f20*/  STL.64 [R1+0x1468], R62 ;  /* 0x0014683e01007387 */ /* 0x000fe80000100a00 */
[----:B------:R-:W-:Y:S04]  /*24f30*/  STL.64 [R1+0x1460], R60 ;  /* 0x0014603c01007387 */ /* 0x000fe80000100a00 */
[----:B------:R-:W-:Y:S04]  /*24f40*/  STL.64 [R1+0x1480], R58 ;  /* 0x0014803a01007387 */ /* 0x000fe80000100a00 */
[----:B------:R-:W-:Y:S04]  /*24f50*/  STL.64 [R1+0x1478], R56 ;  /* 0x0014783801007387 */ /* 0x000fe80000100a00 */
[----:B------:R4:W-:Y:S02]  /*24f60*/  STL.64 [R1+0x1470], R54 ;  /* 0x0014703601007387 */ /* 0x0009e40000100a00 */
[-C--:B----4-:R-:W-:Y:S08]  /*24f70*/  HMMA.1688.F32.TF32 R52, R232, R130.reuse, R200 ;  /* 0x00000082e834723c */ /* 0x090ff000000810c8 */
[-C--:B------:R-:W-:Y:S08]  /*24f80*/  HMMA.1688.F32.TF32 R60, R240, R130.reuse, R204 ;  /* 0x00000082f03c723c */ /* 0x080ff000000810cc */
[-C--:B------:R-:W-:Y:S03]  /*24f90*/  HMMA.1688.F32.TF32 R56, R236, R130.reuse, R208 ;  /* 0x00000082ec38723c */ /* 0x080fe600000810d0 */
[----:B------:R-:W-:Y:S04]  /*24fa0*/  STL.64 [R1+0x410], R52 ;  /* 0x0004103401007387 */ /* 0x000fe80000100a00 */
[----:B------:R4:W-:Y:S02]  /*24fb0*/  STL.64 [R1+0x418], R54 ;  /* 0x0004183601007387 */ /* 0x0009e40000100a00 */
[----:B----4-:R-:W-:Y:S02]  /*24fc0*/  HMMA.1688.F32.TF32 R52, R244, R130, R212 ;  /* 0x00000082f434723c */ /* 0x010fe400000810d4 */
[----:B------:R-:W-:Y:S04]  /*24fd0*/  STL.64 [R1+0x3d0], R60 ;  /* 0x0003d03c01007387 */ /* 0x000fe80000100a00 */
[----:B------:R-:W-:Y:S02]  /*24fe0*/  STL.64 [R1+0x3d8], R62 ;  /* 0x0003d83e01007387 */ /* 0x000fe40000100a00 */
[-C--:B-1----:R-:W-:Y:S02]  /*24ff0*/  HMMA.1688.F32.TF32 R76, R24, R64.reuse, R76 ;  /* 0x00000040184c723c */ /* 0x082fe4000008104c */
[----:B------:R-:W-:Y:S04]  /*25000*/  STL.64 [R1+0x3c0], R56 ;  /* 0x0003c03801007387 */ /* 0x000fe80000100a00 */
[----:B------:R-:W-:Y:S05]  /*25010*/  STL.64 [R1+0x3c8], R58 ;  /* 0x0003c83a01007387 */ /* 0x000fea0000100a00 */
[----:B------:R-:W-:Y:S04]  /*25020*/  STL.64 [R1+0x3b0], R52 ;  /* 0x0003b03401007387 */ /* 0x000fe80000100a00 */
[----:B------:R1:W-:Y:S01]  /*25030*/  STL.64 [R1+0x3b8], R54 ;  /* 0x0003b83601007387 */ /* 0x0003e20000100a00 */
[-C--:B------:R-:W-:Y:S08]  /*25040*/  HMMA.1688.F32.TF32 R80, R8, R64.reuse, R80 ;  /* 0x000000400850723c */ /* 0x080ff00000081050 */
[-C--:B--2---:R-:W-:Y:S08]  /*25050*/  HMMA.1688.F32.TF32 R72, R20, R64.reuse, R72 ;  /* 0x000000401448723c */ /* 0x084ff00000081048 */
[----:B------:R-:W-:Y:S08]  /*25060*/  HMMA.1688.F32.TF32 R68, R12, R64, R68 ;  /* 0x000000400c44723c */ /* 0x000ff00000081044 */
[-C--:B-1----:R-:W-:Y:S01]  /*25070*/  HMMA.1688.F32.TF32 R52, R232, R134.reuse, R216 ;  /* 0x00000086e834723c */ /* 0x082fe200000810d8 */
[----:B------:R-:W-:Y:S04]  /*25080*/  STL.64 [R1+0x1490], R78 ;  /* 0x0014904e01007387 */ /* 0x000fe80000100a00 */
[----:B------:R-:W-:Y:S04]  /*25090*/  STL.64 [R1+0x1488], R76 ;  /* 0x0014884c01007387 */ /* 0x000fe80000100a00 */
[----:B------:R-:W-:Y:S04]  /*250a0*/  STL.64 [R1+0x14a0], R82 ;  /* 0x0014a05201007387 */ /* 0x000fe80000100a00 */
[----:B------:R-:W-:Y:S01]  /*250b0*/  STL.64 [R1+0x1498], R80 ;  /* 0x0014985001007387 */ /* 0x000fe20000100a00 */
[-C--:B------:R-:W-:Y:S03]  /*250c0*/  HMMA.1688.F32.TF32 R60, R240, R134.reuse, R220 ;  /* 0x00000086f03c723c */ /* 0x080fe600000810dc */
[----:B------:R-:W-:Y:S04]  /*250d0*/  STL.64 [R1+0x14b0], R74 ;  /* 0x0014b04a01007387 */ /* 0x000fe80000100a00 */
[----:B------:R-:W-:Y:S01]  /*250e0*/  STL.64 [R1+0x14a8], R72 ;  /* 0x0014a84801007387 */ /* 0x000fe20000100a00 */
[-C--:B------:R-:W-:Y:S03]  /*250f0*/  HMMA.1688.F32.TF32 R56, R236, R134.reuse, R224 ;  /* 0x00000086ec38723c */ /* 0x080fe600000810e0 */
[----:B------:R-:W-:Y:S04]  /*25100*/  STL.64 [R1+0x14c8], R70 ;  /* 0x0014c84601007387 */ /* 0x000fe80000100a00 */
[----:B------:R-:W-:Y:S04]  /*25110*/  STL.64 [R1+0x14c0], R68 ;  /* 0x0014c04401007387 */ /* 0x000fe80000100a00 */
[----:B------:R-:W-:Y:S04]  /*25120*/  STL.64 [R1+0x14b8], R66 ;  /* 0x0014b84201007387 */ /* 0x000fe80000100a00 */
[----:B------:R-:W-:Y:S04]  /*25130*/  STL.64 [R1+0x3a0], R52 ;  /* 0x0003a03401007387 */ /* 0x000fe80000100a00 */
[----:B------:R1:W-:Y:S02]  /*25140*/  STL.64 [R1+0x3a8], R54 ;  /* 0x0003a83601007387 */ /* 0x0003e40000100a00 */
[----:B-1----:R-:W-:Y:S02]  /*25150*/  HMMA.1688.F32.TF32 R52, R244, R134, R228 ;  /* 0x00000086f434723c */ /* 0x002fe400000810e4 */
[----:B------:R-:W-:Y:S04]  /*25160*/  STL.64 [R1+0x390], R60 ;  /* 0x0003903c01007387 */ /* 0x000fe80000100a00 */
[----:B------:R-:W-:Y:S04]  /*25170*/  STL.64 [R1+0x398], R62 ;  /* 0x0003983e01007387 */ /* 0x000fe80000100a00 */
[----:B------:R1:W-:Y:S04]  /*25180*/  STL.64 [R1+0x380], R56 ;  /* 0x0003803801007387 */ /* 0x0003e80000100a00 */
[----:B------:R2:W-:Y:S05]  /*25190*/  STL.64 [R1+0x388], R58 ;  /* 0x0003883a01007387 */ /* 0x0005ea0000100a00 */
[----:B------:R4:W-:Y:S04]  /*251a0*/  STL.64 [R1+0x370], R52 ;  /* 0x0003703401007387 */ /* 0x0009e80000100a00 */
[----:B------:R1:W-:Y:S04]  /*251b0*/  STL.64 [R1+0x378], R54 ;  /* 0x0003783601007387 */ /* 0x0003e80000100a00 */
[----:B------:R-:W2:Y:S04]  /*251c0*/  LDL.LU R133, [R1+0x15cc] ;  /* 0x0015cc0001857983 */ /* 0x000ea80000300800 */
[----:B------:R-:W4:Y:S04]  /*251d0*/  LDL.LU R112, [R1+0x15c8] ;  /* 0x0015c80001707983 */ /* 0x000f280000300800 */
[----:B------:R-:W4:Y:S04]  /*251e0*/  LDL.LU R113, [R1+0x15c4] ;  /* 0x0015c40001717983 */ /* 0x000f280000300800 */
[----:B------:R-:W4:Y:S01]  /*251f0*/  LDL.LU R132, [R1+0x15c0] ;  /* 0x0015c00001847983 */ /* 0x000f220000300800 */
[----:B------:R-:W-:-:S03]  /*25200*/  IMAD.MOV.U32 R152, RZ, RZ, R120 ;  /* 0x000000ffff987224 */ /* 0x000fc600078e0078 */
[----:B------:R-:W4:Y:S01]  /*25210*/  LDL.LU R251, [R1+0x15bc] ;  /* 0x0015bc0001fb7983 */ /* 0x000f220000300800 */
[----:B------:R-:W-:-:S03]  /*25220*/  MOV R153, R121 ;  /* 0x0000007900997202 */ /* 0x000fc60000000f00 */
[----:B------:R-:W4:Y:S01]  /*25230*/  LDL.LU R250, [R1+0x15b8] ;  /* 0x0015b80001fa7983 */ /* 0x000f220000300800 */
[----:B------:R-:W-:-:S03]  /*25240*/  IMAD.MOV.U32 R154, RZ, RZ, R124 ;  /* 0x000000ffff9a7224 */ /* 0x000fc600078e007c */
[----:B------:R-:W4:Y:S01]  /*25250*/  LDL.LU R7, [R1+0x15b4] ;  /* 0x0015b40001077983 */ /* 0x000f220000300800 */
[----:B------:R-:W-:-:S03]  /*25260*/  IMAD.MOV.U32 R155, RZ, RZ, R125 ;  /* 0x000000ffff9b7224 */ /* 0x000fc600078e007d */
        /* <DEDUP_REMOVED lines=8> */
[----:B------:R-:W4:Y:S04]  /*252f0*/  LDL.LU R125, [R1+0x15a0] ;  /* 0x0015a000017d7983 */ /* 0x000f280000300800 */
[----:B------:R-:W4:Y:S04]  /*25300*/  LDL.LU R128, [R1+0x159c] ;  /* 0x00159c0001807983 */ /* 0x000f280000300800 */
[----:B------:R-:W4:Y:S04]  /*25310*/  LDL.LU R129, [R1+0x1598] ;  /* 0x0015980001817983 */ /* 0x000f280000300800 */
[----:B------:R-:W4:Y:S04]  /*25320*/  LDL.LU R117, [R1+0x1594] ;  /* 0x0015940001757983 */ /* 0x000f280000300800 */
[----:B------:R-:W4:Y:S01]  /*25330*/  LDL.LU R116, [R1+0x1590] ;  /* 0x0015900001747983 */ /* 0x000f220000300800 */
[----:B---3--:R-:W-:Y:S01]  /*25340*/  HMMA.1688.F32.TF32 R100, R24, R84, R48 ;  /* 0x000000541864723c */ /* 0x008fe20000081030 */
[----:B--2---:R-:W-:-:S02]  /*25350*/  IMAD.MOV.U32 R159, RZ, RZ, R133 ;  /* 0x000000ffff9f7224 */ /* 0x004fc400078e0085 */
[----:B----4-:R-:W-:Y:S01]  /*25360*/  IMAD.MOV.U32 R158, RZ, RZ, R112 ;  /* 0x000000ffff9e7224 */ /* 0x010fe200078e0070 */
[----:B------:R-:W-:Y:S01]  /*25370*/  MOV R157, R113 ;  /* 0x00000071009d7202 */ /* 0x000fe20000000f00 */
[----:B------:R-:W-:Y:S02]  /*25380*/  IMAD.MOV.U32 R156, RZ, RZ, R132 ;  /* 0x000000ffff9c7224 */ /* 0x000fe400078e0084 */
[----:B------:R-:W2:Y:S04]  /*25390*/  LDL.LU R132, [R1+0x158c] ;  /* 0x00158c0001847983 */ /* 0x000ea80000300800 */
[----:B------:R-:W3:Y:S04]  /*253a0*/  LDL.LU R113, [R1+0x1588] ;  /* 0x0015880001717983 */ /* 0x000ee80000300800 */
[----:B------:R-:W3:Y:S04]  /*253b0*/  LDL.LU R112, [R1+0x1584] ;  /* 0x0015840001707983 */ /* 0x000ee80000300800 */
[----:B------:R-:W4:Y:S01]  /*253c0*/  LDL.LU R133, [R1+0x1580] ;  /* 0x0015800001857983 */ /* 0x000f220000300800 */
[----:B------:R-:W-:-:S02]  /*253d0*/  IMAD.MOV.U32 R161, RZ, RZ, R7 ;  /* 0x000000ffffa17224 */ /* 0x000fc400078e0007 */
[----:B------:R-:W-:Y:S01]  /*253e0*/  IMAD.MOV.U32 R160, RZ, RZ, R6 ;  /* 0x000000ffffa07224 */ /* 0x000fe200078e0006 */
[----:B------:R-:W-:Y:S01]  /*253f0*/  MOV R163, R251 ;  /* 0x000000fb00a37202 */ /* 0x000fe20000000f00 */
[----:B------:R-:W-:Y:S02]  /*25400*/  IMAD.MOV.U32 R162, RZ, RZ, R250 ;  /* 0x000000ffffa27224 */ /* 0x000fe400078e00fa */
[----:B------:R-:W-:Y:S02]  /*25410*/  IMAD.MOV.U32 R108, RZ, RZ, R117 ;  /* 0x000000ffff6c7224 */ /* 0x000fe400078e0075 */
[----:B------:R-:W2:Y:S01]  /*25420*/  LDL.LU R117, [R1+0x157c] ;  /* 0x00157c0001757983 */ /* 0x000ea20000300800 */
[----:B------:R-:W-:-:S03]  /*25430*/  MOV R109, R116 ;  /* 0x00000074006d7202 */ /* 0x000fc60000000f00 */
[----:B------:R-:W2:Y:S04]  /*25440*/  LDL.LU R116, [R1+0x1578] ;  /* 0x0015780001747983 */ /* 0x000ea80000300800 */
[----:B------:R-:W2:Y:S04]  /*25450*/  LDL.LU R110, [R1+0x118] ;  /* 0x00011800016e7983 */ /* 0x000ea80000300800 */
[----:B------:R-:W2:Y:S04]  /*25460*/  LDL.LU R111, [R1+0x11c] ;  /* 0x00011c00016f7983 */ /* 0x000ea80000300800 */
[----:B------:R-:W3:Y:S04]  /*25470*/  LDL.LU R114, [R1+0x1b8] ;  /* 0x0001b80001727983 */ /* 0x000ee80000300800 */
[----:B------:R-:W3:Y:S04]  /*25480*/  LDL.LU R115, [R1+0x1bc] ;  /* 0x0001bc0001737983 */ /* 0x000ee80000300800 */
[----:B------:R-:W2:Y:S04]  /*25490*/  LDL.LU R118, [R1+0x258] ;  /* 0x0002580001767983 */ /* 0x000ea80000300800 */
[----:B------:R-:W2:Y:S04]  /*254a0*/  LDL.LU R119, [R1+0x25c] ;  /* 0x00025c0001777983 */ /* 0x000ea80000300800 */
[----:B-1----:R-:W2:Y:S04]  /*254b0*/  LDL.LU.64 R56, [R1+0x2e0] ;  /* 0x0002e00001387983 */ /* 0x002ea80000300a00 */
[----:B------:R-:W2:Y:S04]  /*254c0*/  LDL.LU.64 R58, [R1+0x2e8] ;  /* 0x0002e800013a7983 */ /* 0x000ea80000300a00 */
[----:B------:R-:W3:Y:S04]  /*254d0*/  LDL.LU.64 R52, [R1+0x330] ;  /* 0x0003300001347983 */ /* 0x000ee80000300a00 */
[----:B------:R-:W3:Y:S04]  /*254e0*/  LDL.LU.64 R54, [R1+0x338] ;  /* 0x0003380001367983 */ /* 0x000ee80000300a00 */
[----:B------:R-:W4:Y:S04]  /*254f0*/  LDL.LU.64 R48, [R1+0x280] ;  /* 0x0002800001307983 */ /* 0x000f280000300a00 */
[----:B------:R-:W4:Y:S04]  /*25500*/  LDL.LU.64 R50, [R1+0x288] ;  /* 0x0002880001327983 */ /* 0x000f280000300a00 */
[----:B------:R-:W4:Y:S04]  /*25510*/  LDL.LU R6, [R1+0x1574] ;  /* 0x0015740001067983 */ /* 0x000f280000300800 */
[----:B------:R-:W4:Y:S04]  /*25520*/  LDL.LU R7, [R1+0x1570] ;  /* 0x0015700001077983 */ /* 0x000f280000300800 */
[----:B------:R-:W4:Y:S04]  /*25530*/  LDL.LU R250, [R1+0x156c] ;  /* 0x00156c0001fa7983 */ /* 0x000f280000300800 */
[----:B------:R-:W4:Y:S04]  /*25540*/  LDL.LU R251, [R1+0x1568] ;  /* 0x0015680001fb7983 */ /* 0x000f280000300800 */
        /* <DEDUP_REMOVED lines=8> */
[----:B------:R-:W-:Y:S04]  /*255d0*/  STL.64 [R1+0x14d8], R102 ;  /* 0x0014d86601007387 */ /* 0x000fe80000100a00 */
[----:B------:R-:W-:Y:S01]  /*255e0*/  STL.64 [R1+0x14d0], R100 ;  /* 0x0014d06401007387 */ /* 0x000fe20000100a00 */
[----:B------:R-:W-:Y:S01]  /*255f0*/  IMAD.MOV.U32 R106, RZ, RZ, R129 ;  /* 0x000000ffff6a7224 */ /* 0x000fe200078e0081 */
[----:B------:R-:W-:Y:S01]  /*25600*/  MOV R107, R128 ;  /* 0x00000080006b7202 */ /* 0x000fe20000000f00 */
[-C--:B--2---:R-:W-:Y:S08]  /*25610*/  HMMA.1688.F32.TF32 R88, R8, R84.reuse, R56 ;  /* 0x000000540858723c */ /* 0x084ff00000081038 */
[-C--:B---3--:R-:W-:Y:S08]  /*25620*/  HMMA.1688.F32.TF32 R92, R20, R84.reuse, R52 ;  /* 0x00000054145c723c */ /* 0x088ff00000081034 */
[----:B----4-:R-:W-:Y:S08]  /*25630*/  HMMA.1688.F32.TF32 R96, R12, R84, R48 ;  /* 0x000000540c60723c */ /* 0x010ff00000081030 */
[-C--:B------:R-:W-:Y:S08]  /*25640*/  HMMA.1688.F32.TF32 R56, R232, R250.reuse, R116 ;  /* 0x000000fae838723c */ /* 0x080ff00000081074 */
[-C--:B------:R-:W-:Y:S08]  /*25650*/  HMMA.1688.F32.TF32 R52, R240, R250.reuse, R112 ;  /* 0x000000faf034723c */ /* 0x080ff00000081070 */
[----:B------:R-:W-:Y:S01]  /*25660*/  HMMA.1688.F32.TF32 R48, R236, R250, R108 ;  /* 0x000000faec30723c */ /* 0x000fe2000008106c */
[----:B------:R-:W-:Y:S04]  /*25670*/  STL.64 [R1+0x14f0], R90 ;  /* 0x0014f05a01007387 */ /* 0x000fe80000100a00 */
[----:B------:R-:W-:Y:S04]  /*25680*/  STL.64 [R1+0x14e8], R88 ;  /* 0x0014e85801007387 */ /* 0x000fe80000100a00 */
[----:B------:R1:W-:Y:S04]  /*25690*/  STL.64 [R1+0x250], R56 ;  /* 0x0002503801007387 */ /* 0x0003e80000100a00 */
[----:B------:R2:W-:Y:S04]  /*256a0*/  STL.64 [R1+0x258], R58 ;  /* 0x0002583a01007387 */ /* 0x0005e80000100a00 */
[----:B------:R-:W3:Y:S04]  /*256b0*/  LDL.LU.64 R64, [R1+0x560] ;  /* 0x0005600001407983 */ /* 0x000ee80000300a00 */
[----:B------:R4:W-:Y:S04]  /*256c0*/  STL.64 [R1+0x1b0], R52 ;  /* 0x0001b03401007387 */ /* 0x0009e80000100a00 */
[----:B------:R1:W-:Y:S04]  /*256d0*/  STL.64 [R1+0x1b8], R54 ;  /* 0x0001b83601007387 */ /* 0x0003e80000100a00 */
[----:B------:R-:W3:Y:S04]  /*256e0*/  LDL.LU.64 R66, [R1+0x568] ;  /* 0x0005680001427983 */ /* 0x000ee80000300a00 */
[----:B------:R1:W-:Y:S04]  /*256f0*/  STL.64 [R1+0x110], R48 ;  /* 0x0001103001007387 */ /* 0x0003e80000100a00 */
[----:B------:R1:W-:Y:S04]  /*25700*/  STL.64 [R1+0x118], R50 ;  /* 0x0001183201007387 */ /* 0x0003e80000100a00 */
[----:B------:R-:W3:Y:S04]  /*25710*/  LDL.LU.64 R60, [R1+0x310] ;  /* 0x00031000013c7983 */ /* 0x000ee80000300a00 */
[----:B------:R-:W3:Y:S04]  /*25720*/  LDL.LU.64 R62, [R1+0x318] ;  /* 0x00031800013e7983 */ /* 0x000ee80000300a00 */
[----:B-1----:R-:W3:Y:S04]  /*25730*/  LDL.LU.64 R56, [R1+0x480] ;  /* 0x0004800001387983 */ /* 0x002ee80000300a00 */
[----:B--2---:R-:W2:Y:S04]  /*25740*/  LDL.LU.64 R58, [R1+0x488] ;  /* 0x00048800013a7983 */ /* 0x004ea80000300a00 */
[----:B----4-:R-:W4:Y:S04]  /*25750*/  LDL.LU.64 R52, [R1+0x2a0] ;  /* 0x0002a00001347983 */ /* 0x010f280000300a00 */
[----:B------:R-:W4:Y:S01]  /*25760*/  LDL.LU.64 R54, [R1+0x2a8] ;  /* 0x0002a80001367983 */ /* 0x000f220000300a00 */
[----:B------:R-:W-:-:S02]  /*25770*/  IMAD.MOV.U32 R104, RZ, RZ, R133 ;  /* 0x000000ffff687224 */ /* 0x000fc400078e0085 */
[----:B------:R-:W-:Y:S01]  /*25780*/  IMAD.MOV.U32 R105, RZ, RZ, R132 ;  /* 0x000000ffff697224 */ /* 0x000fe200078e0084 */
[----:B------:R-:W-:Y:S01]  /*25790*/  MOV R167, R120 ;  /* 0x0000007800a77202 */ /* 0x000fe20000000f00 */
[----:B------:R-:W-:Y:S01]  /*257a0*/  IMAD.MOV.U32 R164, RZ, RZ, R125 ;  /* 0x000000ffffa47224 */ /* 0x000fe200078e007d */
[----:B------:R-:W2:Y:S04]  /*257b0*/  LDL.LU.64 R48, [R1+0x670] ;  /* 0x0006700001307983 */ /* 0x000ea80000300a00 */
[----:B------:R-:W-:Y:S01]  /*257c0*/  HMMA.1688.F32.TF32 R88, R244, R250, R104 ;  /* 0x000000faf458723c */ /* 0x000fe20000081068 */
[----:B------:R-:W1:Y:S01]  /*257d0*/  LDSM.16.M88.4 R104, [R0+UR16+0x5c00] ;  /* 0x005c00100068783b */ /* 0x000e620008000200 */
[----:B------:R-:W-:Y:S02]  /*257e0*/  IMAD.MOV.U32 R165, RZ, RZ, R124 ;  /* 0x000000ffffa57224 */ /* 0x000fe400078e007c */
[----:B------:R-:W-:Y:S01]  /*257f0*/  IMAD.MOV.U32 R166, RZ, RZ, R121 ;  /* 0x000000ffffa67224 */ /* 0x000fe200078e0079 */
[----:B------:R-:W2:Y:S01]  /*25800*/  LDL.LU.64 R50, [R1+0x678] ;  /* 0x0006780001327983 */ /* 0x000ea20000300a00 */
[----:B------:R-:W-:Y:S01]  /*25810*/  IMAD.MOV.U32 R142, RZ, RZ, R5 ;  /* 0x000000ffff8e7224 */ /* 0x000fe200078e0005 */
[----:B------:R-:W-:-:S12]  /*25820*/  MOV R143, R4 ;  /* 0x00000004008f7202 */ /* 0x000fd80000000f00 */
[----:B------:R-:W-:Y:S01]  /*25830*/  STL.64 [R1+0x80], R88 ;  /* 0x0000805801007387 */ /* 0x000fe20000100a00 */
[----:B-1----:R-:W-:Y:S08]  /*25840*/  HMMA.1688.F32.TF32 R116, R12, R104, R68 ;  /* 0x000000680c74723c */ /* 0x002ff00000081044 */
[----:B------:R-:W-:Y:S01]  /*25850*/  HMMA.1688.F32.TF32 R68, R232, R6, R164 ;  /* 0x00000006e844723c */ /* 0x000fe200000810a4 */
[----:B------:R-:W-:Y:S07]  /*25860*/  STL.64 [R1+0x88], R90 ;  /* 0x0000885a01007387 */ /* 0x000fee0000100a00 */
[-C--:B------:R-:W-:Y:S08]  /*25870*/  HMMA.1688.F32.TF32 R108, R8, R104.reuse, R76 ;  /* 0x00000068086c723c */ /* 0x080ff0000008104c */
[----:B------:R-:W-:Y:S03]  /*25880*/  HMMA.1688.F32.TF32 R112, R20, R104, R72 ;  /* 0x000000681470723c */ /* 0x000fe60000081048 */
[----:B------:R-:W-:Y:S04]  /*25890*/  STL.64 [R1+0x240], R68 ;  /* 0x0002404401007387 */ /* 0x000fe80000100a00 */
[----:B------:R1:W-:Y:S01]  /*258a0*/  STL.64 [R1+0x248], R70 ;  /* 0x0002484601007387 */ /* 0x0003e20000100a00 */
[-C--:B------:R-:W-:Y:S08]  /*258b0*/  HMMA.1688.F32.TF32 R76, R240, R6.reuse, R160 ;  /* 0x00000006f04c723c */ /* 0x080ff000000810a0 */
[-C--:B------:R-:W-:Y:S08]  /*258c0*/  HMMA.1688.F32.TF32 R72, R236, R6.reuse, R156 ;  /* 0x00000006ec48723c */ /* 0x080ff0000008109c */
[----:B-1----:R-:W-:Y:S01]  /*258d0*/  HMMA.1688.F32.TF32 R68, R244, R6, R136 ;  /* 0x00000006f444723c */ /* 0x002fe20000081088 */
[----:B------:R-:W4:Y:S01]  /*258e0*/  LDSM.16.M88.4 R4, [R0+UR16+0x6000] ;  /* 0x006000100004783b */ /* 0x000f220008000200 */
[----:B------:R-:W-:-:S02]  /*258f0*/  IMAD.MOV.U32 R140, RZ, RZ, R17 ;  /* 0x000000ffff8c7224 */ /* 0x000fc400078e0011 */
[----:B------:R-:W-:Y:S01]  /*25900*/  IMAD.MOV.U32 R141, RZ, RZ, R16 ;  /* 0x000000ffff8d7224 */ /* 0x000fe200078e0010 */
[----:B------:R-:W-:Y:S04]  /*25910*/  STL.64 [R1+0x1a0], R76 ;  /* 0x0001a04c01007387 */ /* 0x000fe80000100a00 */
[----:B------:R-:W-:Y:S04]  /*25920*/  STL.64 [R1+0x1a8], R78 ;  /* 0x0001a84e01007387 */ /* 0x000fe80000100a00 */
[----:B------:R-:W-:Y:S04]  /*25930*/  STL.64 [R1+0x100], R72 ;  /* 0x0001004801007387 */ /* 0x000fe80000100a00 */
[----:B------:R-:W-:Y:S04]  /*25940*/  STL.64 [R1+0x108], R74 ;  /* 0x0001084a01007387 */ /* 0x000fe80000100a00 */
[----:B------:R-:W-:Y:S04]  /*25950*/  STL.64 [R1+0x70], R68 ;  /* 0x0000704401007387 */ /* 0x000fe80000100a00 */
[----:B------:R-:W-:Y:S01]  /*25960*/  STL.64 [R1+0x78], R70 ;  /* 0x0000784601007387 */ /* 0x000fe20000100a00 */
[----:B------:R-:W-:-:S02]  /*25970*/  IMAD.MOV.U32 R196, RZ, RZ, R34 ;  /* 0x000000ffffc47224 */ /* 0x000fc400078e0022 */
[----:B------:R-:W-:Y:S01]  /*25980*/  IMAD.MOV.U32 R197, RZ, RZ, R30 ;  /* 0x000000ffffc57224 */ /* 0x000fe200078e001e */
[----:B------:R-:W-:Y:S01]  /*25990*/  MOV R199, R31 ;  /* 0x0000001f00c77202 */ /* 0x000fe20000000f00 */
[----:B------:R-:W-:Y:S01]  /*259a0*/  IMAD.MOV.U32 R198, RZ, RZ, R35 ;  /* 0x000000ffffc67224 */ /* 0x000fe200078e0023 */
[----:B----4-:R-:W-:Y:S08]  /*259b0*/  HMMA.1688.F32.TF32 R132, R12, R4, R52 ;  /* 0x000000040c84723c */ /* 0x010ff00000081034 */
[----:B------:R-:W-:Y:S08]  /*259c0*/  HMMA.1688.F32.TF32 R52, R232, R18, R152 ;  /* 0x00000012e834723c */ /* 0x000ff00000081098 */
[----:B---3--:R-:W-:Y:S08]  /*259d0*/  HMMA.1688.F32.TF32 R124, R8, R4, R60 ;  /* 0x00000004087c723c */ /* 0x008ff0000008103c */
[----:B------:R-:W-:Y:S03]  /*259e0*/  HMMA.1688.F32.TF32 R60, R240, R18, R148 ;  /* 0x00000012f03c723c */ /* 0x000fe60000081094 */
[----:B------:R-:W-:Y:S05]  /*259f0*/  STL.64 [R1+0x230], R52 ;  /* 0x0002303401007387 */ /* 0x000fea0000100a00 */
[----:B--2---:R-:W-:Y:S01]  /*25a00*/  HMMA.1688.F32.TF32 R128, R20, R4, R56 ;  /* 0x000000041480723c */ /* 0x004fe20000081038 */
[----:B------:R1:W-:Y:S07]  /*25a10*/  STL.64 [R1+0x238], R54 ;  /* 0x0002383601007387 */ /* 0x0003ee0000100a00 */
[-C--:B------:R-:W-:Y:S08]  /*25a20*/  HMMA.1688.F32.TF32 R56, R236, R18.reuse, R144 ;  /* 0x00000012ec38723c */ /* 0x080ff00000081090 */
[----:B-1----:R-:W-:Y:S01]  /*25a30*/  HMMA.1688.F32.TF32 R52, R244, R18, R140 ;  /* 0x00000012f434723c */ /* 0x002fe2000008108c */
[----:B------:R-:W-:Y:S04]  /*25a40*/  STL.64 [R1+0x190], R60 ;  /* 0x0001903c01007387 */ /* 0x000fe80000100a00 */
[----:B------:R1:W-:Y:S04]  /*25a50*/  STL.64 [R1+0x198], R62 ;  /* 0x0001983e01007387 */ /* 0x0003e80000100a00 */
[----:B------:R-:W2:Y:S04]  /*25a60*/  LDSM.16.M88.4 R16, [R0+UR16+0x6400] ;  /* 0x006400100010783b */ /* 0x000ea80008000200 */
[----:B------:R-:W-:Y:S04]  /*25a70*/  STL.64 [R1+0xf0], R56 ;  /* 0x0000f03801007387 */ /* 0x000fe80000100a00 */
[----:B------:R-:W-:Y:S04]  /*25a80*/  STL.64 [R1+0xf8], R58 ;  /* 0x0000f83a01007387 */ /* 0x000fe80000100a00 */
[----:B------:R3:W-:Y:S04]  /*25a90*/  STL.64 [R1+0x60], R52 ;  /* 0x0000603401007387 */ /* 0x0007e80000100a00 */
[----:B------:R4:W-:Y:S04]  /*25aa0*/  STL.64 [R1+0x68], R54 ;  /* 0x0000683601007387 */ /* 0x0009e80000100a00 */
[----:B------:R-:W2:Y:S04]  /*25ab0*/  LDL.LU R34, [R1+0x1564] ;  /* 0x0015640001227983 */ /* 0x000ea80000300800 */
[----:B------:R-:W3:Y:S04]  /*25ac0*/  LDL.LU R30, [R1+0x1560] ;  /* 0x00156000011e7983 */ /* 0x000ee80000300800 */
[----:B------:R-:W4:Y:S04]  /*25ad0*/  LDL.LU R35, [R1+0x155c] ;  /* 0x00155c0001237983 */ /* 0x000f280000300800 */
[----:B------:R-:W4:Y:S01]  /*25ae0*/  LDL.LU R31, [R1+0x1558] ;  /* 0x00155800011f7983 */ /* 0x000f220000300800 */
[----:B-1----:R-:W-:-:S03]  /*25af0*/  IMAD.MOV.U32 R62, RZ, RZ, R38 ;  /* 0x000000ffff3e7224 */ /* 0x002fc600078e0026 */
[----:B------:R-:W4:Y:S01]  /*25b00*/  LDL.LU R60, [R1+0x160] ;  /* 0x00016000013c7983 */ /* 0x000f220000300800 */
[----:B------:R-:W-:-:S03]  /*25b10*/  IMAD.MOV.U32 R63, RZ, RZ, R39 ;  /* 0x000000ffff3f7224 */ /* 0x000fc600078e0027 */
[----:B------:R-:W4:Y:S04]  /*25b20*/  LDL.LU R61, [R1+0x164] ;  /* 0x00016400013d7983 */ /* 0x000f280000300800 */
[----:B------:R-:W4:Y:S04]  /*25b30*/  LDL.LU R38, [R1+0x1554] ;  /* 0x0015540001267983 */ /* 0x000f280000300800 */
[----:B------:R-:W4:Y:S01]  /*25b40*/  LDL.LU R39, [R1+0x1550] ;  /* 0x0015500001277983 */ /* 0x000f220000300800 */
[----:B--2---:R-:W-:Y:S02]  /*25b50*/  IMAD.MOV.U32 R203, RZ, RZ, R34 ;  /* 0x000000ffffcb7224 */ /* 0x004fe400078e0022 */
[----:B---3--:R-:W-:-:S02]  /*25b60*/  IMAD.MOV.U32 R202, RZ, RZ, R30 ;  /* 0x000000ffffca7224 */ /* 0x008fc400078e001e */
[----:B----4-:R-:W-:Y:S02]  /*25b70*/  IMAD.MOV.U32 R200, RZ, RZ, R35 ;  /* 0x000000ffffc87224 */ /* 0x010fe400078e0023 */
[----:B------:R-:W2:Y:S01]  /*25b80*/  LDL.LU R35, [R1+0x154c] ;  /* 0x00154c0001237983 */ /* 0x000ea20000300800 */
[----:B------:R-:W-:-:S03]  /*25b90*/  MOV R201, R31 ;  /* 0x0000001f00c97202 */ /* 0x000fc60000000f00 */
[----:B------:R-:W3:Y:S04]  /*25ba0*/  LDL.LU R31, [R1+0x1548] ;  /* 0x00154800011f7983 */ /* 0x000ee80000300800 */
[----:B------:R-:W4:Y:S04]  /*25bb0*/  LDL.LU R30, [R1+0x1544] ;  /* 0x00154400011e7983 */ /* 0x000f280000300800 */
[----:B------:R-:W2:Y:S04]  /*25bc0*/  LDL.LU R34, [R1+0x1540] ;  /* 0x0015400001227983 */ /* 0x000ea80000300800 */
        /* <DEDUP_REMOVED lines=16> */
[----:B------:R-:W2:Y:S04]  /*25cd0*/  LDL.LU.64 R52, [R1+0x400] ;  /* 0x0004000001347983 */ /* 0x000ea80000300a00 */
[----:B------:R-:W2:Y:S04]  /*25ce0*/  LDL.LU.64 R54, [R1+0x408] ;  /* 0x0004080001367983 */ /* 0x000ea80000300a00 */
[----:B------:R-:W2:Y:S04]  /*25cf0*/  LDL.LU.64 R72, [R1+0x510] ;  /* 0x0005100001487983 */ /* 0x000ea80000300a00 */
[----:B------:R-:W2:Y:S04]  /*25d00*/  LDL.LU.64 R74, [R1+0x518] ;  /* 0x00051800014a7983 */ /* 0x000ea80000300a00 */
[----:B------:R-:W2:Y:S04]  /*25d10*/  LDL.LU.64 R68, [R1+0x2b0] ;  /* 0x0002b00001447983 */ /* 0x000ea80000300a00 */
[----:B------:R-:W2:Y:S01]  /*25d20*/  LDL.LU.64 R70, [R1+0x2b8] ;  /* 0x0002b80001467983 */ /* 0x000ea20000300a00 */
[C---:B------:R-:W-:Y:S03]  /*25d30*/  HMMA.1688.F32.TF32 R152, R24.reuse, R16, R48 ;  /* 0x000000101898723c */ /* 0x040fe60000081030 */
[----:B------:R-:W2:Y:S04]  /*25d40*/  LDL.LU R156, [R1+0x50] ;  /* 0x00005000019c7983 */ /* 0x000ea80000300800 */
[----:B------:R-:W2:Y:S04]  /*25d50*/  LDL.LU R157, [R1+0x54] ;  /* 0x00005400019d7983 */ /* 0x000ea80000300800 */
[----:B------:R-:W2:Y:S04]  /*25d60*/  LDL.LU R158, [R1+0x58] ;  /* 0x00005800019e7983 */ /* 0x000ea80000300800 */
[----:B------:R-:W2:Y:S01]  /*25d70*/  LDL.LU R159, [R1+0x5c] ;  /* 0x00005c00019f7983 */ /* 0x000ea20000300800 */
[C---:B------:R-:W-:Y:S03]  /*25d80*/  HMMA.1688.F32.TF32 R136, R24.reuse, R4, R64 ;  /* 0x000000041888723c */ /* 0x040fe60000081040 */
[----:B------:R-:W2:Y:S04]  /*25d90*/  LDL.LU R48, [R1+0x210] ;  /* 0x0002100001307983 */ /* 0x000ea80000300800 */
[----:B------:R-:W2:Y:S01]  /*25da0*/  LDL.LU R49, [R1+0x214] ;  /* 0x0002140001317983 */ /* 0x000ea20000300800 */
[----:B------:R-:W-:Y:S03]  /*25db0*/  HMMA.1688.F32.TF32 R120, R24, R104, R80 ;  /* 0x000000681878723c */ /* 0x000fe60000081050 */
[----:B------:R-:W2:Y:S04]  /*25dc0*/  LDL.LU R50, [R1+0x218] ;  /* 0x0002180001327983 */ /* 0x000ea80000300800 */
[----:B------:R-:W2:Y:S04]  /*25dd0*/  LDL.LU R51, [R1+0x21c] ;  /* 0x00021c0001337983 */ /* 0x000ea80000300800 */
[----:B------:R-:W2:Y:S04]  /*25de0*/  LDL.LU.64 R64, [R1+0x6f0] ;  /* 0x0006f00001407983 */ /* 0x000ea80000300a00 */
[----:B------:R-:W2:Y:S04]  /*25df0*/  LDL.LU.64 R66, [R1+0x6f8] ;  /* 0x0006f80001427983 */ /* 0x000ea80000300a00 */
[----:B------:R-:W2:Y:S04]  /*25e00*/  LDL.LU.64 R80, [R1+0x490] ;  /* 0x0004900001507983 */ /* 0x000ea80000300a00 */
[----:B------:R-:W2:Y:S04]  /*25e10*/  LDL.LU.64 R82, [R1+0x498] ;  /* 0x0004980001527983 */ /* 0x000ea80000300a00 */
[----:B------:R-:W2:Y:S04]  /*25e20*/  LDL.LU.64 R56, [R1+0x600] ;  /* 0x0006000001387983 */ /* 0x000ea80000300a00 */
[----:B------:R-:W2:Y:S04]  /*25e30*/  LDL.LU.64 R58, [R1+0x608] ;  /* 0x00060800013a7983 */ /* 0x000ea80000300a00 */
[----:B------:R-:W2:Y:S04]  /*25e40*/  LDL.LU R180, [R1+0x170] ;  /* 0x0001700001b47983 */ /* 0x000ea80000300800 */
[----:B------:R-:W2:Y:S04]  /*25e50*/  LDL.LU R181, [R1+0x174] ;  /* 0x0001740001b57983 */ /* 0x000ea80000300800 */
[----:B------:R-:W2:Y:S04]  /*25e60*/  LDL.LU R182, [R1+0x178] ;  /* 0x0001780001b67983 */ /* 0x000ea80000300800 */
[----:B------:R-:W2:Y:S01]  /*25e70*/  LDL.LU R183, [R1+0x17c] ;  /* 0x00017c0001b77983 */ /* 0x000ea20000300800 */
[----:B---3--:R-:W-:Y:S01]  /*25e80*/  IMAD.MOV.U32 R178, RZ, RZ, R31 ;  /* 0x000000ffffb27224 */ /* 0x008fe200078e001f */
[----:B----4-:R-:W-:Y:S01]  /*25e90*/  MOV R177, R30 ;  /* 0x0000001e00b17202 */ /* 0x010fe20000000f00 */
[----:B--2---:R-:W-:-:S02]  /*25ea0*/  IMAD.MOV.U32 R176, RZ, RZ, R34 ;  /* 0x000000ffffb07224 */ /* 0x004fc400078e0022 */
[----:B------:R-:W2:Y:S04]  /*25eb0*/  LDL.LU R34, [R1+0x153c] ;  /* 0x00153c0001227983 */ /* 0x000ea80000300800 */
[----:B------:R-:W3:Y:S04]  /*25ec0*/  LDL.LU R30, [R1+0x1538] ;  /* 0x00153800011e7983 */ /* 0x000ee80000300800 */
[----:B------:R-:W3:Y:S01]  /*25ed0*/  LDL.LU R31, [R1+0x1534] ;  /* 0x00153400011f7983 */ /* 0x000ee20000300800 */
[----:B------:R-:W-:-:S03]  /*25ee0*/  IMAD.MOV.U32 R179, RZ, RZ, R35 ;  /* 0x000000ffffb37224 */ /* 0x000fc600078e0023 */
[----:B------:R-:W2:Y:S01]  /*25ef0*/  LDL.LU R35, [R1+0x1530] ;  /* 0x0015300001237983 */ /* 0x000ea20000300800 */
[----:B------:R-:W-:Y:S02]  /*25f00*/  IMAD.MOV.U32 R190, RZ, RZ, R29 ;  /* 0x000000ffffbe7224 */ /* 0x000fe400078e001d */
[----:B------:R-:W-:Y:S01]  /*25f10*/  IMAD.MOV.U32 R191, RZ, RZ, R28 ;  /* 0x000000ffffbf7224 */ /* 0x000fe200078e001c */
[-C--:B------:R-:W-:Y:S08]  /*25f20*/  HMMA.1688.F32.TF32 R144, R20, R16.reuse, R72 ;  /* 0x000000101490723c */ /* 0x080ff00000081048 */
[-C--:B------:R-:W-:Y:S08]  /*25f30*/  HMMA.1688.F32.TF32 R148, R12, R16.reuse, R68 ;  /* 0x000000100c94723c */ /* 0x080ff00000081044 */
[----:B------:R-:W-:Y:S01]  /*25f40*/  HMMA.1688.F32.TF32 R140, R8, R16, R52 ;  /* 0x00000010088c723c */ /* 0x000fe20000081034 */
[----:B------:R-:W4:Y:S04]  /*25f50*/  LDL.LU.64 R52, [R1+0x2d0] ;  /* 0x0002d00001347983 */ /* 0x000f280000300a00 */
[----:B------:R-:W4:Y:S03]  /*25f60*/  LDL.LU.64 R54, [R1+0x2d8] ;  /* 0x0002d80001367983 */ /* 0x000f260000300a00 */
[-C--:B---3--:R-:W-:Y:S08]  /*25f70*/  HMMA.1688.F32.TF32 R76, R232, R30.reuse, R168 ;  /* 0x0000001ee84c723c */ /* 0x088ff000000810a8 */
[-C--:B------:R-:W-:Y:S08]  /*25f80*/  HMMA.1688.F32.TF32 R72, R240, R30.reuse, R164 ;  /* 0x0000001ef048723c */ /* 0x080ff000000810a4 */
[-C--:B------:R-:W-:Y:S08]  /*25f90*/  HMMA.1688.F32.TF32 R68, R236, R30.reuse, R160 ;  /* 0x0000001eec44723c */ /* 0x080ff000000810a0 */
[----:B------:R-:W-:Y:S01]  /*25fa0*/  HMMA.1688.F32.TF32 R28, R244, R30, R156 ;  /* 0x0000001ef41c723c */ /* 0x000fe2000008109c */
[----:B------:R1:W-:Y:S04]  /*25fb0*/  STL.64 [R1+0x220], R76 ;  /* 0x0002204c01007387 */ /* 0x0003e80000100a00 */
[----:B------:R3:W-:Y:S04]  /*25fc0*/  STL.64 [R1+0x228], R78 ;  /* 0x0002284e01007387 */ /* 0x0007e80000100a00 */
[----:B------:R2:W-:Y:S04]  /*25fd0*/  STL.64 [R1+0x180], R72 ;  /* 0x0001804801007387 */ /* 0x0005e80000100a00 */
[----:B------:R2:W-:Y:S04]  /*25fe0*/  STL.64 [R1+0x188], R74 ;  /* 0x0001884a01007387 */ /* 0x0005e80000100a00 */
[----:B-1----:R-:W4:Y:S04]  /*25ff0*/  LDL.LU.64 R76, [R1+0x790] ;  /* 0x00079000014c7983 */ /* 0x002f280000300a00 */
[----:B------:R1:W-:Y:S04]  /*26000*/  STL.64 [R1+0xe0], R68 ;  /* 0x0000e04401007387 */ /* 0x0003e80000100a00 */
[----:B------:R1:W-:Y:S04]  /*26010*/  STL.64 [R1+0xe8], R70 ;  /* 0x0000e84601007387 */ /* 0x0003e80000100a00 */
[----:B---3--:R-:W3:Y:S04]  /*26020*/  LDL.LU.64 R78, [R1+0x798] ;  /* 0x00079800014e7983 */ /* 0x008ee80000300a00 */
[----:B------:R-:W-:Y:S04]  /*26030*/  STL.64 [R1+0x50], R28 ;  /* 0x0000501c01007387 */ /* 0x000fe80000100a00 */
[----:B------:R-:W-:Y:S04]  /*26040*/  STL.64 [R1+0x58], R30 ;  /* 0x0000581e01007387 */ /* 0x000fe80000100a00 */
[----:B------:R-:W1:Y:S04]  /*26050*/  LDSM.16.M88.4 R28, [R0+UR16+0x6800] ;  /* 0x00680010001c783b */ /* 0x000e680008000200 */
[----:B--2---:R-:W2:Y:S04]  /*26060*/  LDL.LU.64 R72, [R1+0x550] ;  /* 0x0005500001487983 */ /* 0x004ea80000300a00 */
[----:B------:R-:W2:Y:S04]  /*26070*/  LDL.LU.64 R74, [R1+0x558] ;  /* 0x00055800014a7983 */ /* 0x000ea80000300a00 */
[----:B-1----:R-:W3:Y:S04]  /*26080*/  LDL.LU.64 R68, [R1+0x6c0] ;  /* 0x0006c00001447983 */ /* 0x002ee80000300a00 */
[----:B------:R-:W3:Y:S01]  /*26090*/  LDL.LU.64 R70, [R1+0x6c8] ;  /* 0x0006c80001467983 */ /* 0x000ee20000300a00 */
[----:B------:R-:W-:Y:S03]  /*260a0*/  HMMA.1688.F32.TF32 R168, R24, R28, R64 ;  /* 0x0000001c18a8723c */ /* 0x000fe60000081040 */
[----:B------:R-:W3:Y:S04]  /*260b0*/  LDL.LU.64 R64, [R1+0x3e0] ;  /* 0x0003e00001407983 */ /* 0x000ee80000300a00 */
[----:B------:R-:W3:Y:S01]  /*260c0*/  LDL.LU.64 R66, [R1+0x3e8] ;  /* 0x0003e80001427983 */ /* 0x000ee20000300a00 */
[----:B------:R-:W-:Y:S08]  /*260d0*/  HMMA.1688.F32.TF32 R48, R232, R34, R48 ;  /* 0x00000022e830723c */ /* 0x000ff00000081030 */
[-C--:B------:R-:W-:Y:S01]  /*260e0*/  HMMA.1688.F32.TF32 R160, R20, R28.reuse, R56 ;  /* 0x0000001c14a0723c */ /* 0x080fe20000081038 */
[----:B------:R-:W3:Y:S04]  /*260f0*/  LDL.LU.64 R56, [R1+0x7c0] ;  /* 0x0007c00001387983 */ /* 0x000ee80000300a00 */
[----:B------:R-:W3:Y:S06]  /*26100*/  LDL.LU.64 R58, [R1+0x7c8] ;  /* 0x0007c800013a7983 */ /* 0x000eec0000300a00 */
[----:B------:R-:W-:Y:S01]  /*26110*/  STL.64 [R1+0x210], R48 ;  /* 0x0002103001007387 */ /* 0x000fe20000100a00 */
[----:B------:R-:W-:Y:S03]  /*26120*/  HMMA.1688.F32.TF32 R156, R8, R28, R80 ;  /* 0x0000001c089c723c */ /* 0x000fe60000081050 */
[----:B------:R1:W-:Y:S01]  /*26130*/  STL.64 [R1+0x218], R50 ;  /* 0x0002183201007387 */ /* 0x0003e20000100a00 */
[----:B------:R-:W-:Y:S01]  /*26140*/  IMAD.MOV.U32 R188, RZ, RZ, R33 ;  /* 0x000000ffffbc7224 */ /* 0x000fe200078e0021 */
[----:B------:R-:W-:-:S03]  /*26150*/  MOV R189, R32 ;  /* 0x0000002000bd7202 */ /* 0x000fc60000000f00 */
[-C--:B------:R-:W-:Y:S08]  /*26160*/  HMMA.1688.F32.TF32 R80, R236, R34.reuse, R176 ;  /* 0x00000022ec50723c */ /* 0x080ff000000810b0 */
[-C--:B-1----:R-:W-:Y:S08]  /*26170*/  HMMA.1688.F32.TF32 R48, R240, R34.reuse, R180 ;  /* 0x00000022f030723c */ /* 0x082ff000000810b4 */
[----:B------:R-:W-:Y:S08]  /*26180*/  HMMA.1688.F32.TF32 R32, R244, R34, R172 ;  /* 0x00000022f420723c */ /* 0x000ff000000810ac */
[----:B----4-:R-:W-:Y:S01]  /*26190*/  HMMA.1688.F32.TF32 R164, R12, R28, R52 ;  /* 0x0000001c0ca4723c */ /* 0x010fe20000081034 */
[----:B------:R-:W4:Y:S04]  /*261a0*/  LDL.LU.64 R52, [R1+0x640] ;  /* 0x0006400001347983 */ /* 0x000f280000300a00 */
[----:B------:R-:W4:Y:S04]  /*261b0*/  LDL.LU.64 R54, [R1+0x648] ;  /* 0x0006480001367983 */ /* 0x000f280000300a00 */
[----:B------:R1:W-:Y:S04]  /*261c0*/  STL.64 [R1+0x170], R48 ;  /* 0x0001703001007387 */ /* 0x0003e80000100a00 */
[----:B------:R1:W-:Y:S04]  /*261d0*/  STL.64 [R1+0x178], R50 ;  /* 0x0001783201007387 */ /* 0x0003e80000100a00 */
[----:B-1----:R-:W4:Y:S04]  /*261e0*/  LDL.LU.64 R48, [R1+0x740] ;  /* 0x0007400001307983 */ /* 0x002f280000300a00 */
[----:B------:R-:W-:Y:S04]  /*261f0*/  STL.64 [R1+0xd0], R80 ;  /* 0x0000d05001007387 */ /* 0x000fe80000100a00 */
[----:B------:R-:W-:Y:S04]  /*26200*/  STL.64 [R1+0xd8], R82 ;  /* 0x0000d85201007387 */ /* 0x000fe80000100a00 */
[----:B------:R-:W4:Y:S04]  /*26210*/  LDL.LU.64 R50, [R1+0x748] ;  /* 0x0007480001327983 */ /* 0x000f280000300a00 */
[----:B------:R-:W-:Y:S04]  /*26220*/  STL.64 [R1+0x40], R32 ;  /* 0x0000402001007387 */ /* 0x000fe80000100a00 */
[----:B------:R-:W-:Y:S04]  /*26230*/  STL.64 [R1+0x48], R34 ;  /* 0x0000482201007387 */ /* 0x000fe80000100a00 */
[----:B------:R-:W2:Y:S02]  /*26240*/  LDSM.16.M88.4 R32, [R0+UR16+0x6c00] ;  /* 0x006c00100020783b */ /* 0x000ea40008000200 */
[----:B--2---:R-:W-:Y:S08]  /*26250*/  HMMA.1688.F32.TF32 R172, R8, R32, R72 ;  /* 0x0000002008ac723c */ /* 0x004ff00000081048 */
[----:B------:R-:W-:Y:S08]  /*26260*/  HMMA.1688.F32.TF32 R72, R232, R38, R200 ;  /* 0x00000026e848723c */ /* 0x000ff000000810c8 */
[----:B---3--:R-:W-:Y:S08]  /*26270*/  HMMA.1688.F32.TF32 R176, R20, R32, R68 ;  /* 0x0000002014b0723c */ /* 0x008ff00000081044 */
[-C--:B------:R-:W-:Y:S08]  /*26280*/  HMMA.1688.F32.TF32 R68, R240, R38.reuse, R60 ;  /* 0x00000026f044723c */ /* 0x080ff0000008103c */
[----:B------:R-:W-:Y:S08]  /*26290*/  HMMA.1688.F32.TF32 R60, R244, R38, R188 ;  /* 0x00000026f43c723c */ /* 0x000ff000000810bc */
[----:B------:R-:W-:Y:S08]  /*262a0*/  HMMA.1688.F32.TF32 R180, R12, R32, R64 ;  /* 0x000000200cb4723c */ /* 0x000ff00000081040 */
[----:B------:R-:W-:Y:S01]  /*262b0*/  HMMA.1688.F32.TF32 R64, R236, R38, R196 ;  /* 0x00000026ec40723c */ /* 0x000fe200000810c4 */
[----:B------:R-:W-:Y:S04]  /*262c0*/  STL.64 [R1+0x200], R72 ;  /* 0x0002004801007387 */ /* 0x000fe80000100a00 */
[----:B------:R-:W-:Y:S04]  /*262d0*/  STL.64 [R1+0x208], R74 ;  /* 0x0002084a01007387 */ /* 0x000fe80000100a00 */
[----:B------:R-:W-:Y:S04]  /*262e0*/  STL.64 [R1+0x160], R68 ;  /* 0x0001604401007387 */ /* 0x000fe80000100a00 */
[----:B------:R-:W-:Y:S04]  /*262f0*/  STL.64 [R1+0x168], R70 ;  /* 0x0001684601007387 */ /* 0x000fe80000100a00 */
[----:B------:R-:W1:Y:S04]  /*26300*/  LDSM.16.M88.4 R36, [R0+UR16+0x7000] ;  /* 0x007000100024783b */ /* 0x000e680008000200 */
[----:B------:R2:W-:Y:S04]  /*26310*/  STL.64 [R1+0xc0], R64 ;  /* 0x0000c04001007387 */ /* 0x0005e80000100a00 */
[----:B------:R3:W-:Y:S04]  /*26320*/  STL.64 [R1+0xc8], R66 ;  /* 0x0000c84201007387 */ /* 0x0007e80000100a00 */
[----:B------:R1:W-:Y:S04]  /*26330*/  STL.64 [R1+0x30], R60 ;  /* 0x0000303c01007387 */ /* 0x0003e80000100a00 */
[----:B------:R1:W-:Y:S01]  /*26340*/  STL.64 [R1+0x38], R62 ;  /* 0x0000383e01007387 */ /* 0x0003e20000100a00 */
[----:B--2---:R-:W-:Y:S01]  /*26350*/  IMAD.MOV.U32 R64, RZ, RZ, R46 ;  /* 0x000000ffff407224 */ /* 0x004fe200078e002e */
[----:B------:R-:W-:-:S02]  /*26360*/  MOV R65, R47 ;  /* 0x0000002f00417202 */ /* 0x000fc40000000f00 */
[----:B------:R-:W2:Y:S01]  /*26370*/  LDL.LU R46, [R1+0x152c] ;  /* 0x00152c00012e7983 */ /* 0x000ea20000300800 */
[----:B---3--:R-:W-:Y:S02]  /*26380*/  IMAD.MOV.U32 R66, RZ, RZ, R248 ;  /* 0x000000ffff427224 */ /* 0x008fe400078e00f8 */
[----:B------:R-:W-:Y:S01]  /*26390*/  IMAD.MOV.U32 R67, RZ, RZ, R249 ;  /* 0x000000ffff437224 */ /* 0x000fe200078e00f9 */
[----:B------:R-:W3:Y:S04]  /*263a0*/  LDL.LU R47, [R1+0x1528] ;  /* 0x00152800012f7983 */ /* 0x000ee80000300800 */
[----:B------:R-:W3:Y:S04]  /*263b0*/  LDL.LU R248, [R1+0x1524] ;  /* 0x0015240001f87983 */ /* 0x000ee80000300800 */
[----:B------:R-:W3:Y:S01]  /*263c0*/  LDL.LU R249, [R1+0x1520] ;  /* 0x0015200001f97983 */ /* 0x000ee20000300800 */
[----:B------:R-:W-:Y:S01]  /*263d0*/  IMAD.MOV.U32 R70, RZ, RZ, R43 ;  /* 0x000000ffff467224 */ /* 0x000fe200078e002b */
[----:B------:R-:W-:-:S02]  /*263e0*/  MOV R71, R42 ;  /* 0x0000002a00477202 */ /* 0x000fc40000000f00 */
[----:B------:R-:W3:Y:S04]  /*263f0*/  LDL.LU R68, [R1+0x130] ;  /* 0x0001300001447983 */ /* 0x000ee80000300800 */
[----:B------:R-:W3:Y:S04]  /*26400*/  LDL.LU R69, [R1+0x134] ;  /* 0x0001340001457983 */ /* 0x000ee80000300800 */
[----:B------:R-:W3:Y:S04]  /*26410*/  LDL.LU R43, [R1+0x151c] ;  /* 0x00151c00012b7983 */ /* 0x000ee80000300800 */
[----:B------:R-:W3:Y:S01]  /*26420*/  LDL.LU R42, [R1+0x1518] ;  /* 0x00151800012a7983 */ /* 0x000ee20000300800 */
[----:B-1----:R-:W-:Y:S01]  /*26430*/  HMMA.1688.F32.TF32 R200, R24, R36, R56 ;  /* 0x0000002418c8723c */ /* 0x002fe20000081038 */
[----:B------:R-:W-:Y:S01]  /*26440*/  IMAD.MOV.U32 R60, RZ, RZ, R195 ;  /* 0x000000ffff3c7224 */ /* 0x000fe200078e00c3 */
[----:B------:R-:W-:Y:S01]  /*26450*/  MOV R61, R194 ;  /* 0x000000c2003d7202 */ /* 0x000fe20000000f00 */
[----:B------:R-:W-:-:S02]  /*26460*/  IMAD.MOV.U32 R62, RZ, RZ, R193 ;  /* 0x000000ffff3e7224 */ /* 0x000fc400078e00c1 */
[----:B------:R-:W-:-:S03]  /*26470*/  IMAD.MOV.U32 R63, RZ, RZ, R192 ;  /* 0x000000ffff3f7224 */ /* 0x000fc600078e00c0 */
[----:B----4-:R-:W-:Y:S01]  /*26480*/  HMMA.1688.F32.TF32 R188, R8, R36, R52 ;  /* 0x0000002408bc723c */ /* 0x010fe20000081034 */
[----:B--2---:R-:W-:Y:S01]  /*26490*/  MOV R103, R46 ;  /* 0x0000002e00677202 */ /* 0x004fe20000000f00 */
[----:B---3--:R-:W-:Y:S02]  /*264a0*/  IMAD.MOV.U32 R102, RZ, RZ, R47 ;  /* 0x000000ffff667224 */ /* 0x008fe400078e002f */
[----:B------:R-:W-:Y:S02]  /*264b0*/  IMAD.MOV.U32 R100, RZ, RZ, R248 ;  /* 0x000000ffff647224 */ /* 0x000fe400078e00f8 */
[----:B------:R-:W2:Y:S01]  /*264c0*/  LDL.LU R248, [R1+0x1514] ;  /* 0x0015140001f87983 */ /* 0x000ea20000300800 */
[----:B------:R-:W-:-:S03]  /*264d0*/  IMAD.MOV.U32 R101, RZ, RZ, R249 ;  /* 0x000000ffff657224 */ /* 0x000fc600078e00f9 */
[----:B------:R-:W3:Y:S04]  /*264e0*/  LDL.LU R249, [R1+0x1510] ;  /* 0x0015100001f97983 */ /* 0x000ee80000300800 */
[----:B------:R-:W4:Y:S04]  /*264f0*/  LDL.LU R47, [R1+0x150c] ;  /* 0x00150c00012f7983 */ /* 0x000f280000300800 */
[----:B------:R-:W2:Y:S04]  /*26500*/  LDL.LU R46, [R1+0x1508] ;  /* 0x00150800012e7983 */ /* 0x000ea80000300800 */
[----:B------:R-:W3:Y:S04]  /*26510*/  LDL.LU R212, [R1+0x20] ;  /* 0x0000200001d47983 */ /* 0x000ee80000300800 */
        /* <DEDUP_REMOVED lines=11> */
[----:B------:R-:W3:Y:S04]  /*265d0*/  LDL.LU.64 R196, [R1+0x430] ;  /* 0x0004300001c47983 */ /* 0x000ee80000300a00 */
[----:B------:R-:W3:Y:S04]  /*265e0*/  LDL.LU.64 R198, [R1+0x438] ;  /* 0x0004380001c67983 */ /* 0x000ee80000300a00 */
[----:B------:R-:W3:Y:S04]  /*265f0*/  LDL.LU R220, [R1+0x150] ;  /* 0x0001500001dc7983 */ /* 0x000ee80000300800 */
[----:B------:R-:W3:Y:S04]  /*26600*/  LDL.LU R221, [R1+0x154] ;  /* 0x0001540001dd7983 */ /* 0x000ee80000300800 */
[----:B------:R-:W3:Y:S04]  /*26610*/  LDL.LU R222, [R1+0x158] ;  /* 0x0001580001de7983 */ /* 0x000ee80000300800 */
[----:B------:R-:W3:Y:S04]  /*26620*/  LDL.LU R223, [R1+0x15c] ;  /* 0x00015c0001df7983 */ /* 0x000ee80000300800 */
[----:B------:R-:W3:Y:S04]  /*26630*/  LDL.LU R56, [R1+0x140] ;  /* 0x0001400001387983 */ /* 0x000ee80000300800 */
[----:B------:R-:W3:Y:S04]  /*26640*/  LDL.LU R57, [R1+0x144] ;  /* 0x0001440001397983 */ /* 0x000ee80000300800 */
[----:B------:R-:W3:Y:S04]  /*26650*/  LDL.LU R58, [R1+0x148] ;  /* 0x00014800013a7983 */ /* 0x000ee80000300800 */
[----:B------:R-:W3:Y:S01]  /*26660*/  LDL.LU R59, [R1+0x14c] ;  /* 0x00014c00013b7983 */ /* 0x000ee20000300800 */
[----:B------:R-:W-:Y:S03]  /*26670*/  HMMA.1688.F32.TF32 R192, R20, R36, R48 ;  /* 0x0000002414c0723c */ /* 0x000fe60000081030 */
[----:B------:R-:W3:Y:S04]  /*26680*/  LDL.LU R52, [R1+0x1e0] ;  /* 0x0001e00001347983 */ /* 0x000ee80000300800 */
[----:B------:R-:W3:Y:S01]  /*26690*/  LDL.LU R53, [R1+0x1e4] ;  /* 0x0001e40001357983 */ /* 0x000ee20000300800 */
[----:B------:R-:W-:-:S03]  /*266a0*/  IMAD.MOV.U32 R50, RZ, RZ, R42 ;  /* 0x000000ffff327224 */ /* 0x000fc600078e002a */
[----:B------:R-:W3:Y:S01]  /*266b0*/  LDL.LU R54, [R1+0x1e8] ;  /* 0x0001e80001367983 */ /* 0x000ee20000300800 */
[----:B------:R-:W-:-:S03]  /*266c0*/  IMAD.MOV.U32 R51, RZ, RZ, R43 ;  /* 0x000000ffff337224 */ /* 0x000fc600078e002b */
[----:B------:R-:W3:Y:S04]  /*266d0*/  LDL.LU R55, [R1+0x1ec] ;  /* 0x0001ec0001377983 */ /* 0x000ee80000300800 */
[----:B------:R-:W3:Y:S04]  /*266e0*/  LDL.LU R48, [R1+0x10] ;  /* 0x0000100001307983 */ /* 0x000ee80000300800 */
[----:B------:R-:W3:Y:S04]  /*266f0*/  LDL.LU R49, [R1+0x14] ;  /* 0x0000140001317983 */ /* 0x000ee80000300800 */
[----:B------:R-:W3:Y:S04]  /*26700*/  LDL.LU R42, [R1+0x1504] ;  /* 0x00150400012a7983 */ /* 0x000ee80000300800 */
[----:B------:R-:W3:Y:S04]  /*26710*/  LDL.LU R43, [R1+0x1500] ;  /* 0x00150000012b7983 */ /* 0x000ee80000300800 */
[----:B------:R-:W3:Y:S04]  /*26720*/  LDL.LU.64 R208, [R1+0x7e0] ;  /* 0x0007e00001d07983 */ /* 0x000ee80000300a00 */
[----:B------:R-:W3:Y:S01]  /*26730*/  LDL.LU.64 R210, [R1+0x7e8] ;  /* 0x0007e80001d27983 */ /* 0x000ee20000300a00 */
[----:B------:R-:W-:Y:S03]  /*26740*/  HMMA.1688.F32.TF32 R184, R24, R32, R76 ;  /* 0x0000002018b8723c */ /* 0x000fe6000008104c */
[----:B------:R-:W3:Y:S04]  /*26750*/  LDL.LU.64 R204, [R1+0x6d0] ;  /* 0x0006d00001cc7983 */ /* 0x000ee80000300a00 */
[----:B------:R-:W3:Y:S04]  /*26760*/  LDL.LU.64 R206, [R1+0x6d8] ;  /* 0x0006d80001ce7983 */ /* 0x000ee80000300a00 */
[----:B------:R-:W3:Y:S04]  /*26770*/  LDL.LU.64 R80, [R1+0x7a0] ;  /* 0x0007a00001507983 */ /* 0x000ee80000300a00 */
[----:B------:R-:W3:Y:S04]  /*26780*/  LDL.LU.64 R82, [R1+0x7a8] ;  /* 0x0007a80001527983 */ /* 0x000ee80000300a00 */
[----:B------:R-:W3:Y:S04]  /*26790*/  LDL.LU.64 R76, [R1+0x4f0] ;  /* 0x0004f000014c7983 */ /* 0x000ee80000300a00 */
[----:B------:R-:W3:Y:S01]  /*267a0*/  LDL.LU.64 R78, [R1+0x4f8] ;  /* 0x0004f800014e7983 */ /* 0x000ee20000300a00 */
[----:B----4-:R-:W-:Y:S01]  /*267b0*/  MOV R89, R47 ;  /* 0x0000002f00597202 */ /* 0x010fe20000000f00 */
[----:B--2---:R-:W-:-:S02]  /*267c0*/  IMAD.MOV.U32 R88, RZ, RZ, R46 ;  /* 0x000000ffff587224 */ /* 0x004fc400078e002e */
[----:B------:R-:W2:Y:S04]  /*267d0*/  LDL.LU R46, [R1+0x14fc] ;  /* 0x0014fc00012e7983 */ /* 0x000ea80000300800 */
[----:B------:R-:W2:Y:S01]  /*267e0*/  LDL.LU R47, [R1+0x14f8] ;  /* 0x0014f800012f7983 */ /* 0x000ea20000300800 */
[----:B------:R-:W-:Y:S02]  /*267f0*/  IMAD.MOV.U32 R74, RZ, RZ, R41 ;  /* 0x000000ffff4a7224 */ /* 0x000fe400078e0029 */
[----:B------:R-:W-:Y:S02]  /*26800*/  IMAD.MOV.U32 R75, RZ, RZ, R40 ;  /* 0x000000ffff4b7224 */ /* 0x000fe400078e0028 */
[----:B---3--:R-:W-:Y:S02]  /*26810*/  IMAD.MOV.U32 R90, RZ, RZ, R249 ;  /* 0x000000ffff5a7224 */ /* 0x008fe400078e00f9 */
[----:B------:R-:W-:Y:S01]  /*26820*/  IMAD.MOV.U32 R91, RZ, RZ, R248 ;  /* 0x000000ffff5b7224 */ /* 0x000fe200078e00f8 */
[----:B------:R-:W-:Y:S01]  /*26830*/  MOV R73, R44 ;  /* 0x0000002c00497202 */ /* 0x000fe20000000f00 */
[----:B------:R-:W-:Y:S01]  /*26840*/  IMAD.MOV.U32 R72, RZ, RZ, R45 ;  /* 0x000000ffff487224 */ /* 0x000fe200078e002d */
[-C--:B------:R-:W-:Y:S08]  /*26850*/  HMMA.1688.F32.TF32 R224, R232, R42.reuse, R224 ;  /* 0x0000002ae8e0723c */ /* 0x080ff000000810e0 */
[-C--:B------:R-:W-:Y:S08]  /*26860*/  HMMA.1688.F32.TF32 R220, R240, R42.reuse, R220 ;  /* 0x0000002af0dc723c */ /* 0x080ff000000810dc */
[-C--:B------:R-:W-:Y:S08]  /*26870*/  HMMA.1688.F32.TF32 R216, R236, R42.reuse, R216 ;  /* 0x0000002aecd8723c */ /* 0x080ff000000810d8 */
[----:B------:R-:W-:Y:S01]  /*26880*/  HMMA.1688.F32.TF32 R212, R244, R42, R212 ;  /* 0x0000002af4d4723c */ /* 0x000fe200000810d4 */
[----:B------:R-:W1:Y:S04]  /*26890*/  LDSM.16.M88.4 R40, [R0+UR16+0x7400] ;  /* 0x007400100028783b */ /* 0x000e680008000200 */
[----:B------:R-:W-:Y:S04]  /*268a0*/  STL.64 [R1+0x1f0], R224 ;  /* 0x0001f0e001007387 */ /* 0x000fe80000100a00 */
[----:B------:R-:W-:Y:S04]  /*268b0*/  STL.64 [R1+0x1f8], R226 ;  /* 0x0001f8e201007387 */ /* 0x000fe80000100a00 */
[----:B------:R3:W-:Y:S04]  /*268c0*/  STL.64 [R1+0x150], R220 ;  /* 0x000150dc01007387 */ /* 0x0007e80000100a00 */
[----:B------:R4:W-:Y:S04]  /*268d0*/  STL.64 [R1+0x158], R222 ;  /* 0x000158de01007387 */ /* 0x0009e80000100a00 */
[----:B------:R-:W-:Y:S04]  /*268e0*/  STL.64 [R1+0xb0], R216 ;  /* 0x0000b0d801007387 */ /* 0x000fe80000100a00 */
[----:B------:R-:W-:Y:S04]  /*268f0*/  STL.64 [R1+0xb8], R218 ;  /* 0x0000b8da01007387 */ /* 0x000fe80000100a00 */
[----:B------:R-:W-:Y:S04]  /*26900*/  STL.64 [R1+0x20], R212 ;  /* 0x000020d401007387 */ /* 0x000fe80000100a00 */
[----:B------:R1:W-:Y:S04]  /*26910*/  STL.64 [R1+0x28], R214 ;  /* 0x000028d601007387 */ /* 0x0003e80000100a00 */
[----:B---3--:R-:W3:Y:S04]  /*26920*/  LDL.LU.64 R220, [R1+0x800] ;  /* 0x0008000001dc7983 */ /* 0x008ee80000300a00 */
[----:B----4-:R-:W3:Y:S01]  /*26930*/  LDL.LU.64 R222, [R1+0x808] ;  /* 0x0008080001de7983 */ /* 0x010ee20000300a00 */
[-C--:B-1----:R-:W-:Y:S03]  /*26940*/  HMMA.1688.F32.TF32 R212, R12, R40.reuse, R76 ;  /* 0x000000280cd4723c */ /* 0x082fe6000008104c */
[----:B------:R-:W4:Y:S04]  /*26950*/  LDL.LU.64 R224, [R1+0x770] ;  /* 0x0007700001e07983 */ /* 0x000f280000300a00 */
[----:B------:R-:W4:Y:S04]  /*26960*/  LDL.LU.64 R226, [R1+0x778] ;  /* 0x0007780001e27983 */ /* 0x000f280000300a00 */
[----:B------:R-:W4:Y:S01]  /*26970*/  LDL.LU.64 R228, [R1+0x7d0] ;  /* 0x0007d00001e47983 */ /* 0x000f220000300a00 */
[-C--:B------:R-:W-:Y:S03]  /*26980*/  HMMA.1688.F32.TF32 R216, R24, R40.reuse, R208 ;  /* 0x0000002818d8723c */ /* 0x080fe600000810d0 */
[----:B------:R-:W4:Y:S04]  /*26990*/  LDL.LU.64 R230, [R1+0x7d8] ;  /* 0x0007d80001e67983 */ /* 0x000f280000300a00 */
[----:B------:R-:W4:Y:S01]  /*269a0*/  LDL.LU.64 R248, [R1+0x570] ;  /* 0x0005700001f87983 */ /* 0x000f220000300a00 */
[----:B------:R-:W-:Y:S03]  /*269b0*/  HMMA.1688.F32.TF32 R208, R20, R40, R80 ;  /* 0x0000002814d0723c */ /* 0x000fe60000081050 */
[----:B------:R-:W4:Y:S04]  /*269c0*/  LDL.LU.64 R250, [R1+0x578] ;  /* 0x0005780001fa7983 */ /* 0x000f280000300a00 */
[----:B------:R-:W4:Y:S01]  /*269d0*/  LDL.LU.64 R80, [R1+0x810] ;  /* 0x0008100001507983 */ /* 0x000f220000300a00 */
[-C--:B--2---:R-:W-:Y:S08]  /*269e0*/  HMMA.1688.F32.TF32 R76, R232, R46.reuse, R52 ;  /* 0x0000002ee84c723c */ /* 0x084ff00000081034 */
[-C--:B------:R-:W-:Y:S08]  /*269f0*/  HMMA.1688.F32.TF32 R52, R240, R46.reuse, R56 ;  /* 0x0000002ef034723c */ /* 0x080ff00000081038 */
[-C--:B------:R-:W-:Y:S03]  /*26a00*/  HMMA.1688.F32.TF32 R88, R236, R46.reuse, R88 ;  /* 0x0000002eec58723c */ /* 0x080fe60000081058 */
[----:B------:R1:W-:Y:S04]  /*26a10*/  STL.64 [R1+0x1e0], R76 ;  /* 0x0001e04c01007387 */ /* 0x0003e80000100a00 */
[----:B------:R2:W-:Y:S04]  /*26a20*/  STL.64 [R1+0x1e8], R78 ;  /* 0x0001e84e01007387 */ /* 0x0005e80000100a00 */
[----:B------:R-:W4:Y:S04]  /*26a30*/  LDL.LU.64 R82, [R1+0x818] ;  /* 0x0008180001527983 */ /* 0x000f280000300a00 */
[----:B------:R2:W-:Y:S04]  /*26a40*/  STL.64 [R1+0x140], R52 ;  /* 0x0001403401007387 */ /* 0x0005e80000100a00 */
[----:B------:R2:W-:Y:S04]  /*26a50*/  STL.64 [R1+0x148], R54 ;  /* 0x0001483601007387 */ /* 0x0005e80000100a00 */
[----:B-1----:R-:W4:Y:S04]  /*26a60*/  LDL.LU.64 R76, [R1+0x7b0] ;  /* 0x0007b000014c7983 */ /* 0x002f280000300a00 */
[----:B--2---:R-:W2:Y:S04]  /*26a70*/  LDL.LU.64 R78, [R1+0x7b8] ;  /* 0x0007b800014e7983 */ /* 0x004ea80000300a00 */
[----:B------:R-:W2:Y:S04]  /*26a80*/  LDL.LU.64 R56, [R1+0x7f0] ;  /* 0x0007f00001387983 */ /* 0x000ea80000300a00 */
[----:B------:R-:W2:Y:S04]  /*26a90*/  LDL.LU.64 R58, [R1+0x7f8] ;  /* 0x0007f800013a7983 */ /* 0x000ea80000300a00 */
[----:B------:R-:W2:Y:S04]  /*26aa0*/  LDL.LU.64 R52, [R1+0x620] ;  /* 0x0006200001347983 */ /* 0x000ea80000300a00 */
[----:B------:R-:W2:Y:S01]  /*26ab0*/  LDL.LU.64 R54, [R1+0x628] ;  /* 0x0006280001367983 */ /* 0x000ea20000300a00 */
[----:B------:R-:W-:Y:S03]  /*26ac0*/  HMMA.1688.F32.TF32 R44, R244, R46, R48 ;  /* 0x0000002ef42c723c */ /* 0x000fe60000081030 */
[----:B------:R-:W-:Y:S04]  /*26ad0*/  STL.64 [R1+0xa0], R88 ;  /* 0x0000a05801007387 */ /* 0x000fe80000100a00 */
[----:B------:R1:W-:Y:S04]  /*26ae0*/  STL.64 [R1+0xa8], R90 ;  /* 0x0000a85a01007387 */ /* 0x0003e80000100a00 */
[----:B-1----:R-:W2:Y:S04]  /*26af0*/  LDL.LU.64 R90, [R1+0x14f0] ;  /* 0x0014f000015a7983 */ /* 0x002ea80000300a00 */
[----:B------:R-:W2:Y:S04]  /*26b00*/  LDL.LU.64 R88, [R1+0x14e8] ;  /* 0x0014e80001587983 */ /* 0x000ea80000300a00 */
[----:B------:R-:W2:Y:S04]  /*26b10*/  LDL.LU.64 R50, [R1+0x14e0] ;  /* 0x0014e00001327983 */ /* 0x000ea80000300a00 */
[----:B------:R-:W-:Y:S04]  /*26b20*/  STL.64 [R1+0x350], R44 ;  /* 0x0003502c01007387 */ /* 0x000fe80000100a00 */
[----:B------:R-:W-:Y:S04]  /*26b30*/  STL.64 [R1+0x358], R46 ;  /* 0x0003582e01007387 */ /* 0x000fe80000100a00 */
[----:B------:R-:W3:Y:S01]  /*26b40*/  LDSM.16.M88.4 R44, [R0+UR16+0x7800] ;  /* 0x00780010002c783b */ /* 0x000ee20008000200 */
[----:B------:R-:W-:Y:S08]  /*26b50*/  HMMA.1688.F32.TF32 R204, R8, R40, R204 ;  /* 0x0000002808cc723c */ /* 0x000ff000000810cc */
[----:B------:R-:W-:Y:S08]  /*26b60*/  HMMA.1688.F32.TF32 R196, R12, R36, R196 ;  /* 0x000000240cc4723c */ /* 0x000ff000000810c4 */
[-C--:B---3--:R-:W-:Y:S08]  /*26b70*/  HMMA.1688.F32.TF32 R220, R24, R44.reuse, R220 ;  /* 0x0000002c18dc723c */ /* 0x088ff000000810dc */
[-C--:B----4-:R-:W-:Y:S08]  /*26b80*/  HMMA.1688.F32.TF32 R224, R8, R44.reuse, R224 ;  /* 0x0000002c08e0723c */ /* 0x090ff000000810e0 */
[-C--:B------:R-:W-:Y:S08]  /*26b90*/  HMMA.1688.F32.TF32 R228, R20, R44.reuse, R228 ;  /* 0x0000002c14e4723c */ /* 0x080ff000000810e4 */
[----:B------:R-:W-:Y:S08]  /*26ba0*/  HMMA.1688.F32.TF32 R248, R12, R44, R248 ;  /* 0x0000002c0cf8723c */ /* 0x000ff000000810f8 */
[-C--:B--2---:R-:W-:Y:S08]  /*26bb0*/  HMMA.1688.F32.TF32 R100, R232, R50.reuse, R100 ;  /* 0x00000032e864723c */ /* 0x084ff00000081064 */
[-C--:B------:R-:W-:Y:S08]  /*26bc0*/  HMMA.1688.F32.TF32 R68, R240, R50.reuse, R68 ;  /* 0x00000032f044723c */ /* 0x080ff00000081044 */
[-C--:B------:R-:W-:Y:S08]  /*26bd0*/  HMMA.1688.F32.TF32 R64, R236, R50.reuse, R64 ;  /* 0x00000032ec40723c */ /* 0x080ff00000081040 */
[----:B------:R-:W-:Y:S01]  /*26be0*/  HMMA.1688.F32.TF32 R48, R244, R50, R72 ;  /* 0x00000032f430723c */ /* 0x000fe20000081048 */
[----:B------:R-:W-:Y:S04]  /*26bf0*/  STL.64 [R1+0x1d0], R100 ;  /* 0x0001d06401007387 */ /* 0x000fe80000100a00 */
[----:B------:R1:W-:Y:S04]  /*26c00*/  STL.64 [R1+0x1d8], R102 ;  /* 0x0001d86601007387 */ /* 0x0003e80000100a00 */
[----:B-1----:R-:W2:Y:S04]  /*26c10*/  LDL.LU.64 R102, [R1+0x14d8] ;  /* 0x0014d80001667983 */ /* 0x002ea80000300a00 */
[----:B------:R-:W2:Y:S04]  /*26c20*/  LDL.LU.64 R100, [R1+0x14d0] ;  /* 0x0014d00001647983 */ /* 0x000ea80000300a00 */
[----:B------:R-:W-:Y:S04]  /*26c30*/  STL.64 [R1+0x130], R68 ;  /* 0x0001304401007387 */ /* 0x000fe80000100a00 */
[----:B------:R1:W-:Y:S04]  /*26c40*/  STL.64 [R1+0x138], R70 ;  /* 0x0001384601007387 */ /* 0x0003e80000100a00 */
[----:B-1----:R-:W3:Y:S04]  /*26c50*/  LDL.LU.64 R70, [R1+0x14c8] ;  /* 0x0014c80001467983 */ /* 0x002ee80000300a00 */
[----:B------:R-:W3:Y:S04]  /*26c60*/  LDL.LU.64 R68, [R1+0x14c0] ;  /* 0x0014c00001447983 */ /* 0x000ee80000300a00 */
[----:B------:R-:W-:Y:S04]  /*26c70*/  STL.64 [R1+0x90], R64 ;  /* 0x0000904001007387 */ /* 0x000fe80000100a00 */
[----:B------:R1:W-:Y:S04]  /*26c80*/  STL.64 [R1+0x98], R66 ;  /* 0x0000984201007387 */ /* 0x0003e80000100a00 */
[----:B-1----:R-:W4:Y:S04]  /*26c90*/  LDL.LU.64 R66, [R1+0x14b8] ;  /* 0x0014b80001427983 */ /* 0x002f280000300a00 */
[----:B------:R-:W2:Y:S04]  /*26ca0*/  LDL.LU.64 R74, [R1+0x14b0] ;  /* 0x0014b000014a7983 */ /* 0x000ea80000300a00 */
[----:B------:R-:W2:Y:S04]  /*26cb0*/  LDL.LU.64 R72, [R1+0x14a8] ;  /* 0x0014a80001487983 */ /* 0x000ea80000300a00 */
[----:B------:R-:W-:Y:S04]  /*26cc0*/  STL.64 [R1+0x340], R48 ;  /* 0x0003403001007387 */ /* 0x000fe80000100a00 */
[----:B------:R-:W-:Y:S04]  /*26cd0*/  STL.64 [R1+0x348], R50 ;  /* 0x0003483201007387 */ /* 0x000fe80000100a00 */
[----:B------:R-:W1:Y:S04]  /*26ce0*/  LDSM.16.M88.4 R48, [R0+UR16+0x7c00] ;  /* 0x007c00100030783b */ /* 0x000e680008000200 */
[----:B------:R-:W-:Y:S01]  /*26cf0*/  STL [R1+0x1250], R0 ;  /* 0x0012500001007387 */ /* 0x000fe20000100800 */
[-C--:B-1----:R-:W-:Y:S03]  /*26d00*/  HMMA.1688.F32.TF32 R24, R24, R48.reuse, R80 ;  /* 0x000000301818723c */ /* 0x082fe60000081050 */
[----:B------:R-:W2:Y:S04]  /*26d10*/  LDL.LU.64 R82, [R1+0x14a0] ;  /* 0x0014a00001527983 */ /* 0x000ea80000300a00 */
[----:B------:R-:W2:Y:S01]  /*26d20*/  LDL.LU.64 R80, [R1+0x1498] ;  /* 0x0014980001507983 */ /* 0x000ea20000300a00 */
[-C--:B------:R-:W-:Y:S03]  /*26d30*/  HMMA.1688.F32.TF32 R8, R8, R48.reuse, R76 ;  /* 0x000000300808723c */ /* 0x080fe6000008104c */
[----:B------:R-:W4:Y:S04]  /*26d40*/  LDL.LU.64 R78, [R1+0x1490] ;  /* 0x00149000014e7983 */ /* 0x000f280000300a00 */
[----:B------:R-:W4:Y:S01]  /*26d50*/  LDL.LU.64 R76, [R1+0x1488] ;  /* 0x00148800014c7983 */ /* 0x000f220000300a00 */
[-C--:B------:R-:W-:Y:S03]  /*26d60*/  HMMA.1688.F32.TF32 R20, R20, R48.reuse, R56 ;  /* 0x000000301414723c */ /* 0x080fe60000081038 */
[----:B------:R-:W2:Y:S04]  /*26d70*/  LDL.LU.64 R58, [R1+0x1480] ;  /* 0x00148000013a7983 */ /* 0x000ea80000300a00 */
[----:B------:R-:W2:Y:S01]  /*26d80*/  LDL.LU.64 R56, [R1+0x1478] ;  /* 0x0014780001387983 */ /* 0x000ea20000300a00 */
[----:B------:R-:W-:Y:S03]  /*26d90*/  HMMA.1688.F32.TF32 R12, R12, R48, R52 ;  /* 0x000000300c0c723c */ /* 0x000fe60000081034 */
[----:B------:R-:W2:Y:S05]  /*26da0*/  LDL.LU.64 R54, [R1+0x1470] ;  /* 0x0014700001367983 */ /* 0x000eaa0000300a00 */
[C---:B------:R-:W-:Y:S08]  /*26db0*/  HMMA.1688.F32.TF32 R136, R232.reuse, R6, R136 ;  /* 0x00000006e888723c */ /* 0x040ff00000081088 */
[----:B--2---:R-:W-:-:S15]  /*26dc0*/  HMMA.1688.F32.TF32 R60, R232, R54, R60 ;  /* 0x00000036e83c723c */ /* 0x004fde000008103c */
[----:B------:R-:W-:-:S04]  /*26dd0*/  NOP ;  /* 0x0000000000007918 */ /* 0x000fc80000000000 */
[----:B------:R-:W-:Y:S04]  /*26de0*/  STL.64 [R1+0x1c0], R60 ;  /* 0x0001c03c01007387 */ /* 0x000fe80000100a00 */
[----:B------:R1:W-:Y:S04]  /*26df0*/  STL.64 [R1+0x1c8], R62 ;  /* 0x0001c83e01007387 */ /* 0x0003e80000100a00 */
[----:B-1----:R-:W2:Y:S04]  /*26e00*/  LDL.LU.64 R62, [R1+0x1468] ;  /* 0x00146800013e7983 */ /* 0x002ea80000300a00 */
[----:B------:R-:W2:Y:S01]  /*26e10*/  LDL.LU.64 R60, [R1+0x1460] ;  /* 0x00146000013c7983 */ /* 0x000ea20000300a00 */
[----:B----4-:R-:W-:-:S15]  /*26e20*/  HMMA.1688.F32.TF32 R76, R232, R66, R76 ;  /* 0x00000042e84c723c */ /* 0x010fde000008104c */
[----:B------:R-:W-:-:S04]  /*26e30*/  NOP ;  /* 0x0000000000007918 */ /* 0x000fc80000000000 */
[----:B------:R1:W-:Y:S04]  /*26e40*/  STL.64 [R1+0x360], R76 ;  /* 0x0003604c01007387 */ /* 0x0003e80000100a00 */
[----:B------:R-:W-:Y:S04]  /*26e50*/  STL.64 [R1+0x368], R78 ;  /* 0x0003684e01007387 */ /* 0x000fe80000100a00 */
[----:B-1----:R-:W4:Y:S01]  /*26e60*/  LDL.LU R76, [R1+0x120] ;  /* 0x00012000014c7983 */ /* 0x002f220000300800 */
[----:B------:R-:W-:Y:S01]  /*26e70*/  HMMA.1688.F32.TF32 R100, R232, R86, R100 ;  /* 0x00000056e864723c */ /* 0x000fe20000081064 */
[----:B------:R-:W-:-:S02]  /*26e80*/  IMAD.MOV.U32 R77, RZ, RZ, R3 ;  /* 0x000000ffff4d7224 */ /* 0x000fc400078e0003 */
[----:B------:R-:W3:-:S15]  /*26e90*/  LDL.LU R3, [R1+0x145c] ;  /* 0x00145c0001037983 */ /* 0x000ede0000300800 */
[----:B------:R-:W-:Y:S01]  /*26ea0*/  NOP ;  /* 0x0000000000007918 */ /* 0x000fe20000000000 */
[----:B------:R-:W-:Y:S04]  /*26eb0*/  STL.64 [R1+0x420], R100 ;  /* 0x0004206401007387 */ /* 0x000fe80000100a00 */
[----:B------:R1:W-:Y:S02]  /*26ec0*/  STL.64 [R1+0x428], R102 ;  /* 0x0004286601007387 */ /* 0x0003e40000100a00 */
[C---:B-1----:R-:W-:Y:S08]  /*26ed0*/  HMMA.1688.F32.TF32 R100, R232.reuse, R106, R120 ;  /* 0x0000006ae864723c */ /* 0x042ff00000081078 */
[C---:B------:R-:W-:Y:S11]  /*26ee0*/  HMMA.1688.F32.TF32 R120, R232.reuse, R18, R152 ;  /* 0x00000012e878723c */ /* 0x040ff60000081098 */
[----:B------:R-:W-:Y:S04]  /*26ef0*/  STL.64 [R1+0x4b0], R100 ;  /* 0x0004b06401007387 */ /* 0x000fe80000100a00 */
[----:B------:R1:W-:Y:S02]  /*26f00*/  STL.64 [R1+0x4b8], R102 ;  /* 0x0004b86601007387 */ /* 0x0003e40000100a00 */
[C---:B-1----:R-:W-:Y:S02]  /*26f10*/  HMMA.1688.F32.TF32 R100, R232.reuse, R30, R168 ;  /* 0x0000001ee864723c */ /* 0x042fe400000810a8 */
[----:B------:R-:W-:Y:S04]  /*26f20*/  STL.64 [R1+0x560], R136 ;  /* 0x0005608801007387 */ /* 0x000fe80000100a00 */
[----:B------:R1:W-:Y:S04]  /*26f30*/  STL.64 [R1+0x568], R138 ;  /* 0x0005688a01007387 */ /* 0x0003e80000100a00 */
[----:B------:R-:W-:Y:S04]  /*26f40*/  STL.64 [R1+0x670], R120 ;  /* 0x0006707801007387 */ /* 0x000fe80000100a00 */
[----:B------:R1:W-:Y:S02]  /*26f50*/  STL.64 [R1+0x678], R122 ;  /* 0x0006787a01007387 */ /* 0x0003e40000100a00 */
[C---:B-1----:R-:W-:Y:S03]  /*26f60*/  HMMA.1688.F32.TF32 R136, R232.reuse, R34, R184 ;  /* 0x00000022e888723c */ /* 0x042fe600000810b8 */
[----:B------:R-:W-:Y:S04]  /*26f70*/  STL.64 [R1+0x6f0], R100 ;  /* 0x0006f06401007387 */ /* 0x000fe80000100a00 */
[----:B------:R1:W-:Y:S01]  /*26f80*/  STL.64 [R1+0x6f8], R102 ;  /* 0x0006f86601007387 */ /* 0x0003e20000100a00 */
[C---:B------:R-:W-:Y:S08]  /*26f90*/  HMMA.1688.F32.TF32 R120, R232.reuse, R38, R200 ;  /* 0x00000026e878723c */ /* 0x040ff000000810c8 */
[C---:B-1----:R-:W-:Y:S03]  /*26fa0*/  HMMA.1688.F32.TF32 R100, R232.reuse, R42, R216 ;  /* 0x0000002ae864723c */ /* 0x042fe600000810d8 */
[----:B------:R-:W-:Y:S04]  /*26fb0*/  STL.64 [R1+0x790], R136 ;  /* 0x0007908801007387 */ /* 0x000fe80000100a00 */
[----:B------:R1:W-:Y:S04]  /*26fc0*/  STL.64 [R1+0x798], R138 ;  /* 0x0007988a01007387 */ /* 0x0003e80000100a00 */
[----:B------:R-:W-:Y:S04]  /*26fd0*/  STL.64 [R1+0x7c0], R120 ;  /* 0x0007c07801007387 */ /* 0x000fe80000100a00 */
[----:B------:R1:W-:Y:S02]  /*26fe0*/  STL.64 [R1+0x7c8], R122 ;  /* 0x0007c87a01007387 */ /* 0x0003e40000100a00 */
[C---:B-1----:R-:W-:Y:S02]  /*26ff0*/  HMMA.1688.F32.TF32 R136, R232.reuse, R46, R220 ;  /* 0x0000002ee888723c */ /* 0x042fe400000810dc */
[----:B------:R-:W-:Y:S04]  /*27000*/  STL.64 [R1+0x7e0], R100 ;  /* 0x0007e06401007387 */ /* 0x000fe80000100a00 */
[----:B------:R2:W-:Y:S02]  /*27010*/  STL.64 [R1+0x7e8], R102 ;  /* 0x0007e86601007387 */ /* 0x0005e40000100a00 */
[----:B------:R-:W-:Y:S08]  /*27020*/  HMMA.1688.F32.TF32 R120, R232, R50, R24 ;  /* 0x00000032e878723c */ /* 0x000ff00000081018 */
[C---:B------:R-:W-:Y:S03]  /*27030*/  HMMA.1688.F32.TF32 R24, R236.reuse, R66, R72 ;  /* 0x00000042ec18723c */ /* 0x040fe60000081048 */
[----:B------:R-:W-:Y:S04]  /*27040*/  STL.64 [R1+0x800], R136 ;  /* 0x0008008801007387 */ /* 0x000fe80000100a00 */
[----:B------:R-:W-:Y:S04]  /*27050*/  STL.64 [R1+0x808], R138 ;  /* 0x0008088a01007387 */ /* 0x000fe80000100a00 */
[----:B------:R-:W-:Y:S01]  /*27060*/  STL.64 [R1+0x810], R120 ;  /* 0x0008107801007387 */ /* 0x000fe20000100a00 */
[----:B------:R-:W-:Y:S03]  /*27070*/  HMMA.1688.F32.TF32 R72, R236, R106, R112 ;  /* 0x0000006aec48723c */ /* 0x000fe60000081070 */
[----:B------:R-:W-:Y:S01]  /*27080*/  STL.64 [R1+0x818], R122 ;  /* 0x0008187a01007387 */ /* 0x000fe20000100a00 */
[----:B------:R-:W-:Y:S01]  /*27090*/  MOV R78, R252 ;  /* 0x000000fc004e7202 */ /* 0x000fe20000000f00 */
[----:B------:R-:W-:-:S03]  /*270a0*/  IMAD.MOV.U32 R79, RZ, RZ, R2 ;  /* 0x000000ffff4f7224 */ /* 0x000fc600078e0002 */
[C---:B--2---:R-:W-:Y:S08]  /*270b0*/  HMMA.1688.F32.TF32 R100, R236.reuse, R54, R60 ;  /* 0x00000036ec64723c */ /* 0x044ff0000008103c */
[C---:B------:R-:W-:Y:S11]  /*270c0*/  HMMA.1688.F32.TF32 R60, R236.reuse, R86, R92 ;  /* 0x00000056ec3c723c */ /* 0x040ff6000008105c */
[----:B------:R-:W-:Y:S04]  /*270d0*/  STL.64 [R1+0x300], R100 ;  /* 0x0003006401007387 */ /* 0x000fe80000100a00 */
[----:B------:R-:W-:Y:S04]  /*270e0*/  STL.64 [R1+0x308], R102 ;  /* 0x0003086601007387 */ /* 0x000fe80000100a00 */
[----:B------:R-:W-:Y:S04]  /*270f0*/  STL.64 [R1+0x320], R24 ;  /* 0x0003201801007387 */ /* 0x000fe80000100a00 */
[----:B------:R1:W-:Y:S04]  /*27100*/  STL.64 [R1+0x328], R26 ;  /* 0x0003281a01007387 */ /* 0x0003e80000100a00 */
[----:B------:R-:W-:Y:S04]  /*27110*/  STL.64 [R1+0x330], R60 ;  /* 0x0003303c01007387 */ /* 0x000fe80000100a00 */
[----:B------:R2:W-:Y:S01]  /*27120*/  STL.64 [R1+0x338], R62 ;  /* 0x0003383e01007387 */ /* 0x0005e20000100a00 */
[C---:B-1----:R-:W-:Y:S08]  /*27130*/  HMMA.1688.F32.TF32 R24, R236.reuse, R6, R128 ;  /* 0x00000006ec18723c */ /* 0x042ff00000081080 */
[C---:B--2---:R-:W-:Y:S01]  /*27140*/  HMMA.1688.F32.TF32 R60, R236.reuse, R18, R144 ;  /* 0x00000012ec3c723c */ /* 0x044fe20000081090 */
[----:B------:R-:W-:Y:S04]  /*27150*/  STL.64 [R1+0x3f0], R72 ;  /* 0x0003f04801007387 */ /* 0x000fe80000100a00 */
[----:B------:R1:W-:Y:S06]  /*27160*/  STL.64 [R1+0x3f8], R74 ;  /* 0x0003f84a01007387 */ /* 0x0003ec0000100a00 */
[----:B------:R-:W-:Y:S04]  /*27170*/  STL.64 [R1+0x480], R24 ;  /* 0x0004801801007387 */ /* 0x000fe80000100a00 */
[----:B------:R2:W-:Y:S01]  /*27180*/  STL.64 [R1+0x488], R26 ;  /* 0x0004881a01007387 */ /* 0x0005e20000100a00 */
[C---:B-1----:R-:W-:Y:S03]  /*27190*/  HMMA.1688.F32.TF32 R72, R236.reuse, R30, R160 ;  /* 0x0000001eec48723c */ /* 0x042fe600000810a0 */
[----:B------:R-:W-:Y:S04]  /*271a0*/  STL.64 [R1+0x510], R60 ;  /* 0x0005103c01007387 */ /* 0x000fe80000100a00 */
[----:B------:R1:W-:Y:S01]  /*271b0*/  STL.64 [R1+0x518], R62 ;  /* 0x0005183e01007387 */ /* 0x0003e20000100a00 */
[C---:B--2---:R-:W-:Y:S08]  /*271c0*/  HMMA.1688.F32.TF32 R24, R236.reuse, R34, R176 ;  /* 0x00000022ec18723c */ /* 0x044ff000000810b0 */
[C---:B-1----:R-:W-:Y:S03]  /*271d0*/  HMMA.1688.F32.TF32 R60, R236.reuse, R38, R192 ;  /* 0x00000026ec3c723c */ /* 0x042fe600000810c0 */
[----:B------:R-:W-:Y:S04]  /*271e0*/  STL.64 [R1+0x600], R72 ;  /* 0x0006004801007387 */ /* 0x000fe80000100a00 */
[----:B------:R1:W-:Y:S04]  /*271f0*/  STL.64 [R1+0x608], R74 ;  /* 0x0006084a01007387 */ /* 0x0003e80000100a00 */
[----:B------:R-:W-:Y:S04]  /*27200*/  STL.64 [R1+0x6c0], R24 ;  /* 0x0006c01801007387 */ /* 0x000fe80000100a00 */
[----:B------:R2:W-:Y:S01]  /*27210*/  STL.64 [R1+0x6c8], R26 ;  /* 0x0006c81a01007387 */ /* 0x0005e20000100a00 */
[C---:B-1----:R-:W-:Y:S03]  /*27220*/  HMMA.1688.F32.TF32 R72, R236.reuse, R42, R208 ;  /* 0x0000002aec48723c */ /* 0x042fe600000810d0 */
[----:B------:R-:W-:Y:S04]  /*27230*/  STL.64 [R1+0x740], R60 ;  /* 0x0007403c01007387 */ /* 0x000fe80000100a00 */
[----:B------:R1:W-:Y:S01]  /*27240*/  STL.64 [R1+0x748], R62 ;  /* 0x0007483e01007387 */ /* 0x0003e20000100a00 */
[C---:B--2---:R-:W-:Y:S08]  /*27250*/  HMMA.1688.F32.TF32 R24, R236.reuse, R46, R228 ;  /* 0x0000002eec18723c */ /* 0x044ff000000810e4 */
[----:B-1----:R-:W-:Y:S08]  /*27260*/  HMMA.1688.F32.TF32 R60, R236, R50, R20 ;  /* 0x00000032ec3c723c */ /* 0x002ff00000081014 */
[C---:B----4-:R-:W-:Y:S01]  /*27270*/  HMMA.1688.F32.TF32 R20, R240.reuse, R54, R76 ;  /* 0x00000036f014723c */ /* 0x050fe2000008104c */
[----:B------:R-:W-:Y:S04]  /*27280*/  STL.64 [R1+0x7a0], R72 ;  /* 0x0007a04801007387 */ /* 0x000fe80000100a00 */
[----:B------:R-:W-:Y:S04]  /*27290*/  STL.64 [R1+0x7a8], R74 ;  /* 0x0007a84a01007387 */ /* 0x000fe80000100a00 */
        /* <DEDUP_REMOVED lines=28> */
[----:B------:R1:W-:Y:S01]  /*27460*/  STL.64 [R1+0x558], R26 ;  /* 0x0005581a01007387 */ /* 0x0003e20000100a00 */
[C---:B------:R-:W-:Y:S03]  /*27470*/  HMMA.1688.F32.TF32 R8, R240.reuse, R50, R8 ;  /* 0x00000032f008723c */ /* 0x040fe60000081008 */
[----:B------:R-:W-:Y:S04]  /*27480*/  STL.64 [R1+0x640], R60 ;  /* 0x0006403c01007387 */ /* 0x000fe80000100a00 */
[----:B------:R-:W-:Y:S01]  /*27490*/  STL.64 [R1+0x648], R62 ;  /* 0x0006483e01007387 */ /* 0x000fe20000100a00 */
[----:B-1----:R-:W-:Y:S03]  /*274a0*/  HMMA.1688.F32.TF32 R24, R240, R46, R224 ;  /* 0x0000002ef018723c */ /* 0x002fe600000810e0 */
[----:B------:R-:W-:Y:S04]  /*274b0*/  STL.64 [R1+0x6d0], R20 ;  /* 0x0006d01401007387 */ /* 0x000fe80000100a00 */
[----:B------:R1:W-:Y:S02]  /*274c0*/  STL.64 [R1+0x6d8], R22 ;  /* 0x0006d81601007387 */ /* 0x0003e40000100a00 */
[----:B-1----:R-:W-:Y:S10]  /*274d0*/  HMMA.1688.F32.TF32 R20, R244, R54, R56 ;  /* 0x00000036f414723c */ /* 0x002ff40000081038 */
[----:B------:R-:W-:Y:S04]  /*274e0*/  STL.64 [R1+0x770], R24 ;  /* 0x0007701801007387 */ /* 0x000fe80000100a00 */
[----:B------:R-:W-:Y:S04]  /*274f0*/  STL.64 [R1+0x778], R26 ;  /* 0x0007781a01007387 */ /* 0x000fe80000100a00 */
[----:B------:R-:W-:Y:S04]  /*27500*/  STL.64 [R1+0x7b0], R8 ;  /* 0x0007b00801007387 */ /* 0x000fe80000100a00 */
[----:B------:R1:W-:Y:S01]  /*27510*/  STL.64 [R1+0x7b8], R10 ;  /* 0x0007b80a01007387 */ /* 0x0003e20000100a00 */
[----:B------:R-:W-:-:S03]  /*27520*/  IMAD.MOV.U32 R252, RZ, RZ, R21 ;  /* 0x000000fffffc7224 */ /* 0x000fc600078e0015 */
[----:B------:R3:W-:Y:S01]  /*27530*/  STL [R1+0x260], R20 ;  /* 0x0002601401007387 */ /* 0x0007e20000100800 */
[----:B------:R-:W-:Y:S01]  /*27540*/  IMAD.MOV.U32 R2, RZ, RZ, R22 ;  /* 0x000000ffff027224 */ /* 0x000fe200078e0016 */
[----:B------:R-:W-:Y:S01]  /*27550*/  MOV R0, R23 ;  /* 0x0000001700007202 */ /* 0x000fe20000000f00 */
[C---:B-1----:R-:W-:Y:S08]  /*27560*/  HMMA.1688.F32.TF32 R8, R244.reuse, R86, R96 ;  /* 0x00000056f408723c */ /* 0x042ff00000081060 */
[C---:B---3--:R-:W-:Y:S01]  /*27570*/  HMMA.1688.F32.TF32 R20, R244.reuse, R66, R68 ;  /* 0x00000042f414723c */ /* 0x048fe20000081044 */
[----:B------:R-:W-:Y:S07]  /*27580*/  STL [R1+0x1420], R252 ;  /* 0x001420fc01007387 */ /* 0x000fee0000100800 */
[C---:B------:R-:W-:Y:S11]  /*27590*/  HMMA.1688.F32.TF32 R24, R244.reuse, R106, R116 ;  /* 0x0000006af418723c */ /* 0x040ff60000081074 */
[----:B------:R-:W-:Y:S04]  /*275a0*/  STL.64 [R1+0x270], R20 ;  /* 0x0002701401007387 */ /* 0x000fe80000100a00 */
[----:B------:R1:W-:Y:S04]  /*275b0*/  STL.64 [R1+0x278], R22 ;  /* 0x0002781601007387 */ /* 0x0003e80000100a00 */
[----:B------:R-:W-:Y:S04]  /*275c0*/  STL.64 [R1+0x280], R8 ;  /* 0x0002800801007387 */ /* 0x000fe80000100a00 */
[----:B------:R2:W-:Y:S01]  /*275d0*/  STL.64 [R1+0x288], R10 ;  /* 0x0002880a01007387 */ /* 0x0005e20000100a00 */
[C---:B-1----:R-:W-:Y:S08]  /*275e0*/  HMMA.1688.F32.TF32 R20, R244.reuse, R6, R132 ;  /* 0x00000006f414723c */ /* 0x042ff00000081084 */
[C---:B--2---:R-:W-:Y:S08]  /*275f0*/  HMMA.1688.F32.TF32 R8, R244.reuse, R18, R148 ;  /* 0x00000012f408723c */ /* 0x044ff00000081094 */
[C---:B------:R-:W-:Y:S01]  /*27600*/  HMMA.1688.F32.TF32 R4, R244.reuse, R30, R164 ;  /* 0x0000001ef404723c */ /* 0x040fe200000810a4 */
[----:B------:R-:W-:Y:S04]  /*27610*/  STL.64 [R1+0x290], R24 ;  /* 0x0002901801007387 */ /* 0x000fe80000100a00 */
[----:B------:R-:W-:Y:S03]  /*27620*/  STL.64 [R1+0x298], R26 ;  /* 0x0002981a01007387 */ /* 0x000fe60000100a00 */
[C---:B------:R-:W-:Y:S01]  /*27630*/  HMMA.1688.F32.TF32 R16, R244.reuse, R34, R180 ;  /* 0x00000022f410723c */ /* 0x040fe200000810b4 */
[----:B------:R-:W-:Y:S04]  /*27640*/  STL.64 [R1+0x2a0], R20 ;  /* 0x0002a01401007387 */ /* 0x000fe80000100a00 */
[----:B------:R-:W-:Y:S04]  /*27650*/  STL.64 [R1+0x2a8], R22 ;  /* 0x0002a81601007387 */ /* 0x000fe80000100a00 */
[----:B------:R-:W-:Y:S04]  /*27660*/  STL.64 [R1+0x2b0], R8 ;  /* 0x0002b00801007387 */ /* 0x000fe80000100a00 */
[----:B------:R1:W-:Y:S04]  /*27670*/  STL.64 [R1+0x2b8], R10 ;  /* 0x0002b80a01007387 */ /* 0x0003e80000100a00 */
[----:B------:R-:W-:Y:S04]  /*27680*/  STL.64 [R1+0x2d0], R4 ;  /* 0x0002d00401007387 */ /* 0x000fe80000100a00 */
[----:B------:R2:W-:Y:S01]  /*27690*/  STL.64 [R1+0x2d8], R6 ;  /* 0x0002d80601007387 */ /* 0x0005e20000100a00 */
[C---:B-1----:R-:W-:Y:S08]  /*276a0*/  HMMA.1688.F32.TF32 R8, R244.reuse, R38, R196 ;  /* 0x00000026f408723c */ /* 0x042ff000000810c4 */
[----:B--2---:R-:W-:Y:S01]  /*276b0*/  HMMA.1688.F32.TF32 R4, R244, R42, R212 ;  /* 0x0000002af404723c */ /* 0x004fe200000810d4 */
[----:B------:R-:W-:Y:S04]  /*276c0*/  STL.64 [R1+0x3e0], R16 ;  /* 0x0003e01001007387 */ /* 0x000fe80000100a00 */
[----:B------:R-:W-:Y:S04]  /*276d0*/  STL.64 [R1+0x3e8], R18 ;  /* 0x0003e81201007387 */ /* 0x000fe80000100a00 */
[----:B------:R-:W2:Y:S04]  /*276e0*/  LDL.LU R100, [R1+0x760] ;  /* 0x0007600001647983 */ /* 0x000ea80000300800 */
[----:B------:R-:W-:Y:S04]  /*276f0*/  STL.64 [R1+0x430], R8 ;  /* 0x0004300801007387 */ /* 0x000fe80000100a00 */
[----:B------:R-:W-:Y:S01]  /*27700*/  STL.64 [R1+0x438], R10 ;  /* 0x0004380a01007387 */ /* 0x000fe20000100a00 */
[----:B------:R-:W-:-:S03]  /*27710*/  IMAD.MOV.U32 R103, RZ, RZ, R3 ;  /* 0x000000ffff677224 */ /* 0x000fc600078e0003 */
[----:B------:R-:W-:Y:S04]  /*27720*/  STL.64 [R1+0x4f0], R4 ;  /* 0x0004f00401007387 */ /* 0x000fe80000100a00 */
[----:B------:R1:W-:Y:S04]  /*27730*/  STL.64 [R1+0x4f8], R6 ;  /* 0x0004f80601007387 */ /* 0x0003e80000100a00 */
[----:B------:R-:W2:Y:S04]  /*27740*/  LDL.LU R101, [R1+0x764] ;  /* 0x0007640001657983 */ /* 0x000ea80000300800 */
[----:B------:R-:W2:Y:S04]  /*27750*/  LDL.LU R102, [R1+0x768] ;  /* 0x0007680001667983 */ /* 0x000ea80000300800 */
[----:B------:R-:W3:Y:S01]  /*27760*/  LDL.LU R3, [R1+0x1458] ;  /* 0x0014580001037983 */ /* 0x000ee20000300800 */
[----:B-1----:R-:W-:Y:S03]  /*27770*/  HMMA.1688.F32.TF32 R4, R244, R46, R248 ;  /* 0x0000002ef404723c */ /* 0x002fe600000810f8 */
[----:B------:R-:W4:-:S15]  /*27780*/  LDL.LU R76, [R1+0x750] ;  /* 0x00075000014c7983 */ /* 0x000f1e0000300800 */
[----:B------:R-:W-:Y:S01]  /*27790*/  NOP ;  /* 0x0000000000007918 */ /* 0x000fe20000000000 */
[----:B------:R-:W-:Y:S04]  /*277a0*/  STL.64 [R1+0x570], R4 ;  /* 0x0005700401007387 */ /* 0x000fe80000100a00 */
[----:B------:R1:W-:Y:S04]  /*277b0*/  STL.64 [R1+0x578], R6 ;  /* 0x0005780601007387 */ /* 0x0003e80000100a00 */
[----:B------:R-:W4:Y:S04]  /*277c0*/  LDL.LU R77, [R1+0x754] ;  /* 0x00075400014d7983 */ /* 0x000f280000300800 */
[----:B------:R-:W4:Y:S04]  /*277d0*/  LDL.LU R78, [R1+0x758] ;  /* 0x00075800014e7983 */ /* 0x000f280000300800 */
[----:B------:R-:W4:Y:S01]  /*277e0*/  LDL.LU R79, [R1+0x75c] ;  /* 0x00075c00014f7983 */ /* 0x000f220000300800 */
[----:B------:R-:W1:Y:S02]  /*277f0*/  S2R R53, SR_TID.X ;  /* 0x0000000000357919 */ /* 0x000e640000002100 */
[----:B-1----:R-:W-:Y:S01]  /*27800*/  HMMA.1688.F32.TF32 R4, R244, R50, R12 ;  /* 0x00000032f404723c */ /* 0x002fe2000008100c */
[C---:B------:R-:W-:Y:S01]  /*27810*/  LOP3.LUT R8, R53.reuse, 0x7, RZ, 0xc0, !PT ;  /* 0x0000000735087812 */ /* 0x040fe200078ec0ff */
[----:B------:R-:W-:-:S04]  /*27820*/  IMAD.SHL.U32 R9, R53, 0x2, RZ ;  /* 0x0000000235097824 */ /* 0x000fc800078e00ff */
[----:B------:R-:W-:-:S05]  /*27830*/  IMAD R8, R8, 0x90, RZ ;  /* 0x0000009008087824 */ /* 0x000fca00078e02ff */
[----:B------:R-:W-:-:S08]  /*27840*/  LOP3.LUT R8, R8, 0x30, R9, 0x78, !PT ;  /* 0x0000003008087812 */ /* 0x000fd000078e7809 */
[----:B------:R-:W-:Y:S01]  /*27850*/  STL.64 [R1+0x620], R4 ;  /* 0x0006200401007387 */ /* 0x000fe20000100a00 */
[----:B------:R-:W-:-:S03]  /*27860*/  LOP3.LUT R8, R8, 0x40, RZ, 0x3c, !PT ;  /* 0x0000004008087812 */ /* 0x000fc600078e3cff */
[----:B------:R-:W-:Y:S04]  /*27870*/  STL.64 [R1+0x628], R6 ;  /* 0x0006280601007387 */ /* 0x000fe80000100a00 */
[----:B------:R-:W-:Y:S04]  /*27880*/  LDSM.16.M88.4 R4, [R8+UR16] ;  /* 0x000000100804783b */ /* 0x000fe80008000200 */
        /* <DEDUP_REMOVED lines=20> */
[----:B------:R-:W-:Y:S04]  /*279d0*/  LDSM.16.M88.4 R48, [R8+UR16+0x400] ;  /* 0x000400100830783b */ /* 0x000fe80008000200 */
[----:B------:R-:W-:Y:S04]  /*279e0*/  LDSM.16.M88.4 R44, [R8+UR16+0x800] ;  /* 0x00080010082c783b */ /* 0x000fe80008000200 */
[----:B------:R-:W-:Y:S04]  /*279f0*/  LDSM.16.M88.4 R40, [R8+UR16+0xc00] ;  /* 0x000c00100828783b */ /* 0x000fe80008000200 */
[----:B------:R-:W-:Y:S01]  /*27a00*/  LDSM.16.M88.4 R36, [R8+UR16+0x1000] ;  /* 0x001000100824783b */ /* 0x000fe20008000200 */
[----:B---3--:R-:W-:-:S03]  /*27a10*/  LOP3.LUT R239, R3, 0x20, RZ, 0x3c, !PT ;  /* 0x0000002003ef7812 */ /* 0x008fc600078e3cff */
[----:B------:R-:W-:Y:S04]  /*27a20*/  LDS R20, [R3+UR12+0x11080] ;  /* 0x0110800c03147984 */ /* 0x000fe80008000800 */
[----:B------:R-:W-:Y:S04]  /*27a30*/  LDS R22, [R3+UR12+0x11480] ;  /* 0x0114800c03167984 */ /* 0x000fe80008000800 */
[----:B------:R-:W-:Y:S04]  /*27a40*/  LDS R21, [R239+UR12+0x11080] ;  /* 0x0110800cef157984 */ /* 0x000fe80008000800 */
[----:B------:R-:W4:Y:S04]  /*27a50*/  LDS R23, [R239+UR12+0x11480] ;  /* 0x0114800cef177984 */ /* 0x000f280008000800 */
[----:B------:R-:W-:Y:S04]  /*27a60*/  LDS R32, [R3+UR12+0x11000] ;  /* 0x0110000c03207984 */ /* 0x000fe80008000800 */
[----:B------:R-:W-:Y:S04]  /*27a70*/  LDS R34, [R3+UR12+0x11400] ;  /* 0x0114000c03227984 */ /* 0x000fe80008000800 */
[----:B------:R-:W-:Y:S04]  /*27a80*/  LDS R33, [R239+UR12+0x11000] ;  /* 0x0110000cef217984 */ /* 0x000fe80008000800 */
[----:B------:R-:W2:Y:S01]  /*27a90*/  LDS R35, [R239+UR12+0x11400] ;  /* 0x0114000cef237984 */ /* 0x000ea20008000800 */
[----:B------:R-:W-:-:S02]  /*27aa0*/  LOP3.LUT R243, R3, 0x40, RZ, 0x3c, !PT ;  /* 0x0000004003f37812 */ /* 0x000fc400078e3cff */
[----:B------:R-:W-:Y:S01]  /*27ab0*/  LOP3.LUT R247, R3, 0x60, RZ, 0x3c, !PT ;  /* 0x0000006003f77812 */ /* 0x000fe200078e3cff */
[----:B------:R-:W-:Y:S04]  /*27ac0*/  LDS R237, [R239+UR12+0x11880] ;  /* 0x0118800cefed7984 */ /* 0x000fe80008000800 */
[----:B------:R-:W-:Y:S04]  /*27ad0*/  LDS R28, [R243+UR12+0x11000] ;  /* 0x0110000cf31c7984 */ /* 0x000fe80008000800 */
[----:B------:R-:W-:Y:S04]  /*27ae0*/  LDS R30, [R243+UR12+0x11400] ;  /* 0x0114000cf31e7984 */ /* 0x000fe80008000800 */
[----:B------:R-:W-:Y:S04]  /*27af0*/  LDS R29, [R247+UR12+0x11000] ;  /* 0x0110000cf71d7984 */ /* 0x000fe80008000800 */
[----:B------:R-:W-:Y:S01]  /*27b00*/  LDS R31, [R247+UR12+0x11400] ;  /* 0x0114000cf71f7984 */ /* 0x000fe20008000800 */
[-C--:B----4-:R-:W-:Y:S03]  /*27b10*/  HMMA.1688.F32.TF32 R12, R20, R4.reuse, R76 ;  /* 0x00000004140c723c */ /* 0x090fe6000008104c */
[----:B------:R-:W3:Y:S04]  /*27b20*/  LDL.LU R76, [R1+0x680] ;  /* 0x00068000014c7983 */ /* 0x000ee80000300800 */
[----:B------:R-:W3:Y:S04]  /*27b30*/  LDL.LU R77, [R1+0x684] ;  /* 0x00068400014d7983 */ /* 0x000ee80000300800 */
[----:B------:R-:W3:Y:S04]  /*27b40*/  LDL.LU R78, [R1+0x688] ;  /* 0x00068800014e7983 */ /* 0x000ee80000300800 */
[----:B------:R-:W3:Y:S04]  /*27b50*/  LDL.LU R79, [R1+0x68c] ;  /* 0x00068c00014f7983 */ /* 0x000ee80000300800 */
[----:B------:R-:W4:Y:S04]  /*27b60*/  LDL.LU R216, [R1+0x690] ;  /* 0x0006900001d87983 */ /* 0x000f280000300800 */
[----:B------:R-:W4:Y:S04]  /*27b70*/  LDL.LU R217, [R1+0x694] ;  /* 0x0006940001d97983 */ /* 0x000f280000300800 */
[----:B------:R-:W4:Y:S04]  /*27b80*/  LDL.LU R218, [R1+0x698] ;  /* 0x0006980001da7983 */ /* 0x000f280000300800 */
[----:B------:R-:W4:Y:S04]  /*27b90*/  LDL.LU R219, [R1+0x69c] ;  /* 0x00069c0001db7983 */ /* 0x000f280000300800 */
        /* <DEDUP_REMOVED lines=36> */
[----:B------:R-:W-:Y:S04]  /*27de0*/  LDS R24, [R243+UR12+0x11080] ;  /* 0x0110800cf3187984 */ /* 0x000fe80008000800 */
[----:B------:R-:W-:Y:S04]  /*27df0*/  LDS R26, [R243+UR12+0x11480] ;  /* 0x0114800cf31a7984 */ /* 0x000fe80008000800 */
[----:B------:R-:W-:Y:S04]  /*27e00*/  LDS R25, [R247+UR12+0x11080] ;  /* 0x0110800cf7197984 */ /* 0x000fe80008000800 */
[----:B------:R-:W3:Y:S01]  /*27e10*/  LDS R27, [R247+UR12+0x11480] ;  /* 0x0114800cf71b7984 */ /* 0x000ee20008000800 */
[C---:B--2---:R-:W-:Y:S03]  /*27e20*/  HMMA.1688.F32.TF32 R8, R32.reuse, R4, R100 ;  /* 0x000000042008723c */ /* 0x044fe60000081064 */
[----:B------:R-:W2:Y:S04]  /*27e30*/  LDL.LU R100, [R1+0x5b0] ;  /* 0x0005b00001647983 */ /* 0x000ea80000300800 */
[----:B------:R-:W2:Y:S04]  /*27e40*/  LDL.LU R101, [R1+0x5b4] ;  /* 0x0005b40001657983 */ /* 0x000ea80000300800 */
[----:B------:R-:W2:Y:S04]  /*27e50*/  LDL.LU R102, [R1+0x5b8] ;  /* 0x0005b80001667983 */ /* 0x000ea80000300800 */
[----:B------:R-:W2:Y:S04]  /*27e60*/  LDL.LU R103, [R1+0x5bc] ;  /* 0x0005bc0001677983 */ /* 0x000ea80000300800 */
[----:B------:R-:W-:Y:S01]  /*27e70*/  IMAD.MOV.U32 R235, RZ, RZ, R9 ;  /* 0x000000ffffeb7224 */ /* 0x000fe200078e0009 */
[----:B------:R-:W-:Y:S01]  /*27e80*/  MOV R234, R10 ;  /* 0x0000000a00ea7202 */ /* 0x000fe20000000f00 */
[----:B------:R-:W-:Y:S01]  /*27e90*/  IMAD.MOV.U32 R233, RZ, RZ, R11 ;  /* 0x000000ffffe97224 */ /* 0x000fe200078e000b */
[-C--:B------:R-:W-:Y:S01]  /*27ea0*/  HMMA.1688.F32.TF32 R80, R32, R40.reuse, R200 ;  /* 0x000000282050723c */ /* 0x080fe200000810c8 */
[----:B------:R-:W-:Y:S01]  /*27eb0*/  IMAD.MOV.U32 R232, RZ, RZ, R8 ;  /* 0x000000ffffe87224 */ /* 0x000fe200078e0008 */
[----:B------:R-:W-:Y:S04]  /*27ec0*/  STL.64 [R1+0x1430], R14 ;  /* 0x0014300e01007387 */ /* 0x000fe80000100a00 */
[----:B------:R1:W-:Y:S02]  /*27ed0*/  STL.64 [R1+0x1428], R12 ;  /* 0x0014280c01007387 */ /* 0x0003e40000100a00 */
[C---:B------:R-:W-:Y:S02]  /*27ee0*/  HMMA.1688.F32.TF32 R88, R20.reuse, R40, R168 ;  /* 0x000000281458723c */ /* 0x040fe400000810a8 */
[----:B------:R-:W-:Y:S04]  /*27ef0*/  LDS R240, [R243+UR12+0x11800] ;  /* 0x0118000cf3f07984 */ /* 0x000fe80008000800 */
[----:B------:R-:W-:Y:S02]  /*27f00*/  LDS R242, [R243+UR12+0x11c00] ;  /* 0x011c000cf3f27984 */ /* 0x000fe40008000800 */
[-C--:B------:R-:W-:Y:S02]  /*27f10*/  HMMA.1688.F32.TF32 R104, R20, R36.reuse, R120 ;  /* 0x000000241468723c */ /* 0x080fe40000081078 */
[----:B------:R-:W-:Y:S04]  /*27f20*/  LDS R244, [R243+UR12+0x11880] ;  /* 0x0118800cf3f47984 */ /* 0x000fe80008000800 */
[----:B------:R-:W-:Y:S02]  /*27f30*/  LDS R246, [R243+UR12+0x11c80] ;  /* 0x011c800cf3f67984 */ /* 0x000fe40008000800 */
[----:B------:R-:W-:Y:S02]  /*27f40*/  HMMA.1688.F32.TF32 R96, R32, R36, R136 ;  /* 0x000000242060723c */ /* 0x000fe40000081088 */
[----:B------:R-:W-:Y:S04]  /*27f50*/  LDS R241, [R247+UR12+0x11800] ;  /* 0x0118000cf7f17984 */ /* 0x000fe80008000800 */
[----:B------:R-:W-:Y:S04]  /*27f60*/  LDS R243, [R247+UR12+0x11c00] ;  /* 0x011c000cf7f37984 */ /* 0x000fe80008000800 */
[----:B------:R-:W-:Y:S04]  /*27f70*/  LDS R236, [R3+UR12+0x11880] ;  /* 0x0118800c03ec7984 */ /* 0x000fe80008000800 */
[----:B------:R-:W-:Y:S04]  /*27f80*/  LDS R238, [R3+UR12+0x11c80] ;  /* 0x011c800c03ee7984 */ /* 0x000fe80008000800 */
[----:B------:R-:W-:Y:S04]  /*27f90*/  LDS R245, [R247+UR12+0x11880] ;  /* 0x0118800cf7f57984 */ /* 0x000fe80008000800 */
[----:B------:R-:W-:Y:S01]  /*27fa0*/  LDS R247, [R247+UR12+0x11c80] ;  /* 0x011c800cf7f77984 */ /* 0x000fe20008000800 */
[-C--:B---3--:R-:W-:Y:S08]  /*27fb0*/  HMMA.1688.F32.TF32 R16, R24, R4.reuse, R144 ;  /* 0x000000041810723c */ /* 0x088ff00000081090 */
[----:B----4-:R-:W-:Y:S08]  /*27fc0*/  HMMA.1688.F32.TF32 R8, R28, R4, R160 ;  /* 0x000000041c08723c */ /* 0x010ff000000810a0 */
[-C--:B------:R-:W-:Y:S08]  /*27fd0*/  HMMA.1688.F32.TF32 R60, R24, R48.reuse, R60 ;  /* 0x00000030183c723c */ /* 0x080ff0000008103c */
[-C--:B------:R-:W-:Y:S03]  /*27fe0*/  HMMA.1688.F32.TF32 R52, R28, R48.reuse, R112 ;  /* 0x000000301c34723c */ /* 0x080fe60000081070 */
[----:B------:R-:W-:Y:S04]  /*27ff0*/  STL.64 [R1+0x1440], R10 ;  /* 0x0014400a01007387 */ /* 0x000fe80000100a00 */
[----:B------:R-:W-:Y:S04]  /*28000*/  STL.64 [R1+0x1438], R8 ;  /* 0x0014380801007387 */ /* 0x000fe80000100a00 */
[----:B------:R-:W-:Y:S01]  /*28010*/  STL.64 [R1+0x1450], R18 ;  /* 0x0014501201007387 */ /* 0x000fe20000100a00 */
[C---:B-1----:R-:W-:Y:S03]  /*28020*/  HMMA.1688.F32.TF32 R12, R32.reuse, R48, R128 ;  /* 0x00000030200c723c */ /* 0x042fe60000081080 */
[----:B------:R-:W-:Y:S05]  /*28030*/  STL.64 [R1+0x1448], R16 ;  /* 0x0014481001007387 */ /* 0x000fea0000100a00 */
[----:B------:R-:W-:Y:S01]  /*28040*/  HMMA.1688.F32.TF32 R64, R32, R44, R72 ;  /* 0x0000002c2040723c */ /* 0x000fe20000081048 */
[----:B------:R-:W-:Y:S04]  /*28050*/  STL.64 [R1+0x1418], R54 ;  /* 0x0014183601007387 */ /* 0x000fe80000100a00 */
[----:B------:R1:W-:Y:S03]  /*28060*/  STL.64 [R1+0x1410], R52 ;  /* 0x0014103401007387 */ /* 0x0003e60000100a00 */
[----:B------:R-:W-:Y:S01]  /*28070*/  HMMA.1688.F32.TF32 R56, R20, R48, R92 ;  /* 0x000000301438723c */ /* 0x000fe2000008105c */
[----:B------:R-:W3:Y:S10]  /*28080*/  LDL R49, [R1+0x122c] ;  /* 0x00122c0001317983 */ /* 0x000ef40000100800 */
[----:B------:R-:W-:Y:S04]  /*28090*/  STL.64 [R1+0x1408], R66 ;  /* 0x0014084201007387 */ /* 0x000fe80000100a00 */
[----:B------:R-:W-:Y:S01]  /*280a0*/  STL.64 [R1+0x1400], R64 ;  /* 0x0014004001007387 */ /* 0x000fe20000100a00 */
[-C--:B------:R-:W-:Y:S03]  /*280b0*/  HMMA.1688.F32.TF32 R68, R28, R44.reuse, R220 ;  /* 0x0000002c1c44723c */ /* 0x080fe600000810dc */
[----:B------:R-:W4:Y:S04]  /*280c0*/  LDL.LU R224, [R1+0x380] ;  /* 0x0003800001e07983 */ /* 0x000f280000300800 */
[----:B------:R-:W4:Y:S04]  /*280d0*/  LDL.LU R225, [R1+0x384] ;  /* 0x0003840001e17983 */ /* 0x000f280000300800 */
[----:B------:R-:W4:Y:S04]  /*280e0*/  LDL.LU R226, [R1+0x388] ;  /* 0x0003880001e27983 */ /* 0x000f280000300800 */
[----:B------:R-:W4:Y:S01]  /*280f0*/  LDL.LU R227, [R1+0x38c] ;  /* 0x00038c0001e37983 */ /* 0x000f220000300800 */
[----:B------:R-:W-:Y:S03]  /*28100*/  HMMA.1688.F32.TF32 R72, R20, R44, R216 ;  /* 0x0000002c1448723c */ /* 0x000fe600000810d8 */
        /* <DEDUP_REMOVED lines=23> */
[----:B------:R-:W2:Y:S01]  /*28280*/  LDL.LU R195, [R1+0x45c] ;  /* 0x00045c0001c37983 */ /* 0x000ea20000300800 */
[-C--:B------:R-:W-:Y:S03]  /*28290*/  HMMA.1688.F32.TF32 R84, R28, R40.reuse, R184 ;  /* 0x000000281c54723c */ /* 0x080fe600000810b8 */
        /* <DEDUP_REMOVED lines=73> */
[----:B-1----:R-:W4:Y:S04]  /*28730*/  LDL.LU R52, [R1+0x1b0] ;  /* 0x0001b00001347983 */ /* 0x002f280000300800 */
[----:B------:R-:W4:Y:S04]  /*28740*/  LDL.LU R53, [R1+0x1b4] ;  /* 0x0001b40001357983 */ /* 0x000f280000300800 */
[----:B------:R-:W4:Y:S04]  /*28750*/  LDL.LU R54, [R1+0x1b8] ;  /* 0x0001b80001367983 */ /* 0x000f280000300800 */
[----:B------:R-:W4:Y:S04]  /*28760*/  LDL.LU R55, [R1+0x1bc] ;  /* 0x0001bc0001377983 */ /* 0x000f280000300800 */
[----:B------:R-:W4:Y:S04]  /*28770*/  LDL.LU R16, [R1+0x250] ;  /* 0x0002500001107983 */ /* 0x000f280000300800 */
[----:B------:R-:W4:Y:S04]  /*28780*/  LDL.LU R17, [R1+0x254] ;  /* 0x0002540001117983 */ /* 0x000f280000300800 */
[----:B------:R-:W4:Y:S04]  /*28790*/  LDL.LU R18, [R1+0x258] ;  /* 0x0002580001127983 */ /* 0x000f280000300800 */
[----:B------:R-:W4:Y:S01]  /*287a0*/  LDL.LU R19, [R1+0x25c] ;  /* 0x00025c0001137983 */ /* 0x000f220000300800 */
[----:B------:R-:W-:Y:S01]  /*287b0*/  IMAD.MOV.U32 R8, RZ, RZ, R12 ;  /* 0x000000ffff087224 */ /* 0x000fe200078e000c */
[----:B------:R-:W-:-:S02]  /*287c0*/  MOV R5, R13 ;  /* 0x0000000d00057202 */ /* 0x000fc40000000f00 */
[----:B------:R-:W-:Y:S01]  /*287d0*/  STL [R1+0x1254], R3 ;  /* 0x0012540301007387 */ /* 0x000fe20000100800 */
[----:B------:R-:W-:-:S03]  /*287e0*/  IMAD.MOV.U32 R4, RZ, RZ, R14 ;  /* 0x000000ffff047224 */ /* 0x000fc600078e000e */
        /* <DEDUP_REMOVED lines=8> */
[----:B------:R-:W4:Y:S04]  /*28870*/  LDL.LU R10, [R1+0x118] ;  /* 0x00011800010a7983 */ /* 0x000f280000300800 */
[----:B------:R-:W4:Y:S04]  /*28880*/  LDL.LU R11, [R1+0x11c] ;  /* 0x00011c00010b7983 */ /* 0x000f280000300800 */
[----:B---3--:R-:W1:Y:S04]  /*28890*/  LDSM.16.M88.4 R248, [R49+UR16+0x2c00] ;  /* 0x002c001031f8783b */ /* 0x008e680008000200 */
[----:B------:R-:W3:Y:S01]  /*288a0*/  LDSM.16.M88.4 R112, [R49+UR16+0x1400] ;  /* 0x001400103170783b */ /* 0x000ee20008000200 */
[C---:B------:R-:W-:Y:S03]  /*288b0*/  HMMA.1688.F32.TF32 R76, R24.reuse, R44, R76 ;  /* 0x0000002c184c723c */ /* 0x040fe6000008104c */
[----:B------:R-:W-:Y:S04]  /*288c0*/  LDSM.16.M88.4 R128, [R49+UR16+0x2400] ;  /* 0x002400103180783b */ /* 0x000fe80008000200 */
[----:B------:R-:W-:Y:S04]  /*288d0*/  LDSM.16.M88.4 R132, [R49+UR16+0x2800] ;  /* 0x002800103184783b */ /* 0x000fe80008000200 */
[----:B------:R-:W-:Y:S04]  /*288e0*/  LDSM.16.M88.4 R116, [R49+UR16+0x1800] ;  /* 0x001800103174783b */ /* 0x000fe80008000200 */
[----:B------:R-:W-:Y:S04]  /*288f0*/  LDSM.16.M88.4 R124, [R49+UR16+0x2000] ;  /* 0x00200010317c783b */ /* 0x000fe80008000200 */
[----:B-1----:R-:W-:Y:S04]  /*28900*/  STL [R1+0x13ac], R250 ;  /* 0x0013acfa01007387 */ /* 0x002fe80000100800 */
[----:B------:R-:W-:Y:S01]  /*28910*/  STL [R1+0x13a8], R251 ;  /* 0x0013a8fb01007387 */ /* 0x000fe20000100800 */
[----:B--2---:R-:W-:Y:S03]  /*28920*/  HMMA.1688.F32.TF32 R108, R24, R36, R120 ;  /* 0x00000024186c723c */ /* 0x004fe60000081078 */
[----:B------:R-:W1:Y:S05]  /*28930*/  LDSM.16.M88.4 R120, [R49+UR16+0x1c00] ;  /* 0x001c00103178783b */ /* 0x000e6a0008000200 */
[-C--:B---3--:R-:W-:Y:S08]  /*28940*/  HMMA.1688.F32.TF32 R144, R20, R112.reuse, R144 ;  /* 0x000000701490723c */ /* 0x088ff00000081090 */
[-C--:B----4-:R-:W-:Y:S08]  /*28950*/  HMMA.1688.F32.TF32 R140, R28, R112.reuse, R140 ;  /* 0x000000701c8c723c */ /* 0x090ff0000008108c */
[C---:B------:R-:W-:Y:S08]  /*28960*/  HMMA.1688.F32.TF32 R136, R32.reuse, R112, R136 ;  /* 0x000000702088723c */ /* 0x040ff00000081088 */
[----:B-1----:R-:W-:Y:S08]  /*28970*/  HMMA.1688.F32.TF32 R168, R32, R120, R168 ;  /* 0x0000007820a8723c */ /* 0x002ff000000810a8 */
[----:B------:R-:W-:Y:S08]  /*28980*/  HMMA.1688.F32.TF32 R148, R24, R112, R148 ;  /* 0x000000701894723c */ /* 0x000ff00000081094 */
[-C--:B------:R-:W-:Y:S08]  /*28990*/  HMMA.1688.F32.TF32 R172, R28, R120.reuse, R172 ;  /* 0x000000781cac723c */ /* 0x080ff000000810ac */
[-C--:B------:R-:W-:Y:S08]  /*289a0*/  HMMA.1688.F32.TF32 R176, R20, R120.reuse, R176 ;  /* 0x0000007814b0723c */ /* 0x080ff000000810b0 */
[----:B------:R-:W-:Y:S08]  /*289b0*/  HMMA.1688.F32.TF32 R180, R24, R120, R180 ;  /* 0x0000007818b4723c */ /* 0x000ff000000810b4 */
[-C--:B------:R-:W-:Y:S08]  /*289c0*/  HMMA.1688.F32.TF32 R52, R28, R248.reuse, R52 ;  /* 0x000000f81c34723c */ /* 0x080ff00000081034 */
[----:B------:R-:W-:Y:S11]  /*289d0*/  HMMA.1688.F32.TF32 R16, R32, R248, R16 ;  /* 0x000000f82010723c */ /* 0x000ff60000081010 */
[----:B------:R-:W-:-:S02]  /*289e0*/  IMAD.MOV.U32 R120, RZ, RZ, R52 ;  /* 0x000000ffff787224 */ /* 0x000fc400078e0034 */
[----:B------:R-:W-:Y:S01]  /*289f0*/  IMAD.MOV.U32 R251, RZ, RZ, R55 ;  /* 0x000000fffffb7224 */ /* 0x000fe200078e0037 */
[----:B------:R-:W-:Y:S01]  /*28a00*/  MOV R250, R54 ;  /* 0x0000003600fa7202 */ /* 0x000fe20000000f00 */
[----:B------:R-:W-:-:S04]  /*28a10*/  IMAD.MOV.U32 R121, RZ, RZ, R53 ;  /* 0x000000ffff797224 */ /* 0x000fc800078e0035 */
[----:B------:R-:W-:Y:S01]  /*28a20*/  IMAD.MOV.U32 R112, RZ, RZ, R19 ;  /* 0x000000ffff707224 */ /* 0x000fe200078e0013 */
[----:B------:R-:W-:Y:S01]  /*28a30*/  MOV R113, R18 ;  /* 0x0000001200717202 */ /* 0x000fe20000000f00 */
[----:B------:R1:W-:Y:S04]  /*28a40*/  STL.64 [R1+0x250], R16 ;  /* 0x0002501001007387 */ /* 0x0003e80000100a00 */
[----:B------:R-:W2:Y:S04]  /*28a50*/  LDL.LU.64 R18, [R1+0x1450] ;  /* 0x0014500001127983 */ /* 0x000ea80000300a00 */
[----:B-1----:R-:W2:Y:S01]  /*28a60*/  LDL.LU.64 R16, [R1+0x1448] ;  /* 0x0014480001107983 */ /* 0x002ea20000300a00 */
[----:B------:R-:W-:Y:S03]  /*28a70*/  HMMA.1688.F32.TF32 R8, R20, R248, R8 ;  /* 0x000000f81408723c */ /* 0x000fe60000081008 */
[----:B------:R1:W-:Y:S04]  /*28a80*/  STL [R1+0x13b4], R112 ;  /* 0x0013b47001007387 */ /* 0x0003e80000100800 */
[----:B------:R3:W-:Y:S04]  /*28a90*/  STL [R1+0x13b0], R113 ;  /* 0x0013b07101007387 */ /* 0x0007e80000100800 */
[----:B------:R-:W4:Y:S04]  /*28aa0*/  LDL.LU R52, [R1+0x240] ;  /* 0x0002400001347983 */ /* 0x000f280000300800 */
[----:B------:R-:W4:Y:S04]  /*28ab0*/  LDL.LU R53, [R1+0x244] ;  /* 0x0002440001357983 */ /* 0x000f280000300800 */
[----:B------:R-:W4:Y:S04]  /*28ac0*/  LDL.LU R54, [R1+0x248] ;  /* 0x0002480001367983 */ /* 0x000f280000300800 */
[----:B------:R-:W4:Y:S04]  /*28ad0*/  LDL.LU R55, [R1+0x24c] ;  /* 0x00024c0001377983 */ /* 0x000f280000300800 */
[----:B------:R-:W-:Y:S01]  /*28ae0*/  STL [R1+0x13c4], R251 ;  /* 0x0013c4fb01007387 */ /* 0x000fe20000100800 */
[----:B-1----:R-:W-:-:S03]  /*28af0*/  IMAD.MOV.U32 R112, RZ, RZ, R10 ;  /* 0x000000ffff707224 */ /* 0x002fc600078e000a */
[----:B------:R-:W-:Y:S01]  /*28b00*/  STL [R1+0x13c0], R121 ;  /* 0x0013c07901007387 */ /* 0x000fe20000100800 */
[----:B---3--:R-:W-:-:S03]  /*28b10*/  IMAD.MOV.U32 R113, RZ, RZ, R11 ;  /* 0x000000ffff717224 */ /* 0x008fc600078e000b */
[----:B------:R-:W-:Y:S01]  /*28b20*/  STL [R1+0x13bc], R120 ;  /* 0x0013bc7801007387 */ /* 0x000fe20000100800 */
[----:B------:R-:W-:Y:S03]  /*28b30*/  HMMA.1688.F32.TF32 R12, R24, R248, R12 ;  /* 0x000000f8180c723c */ /* 0x000fe6000008100c */
[----:B------:R-:W-:Y:S04]  /*28b40*/  STL [R1+0x13b8], R250 ;  /* 0x0013b8fa01007387 */ /* 0x000fe80000100800 */
[----:B------:R1:W-:Y:S04]  /*28b50*/  STL.64 [R1+0x110], R8 ;  /* 0x0001100801007387 */ /* 0x0003e80000100a00 */
[----:B------:R-:W3:Y:S04]  /*28b60*/  LDL.LU.64 R10, [R1+0x1440] ;  /* 0x00144000010a7983 */ /* 0x000ee80000300a00 */
[----:B-1----:R-:W3:Y:S04]  /*28b70*/  LDL.LU.64 R8, [R1+0x1438] ;  /* 0x0014380001087983 */ /* 0x002ee80000300a00 */
[----:B------:R-:W-:Y:S01]  /*28b80*/  IMAD.MOV.U32 R120, RZ, RZ, R14 ;  /* 0x000000ffff787224 */ /* 0x000fe200078e000e */
[----:B------:R-:W-:Y:S01]  /*28b90*/  MOV R251, R12 ;  /* 0x0000000c00fb7202 */ /* 0x000fe20000000f00 */
[----:B------:R-:W-:Y:S01]  /*28ba0*/  IMAD.MOV.U32 R250, RZ, RZ, R15 ;  /* 0x000000fffffa7224 */ /* 0x000fe200078e000f */
[----:B------:R-:W-:Y:S01]  /*28bb0*/  STL [R1+0x13cc], R113 ;  /* 0x0013cc7101007387 */ /* 0x000fe20000100800 */
[----:B------:R-:W-:-:S03]  /*28bc0*/  IMAD.MOV.U32 R121, RZ, RZ, R13 ;  /* 0x000000ffff797224 */ /* 0x000fc600078e000d */
[----:B------:R-:W-:Y:S04]  /*28bd0*/  STL [R1+0x13c8], R112 ;  /* 0x0013c87001007387 */ /* 0x000fe80000100800 */
[----:B------:R-:W2:Y:S04]  /*28be0*/  LDL.LU.64 R14, [R1+0x1430] ;  /* 0x00143000010e7983 */ /* 0x000ea80000300a00 */
[----:B------:R-:W2:Y:S01]  /*28bf0*/  LDL.LU.64 R12, [R1+0x1428] ;  /* 0x00142800010c7983 */ /* 0x000ea20000300a00 */
[----:B------:R-:W-:Y:S01]  /*28c00*/  MOV R65, R235 ;  /* 0x000000eb00417202 */ /* 0x000fe20000000f00 */
[----:B------:R-:W-:-:S02]  /*28c10*/  IMAD.MOV.U32 R66, RZ, RZ, R234 ;  /* 0x000000ffff427224 */ /* 0x000fc400078e00ea */
[----:B------:R-:W-:Y:S01]  /*28c20*/  IMAD.MOV.U32 R67, RZ, RZ, R233 ;  /* 0x000000ffff437224 */ /* 0x000fe200078e00e9 */
[----:B------:R-:W-:Y:S01]  /*28c30*/  LDS R234, [R3+UR12+0x11c00] ;  /* 0x011c000c03ea7984 */ /* 0x000fe20008000800 */
[----:B------:R-:W-:-:S03]  /*28c40*/  IMAD.MOV.U32 R64, RZ, RZ, R232 ;  /* 0x000000ffff407224 */ /* 0x000fc600078e00e8 */
[----:B------:R-:W-:Y:S04]  /*28c50*/  LDS R232, [R3+UR12+0x11800] ;  /* 0x0118000c03e87984 */ /* 0x000fe80008000800 */
[----:B------:R-:W-:Y:S04]  /*28c60*/  LDS R233, [R239+UR12+0x11800] ;  /* 0x0118000cefe97984 */ /* 0x000fe80008000800 */
[----:B------:R-:W1:Y:S04]  /*28c70*/  LDS R235, [R239+UR12+0x11c00] ;  /* 0x011c000cefeb7984 */ /* 0x000e680008000800 */
[----:B------:R-:W2:Y:S04]  /*28c80*/  LDS R239, [R239+UR12+0x11c80] ;  /* 0x011c800cefef7984 */ /* 0x000ea80008000800 */
[----:B------:R1:W-:Y:S04]  /*28c90*/  STL [R1+0x13dc], R250 ;  /* 0x0013dcfa01007387 */ /* 0x0003e80000100800 */
[----:B------:R-:W-:Y:S04]  /*28ca0*/  STL [R1+0x13d8], R120 ;  /* 0x0013d87801007387 */ /* 0x000fe80000100800 */
[----:B------:R-:W-:Y:S04]  /*28cb0*/  STL [R1+0x13d4], R121 ;  /* 0x0013d47901007387 */ /* 0x000fe80000100800 */
[----:B------:R-:W-:Y:S04]  /*28cc0*/  STL [R1+0x13d0], R251 ;  /* 0x0013d0fb01007387 */ /* 0x000fe80000100800 */
[----:B------:R-:W4:Y:S01]  /*28cd0*/  LDL.LU R248, [R1+0x1a0] ;  /* 0x0001a00001f87983 */ /* 0x000f220000300800 */
[----:B-1----:R-:W-:Y:S01]  /*28ce0*/  HMMA.1688.F32.TF32 R64, R232, R6, R64 ;  /* 0x00000006e840723c */ /* 0x002fe20000081040 */
[----:B------:R-:W-:Y:S01]  /*28cf0*/  MOV R44, R48 ;  /* 0x00000030002c7202 */ /* 0x000fe20000000f00 */
[----:B------:R-:W-:-:S02]  /*28d00*/  IMAD.MOV.U32 R45, RZ, RZ, R5 ;  /* 0x000000ffff2d7224 */ /* 0x000fc400078e0005 */
[----:B------:R-:W-:-:S15]  /*28d10*/  IMAD.MOV.U32 R48, RZ, RZ, R4 ;  /* 0x000000ffff307224 */ /* 0x000fde00078e0004 */
[----:B------:R-:W-:Y:S04]  /*28d20*/  STL.64 [R1+0x780], R64 ;  /* 0x0007804001007387 */ /* 0x000fe80000100a00 */
[----:B------:R-:W-:Y:S01]  /*28d30*/  STL.64 [R1+0x788], R66 ;  /* 0x0007884201007387 */ /* 0x000fe20000100a00 */
[----:B---3--:R-:W-:-:S15]  /*28d40*/  HMMA.1688.F32.TF32 R8, R240, R6, R8 ;  /* 0x00000006f008723c */ /* 0x008fde0000081008 */
[----:B------:R-:W-:-:S04]  /*28d50*/  NOP ;  /* 0x0000000000007918 */ /* 0x000fc80000000000 */
[----:B------:R-:W-:Y:S04]  /*28d60*/  STL.64 [R1+0x760], R8 ;  /* 0x0007600801007387 */ /* 0x000fe80000100a00 */
[----:B------:R2:W-:Y:S04]  /*28d70*/  STL.64 [R1+0x768], R10 ;  /* 0x0007680a01007387 */ /* 0x0005e80000100a00 */
[----:B------:R-:W3:Y:S04]  /*28d80*/  LDL.LU R249, [R1+0x1a4] ;  /* 0x0001a40001f97983 */ /* 0x000ee80000300800 */
[----:B------:R-:W3:Y:S01]  /*28d90*/  LDL.LU R250, [R1+0x1a8] ;  /* 0x0001a80001fa7983 */ /* 0x000ee20000300800 */
[-C--:B--2---:R-:W-:Y:S03]  /*28da0*/  HMMA.1688.F32.TF32 R8, R236, R6.reuse, R12 ;  /* 0x00000006ec08723c */ /* 0x084fe6000008100c */
[----:B------:R-:W3:Y:S04]  /*28db0*/  LDL.LU R251, [R1+0x1ac] ;  /* 0x0001ac0001fb7983 */ /* 0x000ee80000300800 */
[----:B------:R-:W2:Y:S01]  /*28dc0*/  LDL.LU R64, [R1+0x100] ;  /* 0x0001000001407983 */ /* 0x000ea20000300800 */
[----:B------:R-:W-:Y:S11]  /*28dd0*/  HMMA.1688.F32.TF32 R4, R244, R6, R16 ;  /* 0x00000006f404723c */ /* 0x000ff60000081010 */
[----:B------:R-:W-:Y:S04]  /*28de0*/  STL.64 [R1+0x750], R8 ;  /* 0x0007500801007387 */ /* 0x000fe80000100a00 */
[----:B------:R-:W-:Y:S04]  /*28df0*/  STL.64 [R1+0x758], R10 ;  /* 0x0007580a01007387 */ /* 0x000fe80000100a00 */
[----:B------:R-:W-:Y:S04]  /*28e00*/  STL.64 [R1+0x730], R4 ;  /* 0x0007300401007387 */ /* 0x000fe80000100a00 */
[----:B------:R-:W-:Y:S04]  /*28e10*/  STL.64 [R1+0x738], R6 ;  /* 0x0007380601007387 */ /* 0x000fe80000100a00 */
[----:B------:R-:W1:Y:S04]  /*28e20*/  LDSM.16.M88.4 R4, [R49+UR16+0x3000] ;  /* 0x003000103104783b */ /* 0x000e680008000200 */
[----:B------:R-:W2:Y:S04]  /*28e30*/  LDL.LU R65, [R1+0x104] ;  /* 0x0001040001417983 */ /* 0x000ea80000300800 */
[----:B------:R-:W2:Y:S04]  /*28e40*/  LDL.LU R66, [R1+0x108] ;  /* 0x0001080001427983 */ /* 0x000ea80000300800 */
[----:B------:R-:W2:Y:S04]  /*28e50*/  LDL.LU R67, [R1+0x10c] ;  /* 0x00010c0001437983 */ /* 0x000ea80000300800 */
[----:B-1----:R1:W-:Y:S01]  /*28e60*/  STL [R1+0x13e4], R6 ;  /* 0x0013e40601007387 */ /* 0x0023e20000100800 */
[C---:B----4-:R-:W-:Y:S03]  /*28e70*/  HMMA.1688.F32.TF32 R8, R32.reuse, R4, R52 ;  /* 0x000000042008723c */ /* 0x050fe60000081034 */
[----:B------:R-:W-:Y:S04]  /*28e80*/  STL [R1+0x13e0], R7 ;  /* 0x0013e00701007387 */ /* 0x000fe80000100800 */
[----:B------:R-:W4:Y:S04]  /*28e90*/  LDL.LU R52, [R1+0x70] ;  /* 0x0000700001347983 */ /* 0x000f280000300800 */
[----:B------:R-:W4:Y:S04]  /*28ea0*/  LDL.LU R53, [R1+0x74] ;  /* 0x0000740001357983 */ /* 0x000f280000300800 */
[----:B------:R-:W4:Y:S04]  /*28eb0*/  LDL.LU R54, [R1+0x78] ;  /* 0x0000780001367983 */ /* 0x000f280000300800 */
[----:B------:R-:W4:Y:S01]  /*28ec0*/  LDL.LU R55, [R1+0x7c] ;  /* 0x00007c0001377983 */ /* 0x000f220000300800 */
[-C--:B------:R-:W-:Y:S08]  /*28ed0*/  HMMA.1688.F32.TF32 R200, R32, R128.reuse, R200 ;  /* 0x0000008020c8723c */ /* 0x080ff000000810c8 */
[-C--:B------:R-:W-:Y:S08]  /*28ee0*/  HMMA.1688.F32.TF32 R204, R28, R128.reuse, R204 ;  /* 0x000000801ccc723c */ /* 0x080ff000000810cc */
[-C--:B------:R-:W-:Y:S08]  /*28ef0*/  HMMA.1688.F32.TF32 R208, R20, R128.reuse, R208 ;  /* 0x0000008014d0723c */ /* 0x080ff000000810d0 */
[----:B------:R-:W-:Y:S08]  /*28f00*/  HMMA.1688.F32.TF32 R212, R24, R128, R212 ;  /* 0x0000008018d4723c */ /* 0x000ff000000810d4 */
[-C--:B------:R-:W-:Y:S08]  /*28f10*/  HMMA.1688.F32.TF32 R216, R32, R132.reuse, R216 ;  /* 0x0000008420d8723c */ /* 0x080ff000000810d8 */
[-C--:B------:R-:W-:Y:S08]  /*28f20*/  HMMA.1688.F32.TF32 R220, R28, R132.reuse, R220 ;  /* 0x000000841cdc723c */ /* 0x080ff000000810dc */
[-C--:B------:R-:W-:Y:S08]  /*28f30*/  HMMA.1688.F32.TF32 R224, R20, R132.reuse, R224 ;  /* 0x0000008414e0723c */ /* 0x080ff000000810e0 */
[----:B------:R-:W-:Y:S01]  /*28f40*/  HMMA.1688.F32.TF32 R228, R24, R132, R228 ;  /* 0x0000008418e4723c */ /* 0x000fe200000810e4 */
[----:B------:R-:W-:Y:S01]  /*28f50*/  MOV R112, R9 ;  /* 0x0000000900707202 */ /* 0x000fe20000000f00 */
[----:B------:R-:W-:-:S06]  /*28f60*/  IMAD.MOV.U32 R113, RZ, RZ, R8 ;  /* 0x000000ffff717224 */ /* 0x000fcc00078e0008 */
[-C--:B------:R-:W-:Y:S08]  /*28f70*/  HMMA.1688.F32.TF32 R152, R32, R116.reuse, R152 ;  /* 0x000000742098723c */ /* 0x080ff00000081098 */
[-C--:B------:R-:W-:Y:S08]  /*28f80*/  HMMA.1688.F32.TF32 R156, R28, R116.reuse, R156 ;  /* 0x000000741c9c723c */ /* 0x080ff0000008109c */
[-C--:B------:R-:W-:Y:S08]  /*28f90*/  HMMA.1688.F32.TF32 R160, R20, R116.reuse, R160 ;  /* 0x0000007414a0723c */ /* 0x080ff000000810a0 */
[----:B------:R-:W-:Y:S01]  /*28fa0*/  HMMA.1688.F32.TF32 R164, R24, R116, R164 ;  /* 0x0000007418a4723c */ /* 0x000fe200000810a4 */
[----:B------:R-:W-:-:S02]  /*28fb0*/  IMAD.MOV.U32 R116, RZ, RZ, R11 ;  /* 0x000000ffff747224 */ /* 0x000fc400078e000b */
[----:B------:R-:W-:Y:S02]  /*28fc0*/  IMAD.MOV.U32 R11, RZ, RZ, R252 ;  /* 0x000000ffff0b7224 */ /* 0x000fe400078e00fc */
[----:B------:R-:W4:Y:S01]  /*28fd0*/  LDL.LU R252, [R1+0x1420] ;  /* 0x0014200001fc7983 */ /* 0x000f220000300800 */
[----:B------:R-:W-:-:S03]  /*28fe0*/  IMAD.MOV.U32 R117, RZ, RZ, R10 ;  /* 0x000000ffff757224 */ /* 0x000fc600078e000a */
[----:B------:R-:W4:Y:S04]  /*28ff0*/  LDL.LU R16, [R1+0x230] ;  /* 0x0002300001107983 */ /* 0x000f280000300800 */
[----:B------:R-:W4:Y:S04]  /*29000*/  LDL.LU R17, [R1+0x234] ;  /* 0x0002340001117983 */ /* 0x000f280000300800 */
[----:B------:R-:W4:Y:S04]  /*29010*/  LDL.LU R18, [R1+0x238] ;  /* 0x0002380001127983 */ /* 0x000f280000300800 */
[----:B------:R-:W4:Y:S04]  /*29020*/  LDL.LU R19, [R1+0x23c] ;  /* 0x00023c0001137983 */ /* 0x000f280000300800 */
[----:B------:R-:W-:Y:S04]  /*29030*/  STL [R1+0x13f4], R116 ;  /* 0x0013f47401007387 */ /* 0x000fe80000100800 */
[----:B------:R-:W-:Y:S04]  /*29040*/  STL [R1+0x13f0], R117 ;  /* 0x0013f07501007387 */ /* 0x000fe80000100800 */
[----:B------:R-:W-:Y:S04]  /*29050*/  STL [R1+0x13ec], R112 ;  /* 0x0013ec7001007387 */ /* 0x000fe80000100800 */
[----:B------:R1:W-:Y:S01]  /*29060*/  STL [R1+0x13e8], R113 ;  /* 0x0013e87101007387 */ /* 0x0003e20000100800 */
[----:B---3--:R-:W-:-:S15]  /*29070*/  HMMA.1688.F32.TF32 R12, R28, R4, R248 ;  /* 0x000000041c0c723c */ /* 0x008fde00000810f8 */
[----:B------:R-:W-:-:S04]  /*29080*/  NOP ;  /* 0x0000000000007918 */ /* 0x000fc80000000000 */
[----:B------:R-:W-:Y:S01]  /*29090*/  IMAD.MOV.U32 R133, RZ, RZ, R12 ;  /* 0x000000ffff857224 */ /* 0x000fe200078e000c */
[----:B------:R-:W-:Y:S01]  /*290a0*/  MOV R132, R13 ;  /* 0x0000000d00847202 */ /* 0x000fe20000000f00 */
[----:B------:R-:W-:Y:S02]  /*290b0*/  IMAD.MOV.U32 R129, RZ, RZ, R14 ;  /* 0x000000ffff817224 */ /* 0x000fe400078e000e */
[----:B------:R-:W-:Y:S02]  /*290c0*/  IMAD.MOV.U32 R128, RZ, RZ, R15 ;  /* 0x000000ffff807224 */ /* 0x000fe400078e000f */
[----:B------:R-:W-:Y:S01]  /*290d0*/  STL [R1+0x13fc], R132 ;  /* 0x0013fc8401007387 */ /* 0x000fe20000100800 */
[----:B--2---:R-:W-:Y:S03]  /*290e0*/  HMMA.1688.F32.TF32 R12, R20, R4, R64 ;  /* 0x00000004140c723c */ /* 0x004fe60000081040 */
[----:B------:R-:W-:-:S15]  /*290f0*/  STL [R1+0x13f8], R133 ;  /* 0x0013f88501007387 */ /* 0x000fde0000100800 */
[----:B------:R-:W-:Y:S01]  /*29100*/  NOP ;  /* 0x0000000000007918 */ /* 0x000fe20000000000 */
[----:B------:R-:W-:Y:S01]  /*29110*/  IMAD.MOV.U32 R250, RZ, RZ, R12 ;  /* 0x000000fffffa7224 */ /* 0x000fe200078e000c */
[----:B------:R-:W-:Y:S01]  /*29120*/  MOV R120, R13 ;  /* 0x0000000d00787202 */ /* 0x000fe20000000f00 */
[----:B------:R-:W2:Y:S01]  /*29130*/  LDL.LU R12, [R1+0x60] ;  /* 0x00006000010c7983 */ /* 0x000ea20000300800 */
[----:B------:R-:W-:Y:S02]  /*29140*/  IMAD.MOV.U32 R121, RZ, RZ, R14 ;  /* 0x000000ffff797224 */ /* 0x000fe400078e000e */
[----:B------:R-:W-:Y:S01]  /*29150*/  IMAD.MOV.U32 R251, RZ, RZ, R15 ;  /* 0x000000fffffb7224 */ /* 0x000fe200078e000f */
[----:B------:R-:W2:Y:S04]  /*29160*/  LDL.LU R13, [R1+0x64] ;  /* 0x00006400010d7983 */ /* 0x000ea80000300800 */
[----:B------:R-:W2:Y:S04]  /*29170*/  LDL.LU R14, [R1+0x68] ;  /* 0x00006800010e7983 */ /* 0x000ea80000300800 */
[----:B------:R-:W2:Y:S04]  /*29180*/  LDL.LU R15, [R1+0x6c] ;  /* 0x00006c00010f7983 */ /* 0x000ea80000300800 */
[----:B------:R-:W3:Y:S04]  /*29190*/  LDL.LU R64, [R1+0x190] ;  /* 0x0001900001407983 */ /* 0x000ee80000300800 */
[----:B------:R-:W3:Y:S04]  /*291a0*/  LDL.LU R65, [R1+0x194] ;  /* 0x0001940001417983 */ /* 0x000ee80000300800 */
[----:B------:R-:W3:Y:S01]  /*291b0*/  LDL.LU R66, [R1+0x198] ;  /* 0x0001980001427983 */ /* 0x000ee20000300800 */
[----:B----4-:R-:W-:Y:S03]  /*291c0*/  HMMA.1688.F32.TF32 R52, R24, R4, R52 ;  /* 0x000000041834723c */ /* 0x010fe60000081034 */
[----:B------:R-:W3:-:S15]  /*291d0*/  LDL.LU R67, [R1+0x19c] ;  /* 0x00019c0001437983 */ /* 0x000ede0000300800 */
[----:B------:R-:W-:Y:S01]  /*291e0*/  NOP ;  /* 0x0000000000007918 */ /* 0x000fe20000000000 */
[----:B-1----:R-:W-:Y:S01]  /*291f0*/  IMAD.MOV.U32 R6, RZ, RZ, R54 ;  /* 0x000000ffff067224 */ /* 0x002fe200078e0036 */
[----:B------:R-:W-:Y:S01]  /*29200*/  MOV R113, R53 ;  /* 0x0000003500717202 */ /* 0x000fe20000000f00 */
[----:B------:R-:W-:Y:S02]  /*29210*/  IMAD.MOV.U32 R7, RZ, RZ, R55 ;  /* 0x000000ffff077224 */ /* 0x000fe400078e0037 */
[----:B------:R-:W-:Y:S01]  /*29220*/  IMAD.MOV.U32 R112, RZ, RZ, R52 ;  /* 0x000000ffff707224 */ /* 0x000fe200078e0034 */
[----:B------:R-:W4:Y:S04]  /*29230*/  LDL.LU.64 R54, [R1+0x1418] ;  /* 0x0014180001367983 */ /* 0x000f280000300a00 */
[----:B------:R-:W4:Y:S01]  /*29240*/  LDL.LU.64 R52, [R1+0x1410] ;  /* 0x0014100001347983 */ /* 0x000f220000300a00 */
[----:B------:R-:W-:Y:S01]  /*29250*/  IMAD.MOV.U32 R8, RZ, RZ, R44 ;  /* 0x000000ffff087224 */ /* 0x000fe200078e002c */
[----:B------:R-:W-:Y:S01]  /*29260*/  MOV R9, R45 ;  /* 0x0000002d00097202 */ /* 0x000fe20000000f00 */
[----:B------:R-:W-:-:S07]  /*29270*/  IMAD.MOV.U32 R10, RZ, RZ, R48 ;  /* 0x000000ffff0a7224 */ /* 0x000fce00078e0030 */
[----:B------:R-:W-:-:S15]  /*29280*/  HMMA.1688.F32.TF32 R8, R232, R50, R8 ;  /* 0x00000032e808723c */ /* 0x000fde0000081008 */
[----:B------:R-:W-:-:S04]  /*29290*/  NOP ;  /* 0x0000000000007918 */ /* 0x000fc80000000000 */
[----:B------:R-:W-:Y:S04]  /*292a0*/  STL.64 [R1+0x720], R8 ;  /* 0x0007200801007387 */ /* 0x000fe80000100a00 */
[----:B------:R4:W-:Y:S01]  /*292b0*/  STL.64 [R1+0x728], R10 ;  /* 0x0007280a01007387 */ /* 0x0009e20000100a00 */
[-C--:B------:R-:W-:Y:S08]  /*292c0*/  HMMA.1688.F32.TF32 R184, R32, R124.reuse, R184 ;  /* 0x0000007c20b8723c */ /* 0x080ff000000810b8 */
[-C--:B------:R-:W-:Y:S08]  /*292d0*/  HMMA.1688.F32.TF32 R188, R28, R124.reuse, R188 ;  /* 0x0000007c1cbc723c */ /* 0x080ff000000810bc */
[-C--:B------:R-:W-:Y:S08]  /*292e0*/  HMMA.1688.F32.TF32 R192, R20, R124.reuse, R192 ;  /* 0x0000007c14c0723c */ /* 0x080ff000000810c0 */
[----:B------:R-:W-:Y:S08]  /*292f0*/  HMMA.1688.F32.TF32 R196, R24, R124, R196 ;  /* 0x0000007c18c4723c */ /* 0x000ff000000810c4 */
[-C--:B----4-:R-:W-:Y:S08]  /*29300*/  HMMA.1688.F32.TF32 R8, R240, R50.reuse, R52 ;  /* 0x00000032f008723c */ /* 0x090ff00000081034 */
[-C--:B------:R-:W-:Y:S11]  /*29310*/  HMMA.1688.F32.TF32 R52, R236, R50.reuse, R56 ;  /* 0x00000032ec34723c */ /* 0x080ff60000081038 */
[----:B------:R-:W-:Y:S04]  /*29320*/  STL.64 [R1+0x710], R8 ;  /* 0x0007100801007387 */ /* 0x000fe80000100a00 */
[----:B------:R1:W-:Y:S02]  /*29330*/  STL.64 [R1+0x718], R10 ;  /* 0x0007180a01007387 */ /* 0x0003e40000100a00 */
[----:B-1----:R-:W-:Y:S02]  /*29340*/  HMMA.1688.F32.TF32 R8, R244, R50, R60 ;  /* 0x00000032f408723c */ /* 0x002fe4000008103c */
[----:B------:R-:W4:Y:S04]  /*29350*/  LDL.LU R60, [R1+0xf0] ;  /* 0x0000f000013c7983 */ /* 0x000f280000300800 */
[----:B------:R-:W-:Y:S04]  /*29360*/  STL.64 [R1+0x700], R52 ;  /* 0x0007003401007387 */ /* 0x000fe80000100a00 */
[----:B------:R-:W-:Y:S09]  /*29370*/  STL.64 [R1+0x708], R54 ;  /* 0x0007083601007387 */ /* 0x000ff20000100a00 */
[----:B------:R-:W-:Y:S04]  /*29380*/  STL.64 [R1+0x6e0], R8 ;  /* 0x0006e00801007387 */ /* 0x000fe80000100a00 */
[----:B------:R-:W-:Y:S04]  /*29390*/  STL.64 [R1+0x6e8], R10 ;  /* 0x0006e80a01007387 */ /* 0x000fe80000100a00 */
[----:B------:R-:W1:Y:S04]  /*293a0*/  LDSM.16.M88.4 R8, [R49+UR16+0x3400] ;  /* 0x003400103108783b */ /* 0x000e680008000200 */
[----:B------:R-:W4:Y:S04]  /*293b0*/  LDL.LU R61, [R1+0xf4] ;  /* 0x0000f400013d7983 */ /* 0x000f280000300800 */
[----:B------:R-:W4:Y:S04]  /*293c0*/  LDL.LU R62, [R1+0xf8] ;  /* 0x0000f800013e7983 */ /* 0x000f280000300800 */
[----:B------:R-:W4:Y:S01]  /*293d0*/  LDL.LU R63, [R1+0xfc] ;  /* 0x0000fc00013f7983 */ /* 0x000f220000300800 */
[-C--:B-1----:R-:W-:Y:S08]  /*293e0*/  HMMA.1688.F32.TF32 R16, R32, R8.reuse, R16 ;  /* 0x000000082010723c */ /* 0x082ff00000081010 */
[----:B---3--:R-:W-:Y:S11]  /*293f0*/  HMMA.1688.F32.TF32 R64, R28, R8, R64 ;  /* 0x000000081c40723c */ /* 0x008ff60000081040 */
[----:B------:R-:W-:Y:S01]  /*29400*/  IMAD.MOV.U32 R125, RZ, RZ, R16 ;  /* 0x000000ffff7d7224 */ /* 0x000fe200078e0010 */
[----:B------:R-:W-:Y:S01]  /*29410*/  MOV R124, R17 ;  /* 0x00000011007c7202 */ /* 0x000fe20000000f00 */
[----:B------:R-:W3:Y:S01]  /*29420*/  LDL.LU R16, [R1+0x50] ;  /* 0x0000500001107983 */ /* 0x000ee20000300800 */
[----:B------:R-:W-:-:S02]  /*29430*/  IMAD.MOV.U32 R5, RZ, RZ, R18 ;  /* 0x000000ffff057224 */ /* 0x000fc400078e0012 */
[----:B------:R-:W-:Y:S01]  /*29440*/  IMAD.MOV.U32 R4, RZ, RZ, R19 ;  /* 0x000000ffff047224 */ /* 0x000fe200078e0013 */
[----:B------:R-:W3:Y:S04]  /*29450*/  LDL.LU R17, [R1+0x54] ;  /* 0x0000540001117983 */ /* 0x000ee80000300800 */
[----:B------:R-:W3:Y:S04]  /*29460*/  LDL.LU R18, [R1+0x58] ;  /* 0x0000580001127983 */ /* 0x000ee80000300800 */
[----:B------:R-:W3:Y:S04]  /*29470*/  LDL.LU R19, [R1+0x5c] ;  /* 0x00005c0001137983 */ /* 0x000ee80000300800 */
[----:B------:R-:W3:Y:S04]  /*29480*/  LDL.LU R52, [R1+0xe0] ;  /* 0x0000e00001347983 */ /* 0x000ee80000300800 */
[----:B------:R-:W3:Y:S04]  /*29490*/  LDL.LU R53, [R1+0xe4] ;  /* 0x0000e40001357983 */ /* 0x000ee80000300800 */
[----:B------:R-:W3:Y:S04]  /*294a0*/  LDL.LU R54, [R1+0xe8] ;  /* 0x0000e80001367983 */ /* 0x000ee80000300800 */
[----:B------:R-:W3:Y:S01]  /*294b0*/  LDL.LU R55, [R1+0xec] ;  /* 0x0000ec0001377983 */ /* 0x000ee20000300800 */
[----:B------:R-:W-:-:S03]  /*294c0*/  IMAD.MOV.U32 R116, RZ, RZ, R66 ;  /* 0x000000ffff747224 */ /* 0x000fc600078e0042 */
[----:B------:R-:W3:Y:S01]  /*294d0*/  LDL.LU R56, [R1+0x180] ;  /* 0x0001800001387983 */ /* 0x000ee20000300800 */
[----:B------:R-:W-:-:S03]  /*294e0*/  IMAD.MOV.U32 R117, RZ, RZ, R67 ;  /* 0x000000ffff757224 */ /* 0x000fc600078e0043 */
[----:B------:R-:W3:Y:S01]  /*294f0*/  LDL.LU R57, [R1+0x184] ;  /* 0x0001840001397983 */ /* 0x000ee20000300800 */
[----:B------:R-:W-:Y:S01]  /*29500*/  IMAD.MOV.U32 R132, RZ, RZ, R64 ;  /* 0x000000ffff847224 */ /* 0x000fe200078e0040 */
[----:B------:R-:W-:Y:S02]  /*29510*/  MOV R133, R65 ;  /* 0x0000004100857202 */ /* 0x000fe40000000f00 */
[----:B------:R-:W3:Y:S04]  /*29520*/  LDL.LU R58, [R1+0x188] ;  /* 0x00018800013a7983 */ /* 0x000ee80000300800 */
[----:B------:R-:W3:Y:S04]  /*29530*/  LDL.LU R59, [R1+0x18c] ;  /* 0x00018c00013b7983 */ /* 0x000ee80000300800 */
[----:B------:R-:W3:Y:S04]  /*29540*/  LDL.LU.64 R66, [R1+0x1408] ;  /* 0x0014080001427983 */ /* 0x000ee80000300a00 */
[----:B------:R-:W3:Y:S01]  /*29550*/  LDL.LU.64 R64, [R1+0x1400] ;  /* 0x0014000001407983 */ /* 0x000ee20000300a00 */
[-C--:B--2---:R-:W-:Y:S08]  /*29560*/  HMMA.1688.F32.TF32 R12, R24, R8.reuse, R12 ;  /* 0x00000008180c723c */ /* 0x084ff0000008100c */
[----:B----4-:R-:W-:-:S15]  /*29570*/  HMMA.1688.F32.TF32 R60, R20, R8, R60 ;  /* 0x00000008143c723c */ /* 0x010fde000008103c */
[----:B------:R-:W-:-:S04]  /*29580*/  NOP ;  /* 0x0000000000007918 */ /* 0x000fc80000000000 */
[----:B------:R-:W-:Y:S04]  /*29590*/  STL.64 [R1+0xf0], R60 ;  /* 0x0000f03c01007387 */ /* 0x000fe80000100a00 */
[----:B------:R-:W-:Y:S04]  /*295a0*/  STL.64 [R1+0xf8], R62 ;  /* 0x0000f83e01007387 */ /* 0x000fe80000100a00 */
[----:B------:R-:W-:Y:S04]  /*295b0*/  STL.64 [R1+0x60], R12 ;  /* 0x0000600c01007387 */ /* 0x000fe80000100a00 */
[----:B------:R1:W-:Y:S02]  /*295c0*/  STL.64 [R1+0x68], R14 ;  /* 0x0000680e01007387 */ /* 0x0003e40000100a00 */
[-C--:B-1----:R-:W-:Y:S02]  /*295d0*/  HMMA.1688.F32.TF32 R12, R240, R46.reuse, R68 ;  /* 0x0000002ef00c723c */ /* 0x082fe40000081044 */
[----:B------:R-:W2:Y:S06]  /*295e0*/  LDL.LU R68, [R1+0x170] ;  /* 0x0001700001447983 */ /* 0x000eac0000300800 */
[----:B---3--:R-:W-:-:S15]  /*295f0*/  HMMA.1688.F32.TF32 R60, R232, R46, R64 ;  /* 0x0000002ee83c723c */ /* 0x008fde0000081040 */
[----:B------:R-:W-:-:S04]  /*29600*/  NOP ;  /* 0x0000000000007918 */ /* 0x000fc80000000000 */
[----:B------:R-:W-:Y:S04]  /*29610*/  STL.64 [R1+0x6b0], R60 ;  /* 0x0006b03c01007387 */ /* 0x000fe80000100a00 */
[----:B------:R-:W-:Y:S04]  /*29620*/  STL.64 [R1+0x6b8], R62 ;  /* 0x0006b83e01007387 */ /* 0x000fe80000100a00 */
[----:B------:R-:W-:Y:S04]  /*29630*/  STL.64 [R1+0x6a0], R12 ;  /* 0x0006a00c01007387 */ /* 0x000fe80000100a00 */
[----:B------:R1:W-:Y:S04]  /*29640*/  STL.64 [R1+0x6a8], R14 ;  /* 0x0006a80e01007387 */ /* 0x0003e80000100a00 */
[----:B------:R-:W2:Y:S04]  /*29650*/  LDL.LU R69, [R1+0x174] ;  /* 0x0001740001457983 */ /* 0x000ea80000300800 */
[----:B------:R-:W2:Y:S01]  /*29660*/  LDL.LU R70, [R1+0x178] ;  /* 0x0001780001467983 */ /* 0x000ea20000300800 */
[-C--:B-1----:R-:W-:Y:S03]  /*29670*/  HMMA.1688.F32.TF32 R12, R236, R46.reuse, R72 ;  /* 0x0000002eec0c723c */ /* 0x082fe60000081048 */
[----:B------:R-:W2:Y:S04]  /*29680*/  LDL.LU R71, [R1+0x17c] ;  /* 0x00017c0001477983 */ /* 0x000ea80000300800 */
[----:B------:R-:W3:Y:S04]  /*29690*/  LDL.LU R64, [R1+0xd0] ;  /* 0x0000d00001407983 */ /* 0x000ee80000300800 */
[----:B------:R-:W3:Y:S04]  /*296a0*/  LDL.LU R65, [R1+0xd4] ;  /* 0x0000d40001417983 */ /* 0x000ee80000300800 */
[----:B------:R-:W3:Y:S04]  /*296b0*/  LDL.LU R66, [R1+0xd8] ;  /* 0x0000d80001427983 */ /* 0x000ee80000300800 */
[----:B------:R-:W3:Y:S04]  /*296c0*/  LDL.LU R67, [R1+0xdc] ;  /* 0x0000dc0001437983 */ /* 0x000ee80000300800 */
[----:B------:R-:W4:Y:S04]  /*296d0*/  LDL.LU R72, [R1+0x210] ;  /* 0x0002100001487983 */ /* 0x000f280000300800 */
[----:B------:R-:W-:Y:S04]  /*296e0*/  STL.64 [R1+0x690], R12 ;  /* 0x0006900c01007387 */ /* 0x000fe80000100a00 */
[----:B------:R1:W-:Y:S04]  /*296f0*/  STL.64 [R1+0x698], R14 ;  /* 0x0006980e01007387 */ /* 0x0003e80000100a00 */
[----:B------:R-:W4:Y:S04]  /*29700*/  LDL.LU R73, [R1+0x214] ;  /* 0x0002140001497983 */ /* 0x000f280000300800 */
[----:B------:R-:W4:Y:S01]  /*29710*/  LDL.LU R74, [R1+0x218] ;  /* 0x00021800014a7983 */ /* 0x000f220000300800 */
[----:B-1----:R-:W-:Y:S03]  /*29720*/  HMMA.1688.F32.TF32 R12, R244, R46, R76 ;  /* 0x0000002ef40c723c */ /* 0x002fe6000008104c */
[----:B------:R-:W4:Y:S04]  /*29730*/  LDL.LU R75, [R1+0x21c] ;  /* 0x00021c00014b7983 */ /* 0x000f280000300800 */
[----:B------:R-:W2:-:S12]  /*29740*/  LDL.LU R76, [R1+0x220] ;  /* 0x00022000014c7983 */ /* 0x000e980000300800 */
[----:B------:R-:W-:Y:S04]  /*29750*/  STL.64 [R1+0x680], R12 ;  /* 0x0006800c01007387 */ /* 0x000fe80000100a00 */
[----:B------:R-:W-:Y:S04]  /*29760*/  STL.64 [R1+0x688], R14 ;  /* 0x0006880e01007387 */ /* 0x000fe80000100a00 */
[----:B------:R-:W2:Y:S04]  /*29770*/  LDL.LU R77, [R1+0x224] ;  /* 0x00022400014d7983 */ /* 0x000ea80000300800 */
[----:B------:R-:W2:Y:S04]  /*29780*/  LDL.LU R78, [R1+0x228] ;  /* 0x00022800014e7983 */ /* 0x000ea80000300800 */
[----:B------:R-:W2:Y:S04]  /*29790*/  LDL.LU R79, [R1+0x22c] ;  /* 0x00022c00014f7983 */ /* 0x000ea80000300800 */
[----:B------:R-:W1:Y:S04]  /*297a0*/  LDSM.16.M88.4 R12, [R49+UR16+0x3800] ;  /* 0x00380010310c783b */ /* 0x000e680008000200 */
[----:B------:R-:W3:Y:S04]  /*297b0*/  LDL.LU R60, [R1+0x40] ;  /* 0x00004000013c7983 */ /* 0x000ee80000300800 */
[----:B------:R-:W3:Y:S04]  /*297c0*/  LDL.LU R61, [R1+0x44] ;  /* 0x00004400013d7983 */ /* 0x000ee80000300800 */
[----:B------:R-:W3:Y:S04]  /*297d0*/  LDL.LU R62, [R1+0x48] ;  /* 0x00004800013e7983 */ /* 0x000ee80000300800 */
[----:B------:R-:W3:Y:S01]  /*297e0*/  LDL.LU R63, [R1+0x4c] ;  /* 0x00004c00013f7983 */ /* 0x000ee20000300800 */
[-C--:B-1----:R-:W-:Y:S03]  /*297f0*/  HMMA.1688.F32.TF32 R56, R28, R12.reuse, R56 ;  /* 0x0000000c1c38723c */ /* 0x082fe60000081038 */
[----:B------:R-:W-:Y:S05]  /*29800*/  STL [R1+0x1374], R14 ;  /* 0x0013740e01007387 */ /* 0x000fea0000100800 */
[-C--:B------:R-:W-:Y:S01]  /*29810*/  HMMA.1688.F32.TF32 R44, R20, R12.reuse, R52 ;  /* 0x0000000c142c723c */ /* 0x080fe20000081034 */
[----:B------:R1:W-:Y:S07]  /*29820*/  STL [R1+0x1370], R15 ;  /* 0x0013700f01007387 */ /* 0x0003ee0000100800 */
[-C--:B------:R-:W-:Y:S08]  /*29830*/  HMMA.1688.F32.TF32 R16, R24, R12.reuse, R16 ;  /* 0x0000000c1810723c */ /* 0x080ff00000081010 */
[----:B--2---:R-:W-:Y:S08]  /*29840*/  HMMA.1688.F32.TF32 R76, R32, R12, R76 ;  /* 0x0000000c204c723c */ /* 0x004ff0000008104c */
[-C--:B-1----:R-:W-:Y:S11]  /*29850*/  HMMA.1688.F32.TF32 R12, R232, R42.reuse, R80 ;  /* 0x0000002ae80c723c */ /* 0x082ff60000081050 */
[----:B------:R-:W-:Y:S04]  /*29860*/  STL.64 [R1+0x220], R76 ;  /* 0x0002204c01007387 */ /* 0x000fe80000100a00 */
[----:B------:R-:W-:Y:S04]  /*29870*/  STL.64 [R1+0x228], R78 ;  /* 0x0002284e01007387 */ /* 0x000fe80000100a00 */
[----:B------:R-:W-:Y:S04]  /*29880*/  STL.64 [R1+0x180], R56 ;  /* 0x0001803801007387 */ /* 0x000fe80000100a00 */
[----:B------:R-:W-:Y:S04]  /*29890*/  STL.64 [R1+0x188], R58 ;  /* 0x0001883a01007387 */ /* 0x000fe80000100a00 */
[----:B------:R-:W-:Y:S04]  /*298a0*/  STL.64 [R1+0xe0], R44 ;  /* 0x0000e02c01007387 */ /* 0x000fe80000100a00 */
[----:B------:R1:W-:Y:S04]  /*298b0*/  STL.64 [R1+0xe8], R46 ;  /* 0x0000e82e01007387 */ /* 0x0003e80000100a00 */
[----:B------:R-:W-:Y:S04]  /*298c0*/  STL.64 [R1+0x50], R16 ;  /* 0x0000501001007387 */ /* 0x000fe80000100a00 */
[----:B------:R2:W-:Y:S01]  /*298d0*/  STL.64 [R1+0x58], R18 ;  /* 0x0000581201007387 */ /* 0x0005e20000100a00 */
[-C--:B-1----:R-:W-:Y:S03]  /*298e0*/  HMMA.1688.F32.TF32 R44, R240, R42.reuse, R84 ;  /* 0x0000002af02c723c */ /* 0x082fe60000081054 */
[----:B------:R-:W-:Y:S04]  /*298f0*/  STL.64 [R1+0x660], R12 ;  /* 0x0006600c01007387 */ /* 0x000fe80000100a00 */
[----:B------:R1:W-:Y:S01]  /*29900*/  STL.64 [R1+0x668], R14 ;  /* 0x0006680e01007387 */ /* 0x0003e20000100a00 */
[-C--:B--2---:R-:W-:Y:S08]  /*29910*/  HMMA.1688.F32.TF32 R16, R236, R42.reuse, R88 ;  /* 0x0000002aec10723c */ /* 0x084ff00000081058 */
[----:B-1----:R-:W-:Y:S03]  /*29920*/  HMMA.1688.F32.TF32 R12, R244, R42, R92 ;  /* 0x0000002af40c723c */ /* 0x002fe6000008105c */
[----:B------:R-:W-:Y:S04]  /*29930*/  STL.64 [R1+0x650], R44 ;  /* 0x0006502c01007387 */ /* 0x000fe80000100a00 */
[----:B------:R-:W-:Y:S04]  /*29940*/  STL.64 [R1+0x658], R46 ;  /* 0x0006582e01007387 */ /* 0x000fe80000100a00 */
[----:B------:R-:W2:Y:S04]  /*29950*/  LDL.LU R56, [R1+0x200] ;  /* 0x0002000001387983 */ /* 0x000ea80000300800 */
[----:B------:R-:W-:Y:S04]  /*29960*/  STL.64 [R1+0x630], R16 ;  /* 0x0006301001007387 */ /* 0x000fe80000100a00 */
[----:B------:R-:W-:Y:S04]  /*29970*/  STL.64 [R1+0x638], R18 ;  /* 0x0006381201007387 */ /* 0x000fe80000100a00 */
[----:B------:R-:W-:Y:S04]  /*29980*/  STL.64 [R1+0x610], R12 ;  /* 0x0006100c01007387 */ /* 0x000fe80000100a00 */
[----:B------:R-:W-:Y:S04]  /*29990*/  STL.64 [R1+0x618], R14 ;  /* 0x0006180e01007387 */ /* 0x000fe80000100a00 */
[----:B------:R-:W2:Y:S04]  /*299a0*/  LDL.LU R57, [R1+0x204] ;  /* 0x0002040001397983 */ /* 0x000ea80000300800 */
[----:B------:R-:W2:Y:S04]  /*299b0*/  LDL.LU R58, [R1+0x208] ;  /* 0x00020800013a7983 */ /* 0x000ea80000300800 */
[----:B------:R-:W2:Y:S04]  /*299c0*/  LDL.LU R59, [R1+0x20c] ;  /* 0x00020c00013b7983 */ /* 0x000ea80000300800 */
[----:B------:R-:W2:Y:S04]  /*299d0*/  LDL.LU R52, [R1+0x160] ;  /* 0x0001600001347983 */ /* 0x000ea80000300800 */
[----:B------:R-:W2:Y:S04]  /*299e0*/  LDL.LU R53, [R1+0x164] ;  /* 0x0001640001357983 */ /* 0x000ea80000300800 */
[----:B------:R-:W2:Y:S04]  /*299f0*/  LDL.LU R54, [R1+0x168] ;  /* 0x0001680001367983 */ /* 0x000ea80000300800 */
[----:B------:R-:W2:Y:S04]  /*29a00*/  LDL.LU R55, [R1+0x16c] ;  /* 0x00016c0001377983 */ /* 0x000ea80000300800 */
[----:B------:R-:W4:Y:S01]  /*29a10*/  LDSM.16.M88.4 R16, [R49+UR16+0x3c00] ;  /* 0x003c00103110783b */ /* 0x000f220008000200 */
[----:B------:R-:W-:Y:S08]  /*29a20*/  HMMA.1688.F32.TF32 R100, R28, R36, R100 ;  /* 0x000000241c64723c */ /* 0x000ff00000081064 */
[-C--:B----4-:R-:W-:Y:S08]  /*29a30*/  HMMA.1688.F32.TF32 R44, R32, R16.reuse, R72 ;  /* 0x00000010202c723c */ /* 0x090ff00000081048 */
[-C--:B------:R-:W-:Y:S08]  /*29a40*/  HMMA.1688.F32.TF32 R12, R28, R16.reuse, R68 ;  /* 0x000000101c0c723c */ /* 0x080ff00000081044 */
[----:B---3--:R-:W-:Y:S01]  /*29a50*/  HMMA.1688.F32.TF32 R40, R20, R16, R64 ;  /* 0x000000101428723c */ /* 0x008fe20000081040 */
[----:B------:R1:W-:Y:S04]  /*29a60*/  STL [R1+0x137c], R18 ;  /* 0x00137c1201007387 */ /* 0x0003e80000100800 */
[----:B------:R3:W-:Y:S04]  /*29a70*/  STL [R1+0x1378], R19 ;  /* 0x0013781301007387 */ /* 0x0007e80000100800 */
[----:B------:R-:W-:Y:S04]  /*29a80*/  STL.64 [R1+0x210], R44 ;  /* 0x0002102c01007387 */ /* 0x000fe80000100a00 */
[----:B------:R-:W-:Y:S04]  /*29a90*/  STL.64 [R1+0x218], R46 ;  /* 0x0002182e01007387 */ /* 0x000fe80000100a00 */
[----:B------:R-:W-:Y:S02]  /*29aa0*/  STL.64 [R1+0x170], R12 ;  /* 0x0001700c01007387 */ /* 0x000fe40000100a00 */
[----:B-1----:R-:W-:Y:S01]  /*29ab0*/  IMAD.MOV.U32 R18, RZ, RZ, R40 ;  /* 0x000000ffff127224 */ /* 0x002fe200078e0028 */
[----:B---3--:R-:W-:Y:S01]  /*29ac0*/  MOV R19, R41 ;  /* 0x0000002900137202 */ /* 0x008fe20000000f00 */
[----:B------:R1:W-:Y:S02]  /*29ad0*/  STL.64 [R1+0x178], R14 ;  /* 0x0001780e01007387 */ /* 0x0003e40000100a00 */
[----:B-1----:R-:W-:-:S02]  /*29ae0*/  IMAD.MOV.U32 R14, RZ, RZ, R42 ;  /* 0x000000ffff0e7224 */ /* 0x002fc400078e002a */
[----:B------:R-:W-:Y:S02]  /*29af0*/  IMAD.MOV.U32 R15, RZ, RZ, R43 ;  /* 0x000000ffff0f7224 */ /* 0x000fe400078e002b */
[----:B------:R-:W-:Y:S03]  /*29b00*/  HMMA.1688.F32.TF32 R40, R24, R16, R60 ;  /* 0x000000101828723c */ /* 0x000fe6000008103c */
[----:B------:R-:W-:Y:S04]  /*29b10*/  STL [R1+0x138c], R15 ;  /* 0x00138c0f01007387 */ /* 0x000fe80000100800 */
[----:B------:R1:W-:Y:S02]  /*29b20*/  STL [R1+0x1388], R14 ;  /* 0x0013880e01007387 */ /* 0x0003e40000100800 */
[-C--:B-1----:R-:W-:Y:S10]  /*29b30*/  HMMA.1688.F32.TF32 R12, R232, R38.reuse, R96 ;  /* 0x00000026e80c723c */ /* 0x082ff40000081060 */
[----:B------:R-:W-:Y:S01]  /*29b40*/  MOV R16, R43 ;  /* 0x0000002b00107202 */ /* 0x000fe20000000f00 */
[----:B------:R-:W-:Y:S01]  /*29b50*/  IMAD.MOV.U32 R17, RZ, RZ, R42 ;  /* 0x000000ffff117224 */ /* 0x000fe200078e002a */
[----:B------:R-:W-:Y:S04]  /*29b60*/  STL [R1+0x1384], R19 ;  /* 0x0013841301007387 */ /* 0x000fe80000100800 */
[----:B------:R-:W-:Y:S04]  /*29b70*/  STL [R1+0x1380], R18 ;  /* 0x0013801201007387 */ /* 0x000fe80000100800 */
[----:B------:R1:W-:Y:S04]  /*29b80*/  STL.64 [R1+0x40], R40 ;  /* 0x0000402801007387 */ /* 0x0003e80000100a00 */
[----:B------:R-:W-:Y:S04]  /*29b90*/  STL [R1+0x1394], R16 ;  /* 0x0013941001007387 */ /* 0x000fe80000100800 */
[----:B------:R3:W-:Y:S04]  /*29ba0*/  STL [R1+0x1390], R17 ;  /* 0x0013901101007387 */ /* 0x0007e80000100800 */
[----:B------:R-:W-:Y:S01]  /*29bb0*/  STL.64 [R1+0x5c0], R12 ;  /* 0x0005c00c01007387 */ /* 0x000fe20000100a00 */
[-C--:B-1----:R-:W-:Y:S03]  /*29bc0*/  HMMA.1688.F32.TF32 R40, R240, R38.reuse, R100 ;  /* 0x00000026f028723c */ /* 0x082fe60000081064 */
[----:B------:R1:W-:Y:S05]  /*29bd0*/  STL.64 [R1+0x5c8], R14 ;  /* 0x0005c80e01007387 */ /* 0x0003ea0000100a00 */
[-C--:B---3--:R-:W-:Y:S08]  /*29be0*/  HMMA.1688.F32.TF32 R16, R236, R38.reuse, R104 ;  /* 0x00000026ec10723c */ /* 0x088ff00000081068 */
[----:B-1----:R-:W-:Y:S01]  /*29bf0*/  HMMA.1688.F32.TF32 R12, R244, R38, R108 ;  /* 0x00000026f40c723c */ /* 0x002fe2000008106c */
[----:B------:R-:W1:Y:S04]  /*29c00*/  LDSM.16.M88.4 R36, [R49+UR16+0x4000] ;  /* 0x004000103124783b */ /* 0x000e680008000200 */
[----:B------:R-:W-:Y:S04]  /*29c10*/  STL.64 [R1+0x5b0], R40 ;  /* 0x0005b02801007387 */ /* 0x000fe80000100a00 */
[----:B------:R2:W-:Y:S04]  /*29c20*/  STL.64 [R1+0x5b8], R42 ;  /* 0x0005b82a01007387 */ /* 0x0005e80000100a00 */
[----:B------:R-:W-:Y:S04]  /*29c30*/  STL.64 [R1+0x5a0], R16 ;  /* 0x0005a01001007387 */ /* 0x000fe80000100a00 */
[----:B------:R-:W-:Y:S04]  /*29c40*/  STL.64 [R1+0x5a8], R18 ;  /* 0x0005a81201007387 */ /* 0x000fe80000100a00 */
[----:B-1----:R-:W-:Y:S04]  /*29c50*/  STL [R1+0x139c], R38 ;  /* 0x00139c2601007387 */ /* 0x002fe80000100800 */
[----:B------:R-:W-:Y:S04]  /*29c60*/  STL.64 [R1+0x580], R12 ;  /* 0x0005800c01007387 */ /* 0x000fe80000100a00 */
[----:B------:R1:W-:Y:S04]  /*29c70*/  STL.64 [R1+0x588], R14 ;  /* 0x0005880e01007387 */ /* 0x0003e80000100a00 */
[----:B------:R3:W-:Y:S01]  /*29c80*/  STL [R1+0x1398], R39 ;  /* 0x0013982701007387 */ /* 0x0007e20000100800 */
[----:B--2---:R-:W-:-:S15]  /*29c90*/  HMMA.1688.F32.TF32 R40, R32, R36, R56 ;  /* 0x000000242028723c */ /* 0x004fde0000081038 */
[----:B------:R-:W-:-:S04]  /*29ca0*/  NOP ;  /* 0x0000000000007918 */ /* 0x000fc80000000000 */
[----:B-1----:R-:W-:Y:S02]  /*29cb0*/  IMAD.MOV.U32 R14, RZ, RZ, R41 ;  /* 0x000000ffff0e7224 */ /* 0x002fe400078e0029 */
[----:B------:R-:W-:Y:S01]  /*29cc0*/  IMAD.MOV.U32 R15, RZ, RZ, R40 ;  /* 0x000000ffff0f7224 */ /* 0x000fe200078e0028 */
[----:B------:R-:W-:Y:S01]  /*29cd0*/  MOV R18, R43 ;  /* 0x0000002b00127202 */ /* 0x000fe20000000f00 */
[----:B------:R-:W-:Y:S01]  /*29ce0*/  IMAD.MOV.U32 R19, RZ, RZ, R42 ;  /* 0x000000ffff137224 */ /* 0x000fe200078e002a */
[----:B------:R1:W-:Y:S01]  /*29cf0*/  STL [R1+0x13a4], R14 ;  /* 0x0013a40e01007387 */ /* 0x0003e20000100800 */
[----:B------:R-:W-:Y:S03]  /*29d00*/  HMMA.1688.F32.TF32 R40, R28, R36, R52 ;  /* 0x000000241c28723c */ /* 0x000fe60000081034 */
[----:B------:R2:W-:Y:S04]  /*29d10*/  STL [R1+0x13a0], R15 ;  /* 0x0013a00f01007387 */ /* 0x0005e80000100800 */
[----:B------:R-:W4:Y:S04]  /*29d20*/  LDL.LU R52, [R1+0x350] ;  /* 0x0003500001347983 */ /* 0x000f280000300800 */
[----:B------:R-:W4:Y:S04]  /*29d30*/  LDL.LU R53, [R1+0x354] ;  /* 0x0003540001357983 */ /* 0x000f280000300800 */
[----:B------:R-:W4:Y:S04]  /*29d40*/  LDL.LU R54, [R1+0x358] ;  /* 0x0003580001367983 */ /* 0x000f280000300800 */
[----:B------:R-:W4:Y:S04]  /*29d50*/  LDL.LU R55, [R1+0x35c] ;  /* 0x00035c0001377983 */ /* 0x000f280000300800 */
[----:B------:R-:W2:Y:S04]  /*29d60*/  LDL.LU R84, [R1+0xc0] ;  /* 0x0000c00001547983 */ /* 0x000ea80000300800 */
[----:B------:R-:W2:Y:S04]  /*29d70*/  LDL.LU R85, [R1+0xc4] ;  /* 0x0000c40001557983 */ /* 0x000ea80000300800 */
[----:B------:R-:W2:Y:S04]  /*29d80*/  LDL.LU R86, [R1+0xc8] ;  /* 0x0000c80001567983 */ /* 0x000ea80000300800 */
[----:B------:R-:W2:Y:S04]  /*29d90*/  LDL.LU R87, [R1+0xcc] ;  /* 0x0000cc0001577983 */ /* 0x000ea80000300800 */
        /* <DEDUP_REMOVED lines=33> */
[----:B------:R-:W-:Y:S01]  /*29fb0*/  MOV R8, R43 ;  /* 0x0000002b00087202 */ /* 0x000fe20000000f00 */
[----:B------:R-:W-:-:S02]  /*29fc0*/  IMAD.MOV.U32 R12, RZ, RZ, R41 ;  /* 0x000000ffff0c7224 */ /* 0x000fc400078e0029 */
[----:B------:R-:W-:Y:S02]  /*29fd0*/  IMAD.MOV.U32 R9, RZ, RZ, R42 ;  /* 0x000000ffff097224 */ /* 0x000fe400078e002a */
[----:B--2---:R-:W-:-:S15]  /*29fe0*/  HMMA.1688.F32.TF32 R40, R20, R36, R84 ;  /* 0x000000241428723c */ /* 0x004fde0000081054 */
[----:B------:R-:W-:-:S04]  /*29ff0*/  NOP ;  /* 0x0000000000007918 */ /* 0x000fc80000000000 */
[----:B------:R-:W-:Y:S01]  /*2a000*/  IMAD.MOV.U32 R38, RZ, RZ, R40 ;  /* 0x000000ffff267224 */ /* 0x000fe200078e0028 */
[----:B------:R-:W-:Y:S01]  /*2a010*/  MOV R17, R43 ;  /* 0x0000002b00117202 */ /* 0x000fe20000000f00 */
[----:B---3--:R-:W-:Y:S02]  /*2a020*/  IMAD.MOV.U32 R39, RZ, RZ, R41 ;  /* 0x000000ffff277224 */ /* 0x008fe400078e0029 */
[----:B------:R-:W-:Y:S02]  /*2a030*/  IMAD.MOV.U32 R16, RZ, RZ, R42 ;  /* 0x000000ffff107224 */ /* 0x000fe400078e002a */
[----:B------:R-:W-:Y:S08]  /*2a040*/  HMMA.1688.F32.TF32 R40, R24, R36, R80 ;  /* 0x000000241828723c */ /* 0x000ff00000081050 */
[----:B------:R-:W-:Y:S11]  /*2a050*/  HMMA.1688.F32.TF32 R80, R232, R114, R136 ;  /* 0x00000072e850723c */ /* 0x000ff60000081088 */
[----:B-1----:R-:W-:Y:S01]  /*2a060*/  IMAD.MOV.U32 R14, RZ, RZ, R40 ;  /* 0x000000ffff0e7224 */ /* 0x002fe200078e0028 */
[----:B------:R-:W-:Y:S01]  /*2a070*/  MOV R36, R43 ;  /* 0x0000002b00247202 */ /* 0x000fe20000000f00 */
[----:B------:R-:W-:-:S02]  /*2a080*/  IMAD.MOV.U32 R15, RZ, RZ, R41 ;  /* 0x000000ffff0f7224 */ /* 0x000fc400078e0029 */
[----:B------:R-:W-:Y:S02]  /*2a090*/  IMAD.MOV.U32 R37, RZ, RZ, R42 ;  /* 0x000000ffff257224 */ /* 0x000fe400078e002a */
[----:B------:R-:W-:Y:S02]  /*2a0a0*/  HMMA.1688.F32.TF32 R40, R240, R114, R140 ;  /* 0x00000072f028723c */ /* 0x000fe4000008108c */
[----:B------:R-:W-:Y:S04]  /*2a0b0*/  STL.64 [R1+0x5f0], R80 ;  /* 0x0005f05001007387 */ /* 0x000fe80000100a00 */
[----:B------:R1:W-:-:S13]  /*2a0c0*/  STL.64 [R1+0x5f8], R82 ;  /* 0x0005f85201007387 */ /* 0x0003da0000100a00 */
[----:B------:R-:W-:Y:S04]  /*2a0d0*/  STL.64 [R1+0x5e0], R40 ;  /* 0x0005e02801007387 */ /* 0x000fe80000100a00 */
[----:B------:R-:W-:Y:S04]  /*2a0e0*/  STL.64 [R1+0x5e8], R42 ;  /* 0x0005e82a01007387 */ /* 0x000fe80000100a00 */
[----:B------:R-:W2:Y:S01]  /*2a0f0*/  LDSM.16.M88.4 R40, [R49+UR16+0x4400] ;  /* 0x004400103128783b */ /* 0x000ea20008000200 */
[-C--:B------:R-:W-:Y:S08]  /*2a100*/  HMMA.1688.F32.TF32 R84, R236, R114.reuse, R144 ;  /* 0x00000072ec54723c */ /* 0x080ff00000081090 */
[----:B-1----:R-:W-:Y:S11]  /*2a110*/  HMMA.1688.F32.TF32 R80, R244, R114, R148 ;  /* 0x00000072f450723c */ /* 0x002ff60000081094 */
[----:B------:R-:W-:Y:S04]  /*2a120*/  STL.64 [R1+0x5d0], R84 ;  /* 0x0005d05401007387 */ /* 0x000fe80000100a00 */
[----:B------:R-:W-:Y:S04]  /*2a130*/  STL.64 [R1+0x5d8], R86 ;  /* 0x0005d85601007387 */ /* 0x000fe80000100a00 */
[----:B--2---:R-:W-:Y:S04]  /*2a140*/  STL [R1+0x1350], R42 ;  /* 0x0013502a01007387 */ /* 0x004fe80000100800 */
[----:B------:R-:W-:Y:S01]  /*2a150*/  STL.64 [R1+0x590], R80 ;  /* 0x0005905001007387 */ /* 0x000fe20000100a00 */
[-C--:B----4-:R-:W-:Y:S03]  /*2a160*/  HMMA.1688.F32.TF32 R76, R28, R40.reuse, R76 ;  /* 0x000000281c4c723c */ /* 0x090fe6000008104c */
[----:B------:R1:W-:Y:S05]  /*2a170*/  STL.64 [R1+0x598], R82 ;  /* 0x0005985201007387 */ /* 0x0003ea0000100a00 */
[-C--:B-1----:R-:W-:Y:S08]  /*2a180*/  HMMA.1688.F32.TF32 R80, R32, R40.reuse, R44 ;  /* 0x000000282050723c */ /* 0x082ff0000008102c */
[-C--:B------:R-:W-:Y:S01]  /*2a190*/  HMMA.1688.F32.TF32 R44, R20, R40.reuse, R72 ;  /* 0x00000028142c723c */ /* 0x080fe20000081048 */
[----:B------:R1:W-:Y:S10]  /*2a1a0*/  STL [R1+0x134c], R43 ;  /* 0x00134c2b01007387 */ /* 0x0003f40000100800 */
[----:B------:R-:W-:Y:S01]  /*2a1b0*/  STL.64 [R1+0x1f0], R80 ;  /* 0x0001f05001007387 */ /* 0x000fe20000100a00 */
[----:B-1----:R-:W-:Y:S03]  /*2a1c0*/  HMMA.1688.F32.TF32 R40, R24, R40, R56 ;  /* 0x000000281828723c */ /* 0x002fe60000081038 */
[----:B------:R-:W-:Y:S04]  /*2a1d0*/  STL.64 [R1+0x1f8], R82 ;  /* 0x0001f85201007387 */ /* 0x000fe80000100a00 */
[----:B------:R-:W-:Y:S01]  /*2a1e0*/  STL.64 [R1+0x150], R76 ;  /* 0x0001504c01007387 */ /* 0x000fe20000100a00 */
[-C--:B------:R-:W-:Y:S03]  /*2a1f0*/  HMMA.1688.F32.TF32 R56, R232, R118.reuse, R152 ;  /* 0x00000076e838723c */ /* 0x080fe60000081098 */
[----:B------:R-:W-:Y:S04]  /*2a200*/  STL.64 [R1+0x158], R78 ;  /* 0x0001584e01007387 */ /* 0x000fe80000100a00 */
[----:B------:R-:W-:Y:S04]  /*2a210*/  STL.64 [R1+0xb0], R44 ;  /* 0x0000b02c01007387 */ /* 0x000fe80000100a00 */
[----:B------:R1:W-:Y:S02]  /*2a220*/  STL.64 [R1+0xb8], R46 ;  /* 0x0000b82e01007387 */ /* 0x0003e40000100a00 */
[-C--:B-1----:R-:W-:Y:S02]  /*2a230*/  HMMA.1688.F32.TF32 R44, R240, R118.reuse, R156 ;  /* 0x00000076f02c723c */ /* 0x082fe4000008109c */
[----:B------:R-:W-:Y:S04]  /*2a240*/  STL.64 [R1+0x20], R40 ;  /* 0x0000202801007387 */ /* 0x000fe80000100a00 */
[----:B------:R-:W-:Y:S04]  /*2a250*/  STL.64 [R1+0x28], R42 ;  /* 0x0000282a01007387 */ /* 0x000fe80000100a00 */
[----:B------:R1:W-:Y:S04]  /*2a260*/  STL.64 [R1+0x540], R56 ;  /* 0x0005403801007387 */ /* 0x0003e80000100a00 */
[----:B------:R2:W-:Y:S04]  /*2a270*/  STL.64 [R1+0x548], R58 ;  /* 0x0005483a01007387 */ /* 0x0005e80000100a00 */
[----:B-1----:R-:W3:Y:S04]  /*2a280*/  LDL.LU R56, [R1+0x1d0] ;  /* 0x0001d00001387983 */ /* 0x002ee80000300800 */
[----:B------:R-:W-:Y:S04]  /*2a290*/  STL.64 [R1+0x530], R44 ;  /* 0x0005302c01007387 */ /* 0x000fe80000100a00 */
[----:B------:R-:W-:Y:S04]  /*2a2a0*/  STL.64 [R1+0x538], R46 ;  /* 0x0005382e01007387 */ /* 0x000fe80000100a00 */
[----:B------:R-:W1:Y:S01]  /*2a2b0*/  LDSM.16.M88.4 R44, [R49+UR16+0x4800] ;  /* 0x00480010312c783b */ /* 0x000e620008000200 */
[-C--:B------:R-:W-:Y:S03]  /*2a2c0*/  HMMA.1688.F32.TF32 R40, R236, R118.reuse, R160 ;  /* 0x00000076ec28723c */ /* 0x080fe600000810a0 */
[----:B------:R-:W4:Y:S05]  /*2a2d0*/  LDSM.16.M88.4 R48, [R49+UR16+0x4c00] ;  /* 0x004c00103130783b */ /* 0x000f2a0008000200 */
[----:B------:R-:W-:Y:S11]  /*2a2e0*/  HMMA.1688.F32.TF32 R72, R244, R118, R164 ;  /* 0x00000076f448723c */ /* 0x000ff600000810a4 */
[----:B------:R-:W-:Y:S04]  /*2a2f0*/  STL.64 [R1+0x520], R40 ;  /* 0x0005202801007387 */ /* 0x000fe80000100a00 */
[----:B------:R1:W-:Y:S04]  /*2a300*/  STL.64 [R1+0x528], R42 ;  /* 0x0005282a01007387 */ /* 0x0003e80000100a00 */
[----:B------:R-:W3:Y:S04]  /*2a310*/  LDL.LU R57, [R1+0x1d4] ;  /* 0x0001d40001397983 */ /* 0x000ee80000300800 */
[----:B--2---:R-:W3:Y:S04]  /*2a320*/  LDL.LU R58, [R1+0x1d8] ;  /* 0x0001d800013a7983 */ /* 0x004ee80000300800 */
[----:B------:R-:W3:Y:S01]  /*2a330*/  LDL.LU R59, [R1+0x1dc] ;  /* 0x0001dc00013b7983 */ /* 0x000ee20000300800 */
[-C--:B-1----:R-:W-:Y:S03]  /*2a340*/  HMMA.1688.F32.TF32 R40, R32, R44.reuse, R68 ;  /* 0x0000002c2028723c */ /* 0x082fe60000081044 */
[----:B------:R-:W-:Y:S04]  /*2a350*/  STL.64 [R1+0x500], R72 ;  /* 0x0005004801007387 */ /* 0x000fe80000100a00 */
[----:B------:R-:W-:Y:S01]  /*2a360*/  STL.64 [R1+0x508], R74 ;  /* 0x0005084a01007387 */ /* 0x000fe20000100a00 */
[-C--:B------:R-:W-:Y:S08]  /*2a370*/  HMMA.1688.F32.TF32 R64, R28, R44.reuse, R64 ;  /* 0x0000002c1c40723c */ /* 0x080ff00000081040 */
[-C--:B------:R-:W-:Y:S03]  /*2a380*/  HMMA.1688.F32.TF32 R60, R20, R44.reuse, R60 ;  /* 0x0000002c143c723c */ /* 0x080fe6000008103c */
[----:B------:R-:W-:Y:S04]  /*2a390*/  STL.64 [R1+0x1e0], R40 ;  /* 0x0001e02801007387 */ /* 0x000fe80000100a00 */
[----:B------:R1:W-:Y:S02]  /*2a3a0*/  STL.64 [R1+0x1e8], R42 ;  /* 0x0001e82a01007387 */ /* 0x0003e40000100a00 */
[----:B-1----:R-:W-:Y:S02]  /*2a3b0*/  HMMA.1688.F32.TF32 R40, R24, R44, R52 ;  /* 0x0000002c1828723c */ /* 0x002fe40000081034 */
[----:B------:R-:W-:Y:S04]  /*2a3c0*/  STL.64 [R1+0x140], R64 ;  /* 0x0001404001007387 */ /* 0x000fe80000100a00 */
[----:B------:R-:W-:Y:S04]  /*2a3d0*/  STL.64 [R1+0x148], R66 ;  /* 0x0001484201007387 */ /* 0x000fe80000100a00 */
[----:B------:R-:W-:Y:S04]  /*2a3e0*/  STL.64 [R1+0xa0], R60 ;  /* 0x0000a03c01007387 */ /* 0x000fe80000100a00 */
[----:B------:R-:W-:Y:S05]  /*2a3f0*/  STL.64 [R1+0xa8], R62 ;  /* 0x0000a83e01007387 */ /* 0x000fea0000100a00 */
[----:B------:R-:W-:Y:S01]  /*2a400*/  IMAD.MOV.U32 R45, RZ, RZ, R42 ;  /* 0x000000ffff2d7224 */ /* 0x000fe200078e002a */
[----:B------:R1:W-:Y:S01]  /*2a410*/  STL.64 [R1+0x10], R40 ;  /* 0x0000102801007387 */ /* 0x0003e20000100a00 */
[----:B------:R-:W-:-:S02]  /*2a420*/  IMAD.MOV.U32 R44, RZ, RZ, R43 ;  /* 0x000000ffff2c7224 */ /* 0x000fc400078e002b */
[-C--:B-1----:R-:W-:Y:S03]  /*2a430*/  HMMA.1688.F32.TF32 R40, R232, R122.reuse, R168 ;  /* 0x0000007ae828723c */ /* 0x082fe600000810a8 */
[----:B------:R-:W-:Y:S04]  /*2a440*/  STL [R1+0x135c], R44 ;  /* 0x00135c2c01007387 */ /* 0x000fe80000100800 */
[----:B------:R-:W-:Y:S01]  /*2a450*/  STL [R1+0x1358], R45 ;  /* 0x0013582d01007387 */ /* 0x000fe20000100800 */
[-C--:B------:R-:W-:Y:S03]  /*2a460*/  HMMA.1688.F32.TF32 R52, R240, R122.reuse, R172 ;  /* 0x0000007af034723c */ /* 0x080fe600000810ac */
[----:B------:R1:W-:Y:S08]  /*2a470*/  STL.64 [R1+0x1310], R46 ;  /* 0x0013102e01007387 */ /* 0x0003f00000100a00 */
[----:B------:R-:W-:Y:S01]  /*2a480*/  STL.64 [R1+0x4e0], R40 ;  /* 0x0004e02801007387 */ /* 0x000fe20000100a00 */
[-C--:B-1----:R-:W-:Y:S03]  /*2a490*/  HMMA.1688.F32.TF32 R44, R236, R122.reuse, R176 ;  /* 0x0000007aec2c723c */ /* 0x082fe600000810b0 */
[----:B------:R1:W-:Y:S05]  /*2a4a0*/  STL.64 [R1+0x4e8], R42 ;  /* 0x0004e82a01007387 */ /* 0x0003ea0000100a00 */
[----:B-1----:R-:W-:Y:S01]  /*2a4b0*/  HMMA.1688.F32.TF32 R40, R244, R122, R180 ;  /* 0x0000007af428723c */ /* 0x002fe200000810b4 */
[----:B------:R1:W-:Y:S04]  /*2a4c0*/  STL.64 [R1+0x4d0], R52 ;  /* 0x0004d03401007387 */ /* 0x0003e80000100a00 */
[----:B------:R2:W-:Y:S06]  /*2a4d0*/  STL.64 [R1+0x4d8], R54 ;  /* 0x0004d83601007387 */ /* 0x0005ec0000100a00 */
[----:B------:R-:W-:Y:S04]  /*2a4e0*/  STL.64 [R1+0x4c0], R44 ;  /* 0x0004c02c01007387 */ /* 0x000fe80000100a00 */
[----:B------:R-:W-:Y:S04]  /*2a4f0*/  STL.64 [R1+0x4c8], R46 ;  /* 0x0004c82e01007387 */ /* 0x000fe80000100a00 */
[----:B------:R-:W3:Y:S04]  /*2a500*/  LDL.LU R72, [R1+0x130] ;  /* 0x0001300001487983 */ /* 0x000ee80000300800 */
[----:B------:R-:W-:Y:S04]  /*2a510*/  STL.64 [R1+0x4a0], R40 ;  /* 0x0004a02801007387 */ /* 0x000fe80000100a00 */
[----:B------:R3:W-:Y:S04]  /*2a520*/  STL.64 [R1+0x4a8], R42 ;  /* 0x0004a82a01007387 */ /* 0x0007e80000100a00 */
[----:B------:R-:W3:Y:S04]  /*2a530*/  LDL.LU R73, [R1+0x134] ;  /* 0x0001340001497983 */ /* 0x000ee80000300800 */
[----:B------:R-:W3:Y:S04]  /*2a540*/  LDL.LU R74, [R1+0x138] ;  /* 0x00013800014a7983 */ /* 0x000ee80000300800 */
[----:B------:R-:W3:Y:S04]  /*2a550*/  LDL.LU R75, [R1+0x13c] ;  /* 0x00013c00014b7983 */ /* 0x000ee80000300800 */
[----:B------:R-:W3:Y:S04]  /*2a560*/  LDL.LU R60, [R1+0x90] ;  /* 0x00009000013c7983 */ /* 0x000ee80000300800 */
[----:B------:R-:W3:Y:S04]  /*2a570*/  LDL.LU R61, [R1+0x94] ;  /* 0x00009400013d7983 */ /* 0x000ee80000300800 */
[----:B------:R-:W3:Y:S04]  /*2a580*/  LDL.LU R62, [R1+0x98] ;  /* 0x00009800013e7983 */ /* 0x000ee80000300800 */
[----:B------:R-:W3:Y:S04]  /*2a590*/  LDL.LU R63, [R1+0x9c] ;  /* 0x00009c00013f7983 */ /* 0x000ee80000300800 */
[----:B-1----:R-:W3:Y:S04]  /*2a5a0*/  LDL.LU R52, [R1+0x340] ;  /* 0x0003400001347983 */ /* 0x002ee80000300800 */
[----:B------:R-:W3:Y:S04]  /*2a5b0*/  LDL.LU R53, [R1+0x344] ;  /* 0x0003440001357983 */ /* 0x000ee80000300800 */
[----:B--2---:R-:W2:Y:S04]  /*2a5c0*/  LDL.LU R54, [R1+0x348] ;  /* 0x0003480001367983 */ /* 0x004ea80000300800 */
[----:B------:R-:W2:Y:S04]  /*2a5d0*/  LDL.LU R55, [R1+0x34c] ;  /* 0x00034c0001377983 */ /* 0x000ea80000300800 */
[----:B----4-:R-:W-:Y:S04]  /*2a5e0*/  STL [R1+0x1354], R50 ;  /* 0x0013543201007387 */ /* 0x010fe80000100800 */
[----:B------:R-:W-:Y:S01]  /*2a5f0*/  STL [R1+0x1348], R51 ;  /* 0x0013483301007387 */ /* 0x000fe20000100800 */
[----:B---3--:R-:W-:Y:S03]  /*2a600*/  HMMA.1688.F32.TF32 R40, R32, R48, R56 ;  /* 0x000000302028723c */ /* 0x008fe60000081038 */
[----:B------:R-:W3:Y:S04]  /*2a610*/  LDL.LU R56, [R1+0x300] ;  /* 0x0003000001387983 */ /* 0x000ee80000300800 */
[----:B------:R-:W3:Y:S04]  /*2a620*/  LDL.LU R57, [R1+0x304] ;  /* 0x0003040001397983 */ /* 0x000ee80000300800 */
[----:B------:R-:W3:Y:S04]  /*2a630*/  LDL.LU R58, [R1+0x308] ;  /* 0x00030800013a7983 */ /* 0x000ee80000300800 */
[----:B------:R-:W3:Y:S04]  /*2a640*/  LDL.LU R59, [R1+0x30c] ;  /* 0x00030c00013b7983 */ /* 0x000ee80000300800 */
        /* <DEDUP_REMOVED lines=8> */
[----:B------:R-:W3:Y:S04]  /*2a6d0*/  LDL.LU R64, [R1+0x120] ;  /* 0x0001200001407983 */ /* 0x000ee80000300800 */
[----:B------:R-:W3:Y:S04]  /*2a6e0*/  LDL.LU R65, [R1+0x124] ;  /* 0x0001240001417983 */ /* 0x000ee80000300800 */
[----:B------:R-:W3:Y:S04]  /*2a6f0*/  LDL.LU R66, [R1+0x128] ;  /* 0x0001280001427983 */ /* 0x000ee80000300800 */
[----:B------:R-:W3:Y:S04]  /*2a700*/  LDL.LU R67, [R1+0x12c] ;  /* 0x00012c0001437983 */ /* 0x000ee80000300800 */
[----:B------:R1:W-:Y:S04]  /*2a710*/  STL [R1+0x136c], R46 ;  /* 0x00136c2e01007387 */ /* 0x0003e80000100800 */
[----:B------:R1:W-:Y:S04]  /*2a720*/  STL [R1+0x1368], R248 ;  /* 0x001368f801007387 */ /* 0x0003e80000100800 */
[----:B------:R1:W-:Y:S04]  /*2a730*/  STL [R1+0x1364], R249 ;  /* 0x001364f901007387 */ /* 0x0003e80000100800 */
[----:B------:R1:W-:Y:S01]  /*2a740*/  STL [R1+0x1360], R47 ;  /* 0x0013602f01007387 */ /* 0x0003e20000100800 */
[-C--:B------:R-:W-:Y:S08]  /*2a750*/  HMMA.1688.F32.TF32 R72, R28, R48.reuse, R72 ;  /* 0x000000301c48723c */ /* 0x080ff00000081048 */
[-C--:B------:R-:W-:Y:S11]  /*2a760*/  HMMA.1688.F32.TF32 R60, R20, R48.reuse, R60 ;  /* 0x00000030143c723c */ /* 0x080ff6000008103c */
[----:B------:R-:W-:Y:S01]  /*2a770*/  STL [R1+0x130], R72 ;  /* 0x0001304801007387 */ /* 0x000fe20000100800 */
[----:B--2---:R-:W-:Y:S07]  /*2a780*/  HMMA.1688.F32.TF32 R52, R24, R48, R52 ;  /* 0x000000301834723c */ /* 0x004fee0000081034 */
[----:B------:R2:W-:Y:S04]  /*2a790*/  STL.64 [R1+0x90], R60 ;  /* 0x0000903c01007387 */ /* 0x0005e80000100a00 */
[----:B------:R-:W3:Y:S08]  /*2a7a0*/  LDL R49, [R1+0x122c] ;  /* 0x00122c0001317983 */ /* 0x000ef00000100800 */
[----:B-1----:R-:W-:Y:S01]  /*2a7b0*/  MOV R46, R52 ;  /* 0x00000034002e7202 */ /* 0x002fe20000000f00 */
[----:B------:R-:W-:-:S02]  /*2a7c0*/  IMAD.MOV.U32 R248, RZ, RZ, R53 ;  /* 0x000000fffff87224 */ /* 0x000fc400078e0035 */
[----:B------:R-:W-:Y:S02]  /*2a7d0*/  IMAD.MOV.U32 R249, RZ, RZ, R54 ;  /* 0x000000fffff97224 */ /* 0x000fe400078e0036 */
[----:B------:R-:W-:Y:S02]  /*2a7e0*/  IMAD.MOV.U32 R47, RZ, RZ, R55 ;  /* 0x000000ffff2f7224 */ /* 0x000fe400078e0037 */
[----:B------:R-:W-:Y:S01]  /*2a7f0*/  HMMA.1688.F32.TF32 R52, R232, R126, R184 ;  /* 0x0000007ee834723c */ /* 0x000fe200000810b8 */
[----:B------:R-:W-:Y:S02]  /*2a800*/  IMAD.MOV.U32 R44, RZ, RZ, R62 ;  /* 0x000000ffff2c7224 */ /* 0x000fe400078e003e */
[----:B------:R-:W-:Y:S01]  /*2a810*/  IMAD.MOV.U32 R45, RZ, RZ, R63 ;  /* 0x000000ffff2d7224 */ /* 0x000fe200078e003f */
[----:B------:R-:W-:Y:S01]  /*2a820*/  MOV R42, R74 ;  /* 0x0000004a002a7202 */ /* 0x000fe20000000f00 */
[----:B------:R-:W-:-:S03]  /*2a830*/  IMAD.MOV.U32 R50, RZ, RZ, R73 ;  /* 0x000000ffff327224 */ /* 0x000fc600078e0049 */
[----:B--2---:R-:W-:Y:S01]  /*2a840*/  HMMA.1688.F32.TF32 R60, R240, R126, R188 ;  /* 0x0000007ef03c723c */ /* 0x004fe200000810bc */
[----:B------:R-:W-:-:S07]  /*2a850*/  IMAD.MOV.U32 R43, RZ, RZ, R75 ;  /* 0x000000ffff2b7224 */ /* 0x000fce00078e004b */
[-C--:B------:R-:W-:Y:S03]  /*2a860*/  HMMA.1688.F32.TF32 R72, R236, R126.reuse, R192 ;  /* 0x0000007eec48723c */ /* 0x080fe600000810c0 */
[----:B------:R-:W-:Y:S04]  /*2a870*/  STL.64 [R1+0x470], R52 ;  /* 0x0004703401007387 */ /* 0x000fe80000100a00 */
[----:B------:R1:W-:Y:S02]  /*2a880*/  STL.64 [R1+0x478], R54 ;  /* 0x0004783601007387 */ /* 0x0003e40000100a00 */
[----:B-1----:R-:W-:Y:S02]  /*2a890*/  HMMA.1688.F32.TF32 R52, R244, R126, R196 ;  /* 0x0000007ef434723c */ /* 0x002fe400000810c4 */
[----:B------:R1:W-:Y:S04]  /*2a8a0*/  STL.64 [R1+0x460], R60 ;  /* 0x0004603c01007387 */ /* 0x0003e80000100a00 */
[----:B------:R-:W-:Y:S04]  /*2a8b0*/  STL.64 [R1+0x468], R62 ;  /* 0x0004683e01007387 */ /* 0x000fe80000100a00 */
[----:B-1----:R-:W2:Y:S04]  /*2a8c0*/  LDL.LU R60, [R1+0x260] ;  /* 0x00026000013c7983 */ /* 0x002ea80000300800 */
        /* <DEDUP_REMOVED lines=8> */
[----:B---3--:R-:W4:Y:S04]  /*2a950*/  LDSM.16.M88.4 R52, [R49+UR16+0x5000] ;  /* 0x005000103134783b */ /* 0x008f280008000200 */
[----:B------:R-:W-:Y:S01]  /*2a960*/  LDSM.16.M88.4 R84, [R49+UR16+0x5800] ;  /* 0x005800103154783b */ /* 0x000fe20008000200 */
[-C--:B----4-:R-:W-:Y:S08]  /*2a970*/  HMMA.1688.F32.TF32 R68, R32, R52.reuse, R68 ;  /* 0x000000342044723c */ /* 0x090ff00000081044 */
[----:B------:R-:W-:Y:S11]  /*2a980*/  HMMA.1688.F32.TF32 R56, R20, R52, R56 ;  /* 0x000000341438723c */ /* 0x000ff60000081038 */
        /* <DEDUP_REMOVED lines=16> */
[----:B------:R-:W-:Y:S04]  /*2aa90*/  STL.64 [R1+0x1260], R58 ;  /* 0x0012603a01007387 */ /* 0x000fe80000100a00 */
[----:B------:R-:W-:Y:S04]  /*2aaa0*/  STL.64 [R1+0x1258], R56 ;  /* 0x0012583801007387 */ /* 0x000fe80000100a00 */
        /* <DEDUP_REMOVED lines=8> */
[----:B------:R-:W-:Y:S01]  /*2ab30*/  MOV R61, R252 ;  /* 0x000000fc003d7202 */ /* 0x000fe20000000f00 */
[----:B------:R-:W-:-:S02]  /*2ab40*/  IMAD.MOV.U32 R62, RZ, RZ, R2 ;  /* 0x000000ffff3e7224 */ /* 0x000fc400078e0002 */
[----:B------:R-:W-:Y:S01]  /*2ab50*/  IMAD.MOV.U32 R63, RZ, RZ, R0 ;  /* 0x000000ffff3f7224 */ /* 0x000fe200078e0000 */
[-C--:B------:R-:W-:Y:S01]  /*2ab60*/  HMMA.1688.F32.TF32 R64, R28, R52.reuse, R64 ;  /* 0x000000341c40723c */ /* 0x080fe20000081040 */
[----:B------:R-:W4:Y:S04]  /*2ab70*/  LDL.LU R96, [R1+0x330] ;  /* 0x0003300001607983 */ /* 0x000f280000300800 */
[----:B------:R-:W4:Y:S03]  /*2ab80*/  LDL.LU R97, [R1+0x334] ;  /* 0x0003340001617983 */ /* 0x000f260000300800 */
[----:B--2---:R-:W-:Y:S01]  /*2ab90*/  HMMA.1688.F32.TF32 R60, R24, R52, R60 ;  /* 0x00000034183c723c */ /* 0x004fe2000008103c */
[----:B------:R-:W2:Y:S04]  /*2aba0*/  LDL.LU R98, [R1+0x338] ;  /* 0x0003380001627983 */ /* 0x000ea80000300800 */
[----:B------:R-:W2:Y:S06]  /*2abb0*/  LDL.LU R99, [R1+0x33c] ;  /* 0x00033c0001637983 */ /* 0x000eac0000300800 */
[----:B------:R-:W-:Y:S01]  /*2abc0*/  IMAD.MOV.U32 R3, RZ, RZ, R64 ;  /* 0x000000ffff037224 */ /* 0x000fe200078e0040 */
[----:B------:R-:W-:Y:S01]  /*2abd0*/  MOV R0, R65 ;  /* 0x0000004100007202 */ /* 0x000fe20000000f00 */
[----:B------:R-:W-:-:S02]  /*2abe0*/  IMAD.MOV.U32 R252, RZ, RZ, R66 ;  /* 0x000000fffffc7224 */ /* 0x000fc400078e0042 */
[----:B------:R-:W-:Y:S02]  /*2abf0*/  IMAD.MOV.U32 R2, RZ, RZ, R67 ;  /* 0x000000ffff027224 */ /* 0x000fe400078e0043 */
[----:B------:R-:W1:Y:S04]  /*2ac00*/  LDSM.16.M88.4 R64, [R49+UR16+0x5400] ;  /* 0x005400103140783b */ /* 0x000e680008000200 */
[----:B------:R-:W-:Y:S04]  /*2ac10*/  STL.64 [R1+0x1278], R62 ;  /* 0x0012783e01007387 */ /* 0x000fe80000100a00 */
[----:B------:R-:W-:Y:S04]  /*2ac20*/  STL.64 [R1+0x1270], R60 ;  /* 0x0012703c01007387 */ /* 0x000fe80000100a00 */
[----:B------:R1:W-:Y:S02]  /*2ac30*/  STL.64 [R1+0x1268], R54 ;  /* 0x0012683601007387 */ /* 0x0003e40000100a00 */
[-C--:B-1----:R-:W-:Y:S08]  /*2ac40*/  HMMA.1688.F32.TF32 R52, R232, R130.reuse, R200 ;  /* 0x00000082e834723c */ /* 0x082ff000000810c8 */
[-C--:B------:R-:W-:Y:S08]  /*2ac50*/  HMMA.1688.F32.TF32 R60, R240, R130.reuse, R204 ;  /* 0x00000082f03c723c */ /* 0x080ff000000810cc */
[-C--:B------:R-:W-:Y:S03]  /*2ac60*/  HMMA.1688.F32.TF32 R56, R236, R130.reuse, R208 ;  /* 0x00000082ec38723c */ /* 0x080fe600000810d0 */
[----:B------:R-:W-:Y:S04]  /*2ac70*/  STL.64 [R1+0x410], R52 ;  /* 0x0004103401007387 */ /* 0x000fe80000100a00 */
[----:B------:R1:W-:Y:S02]  /*2ac80*/  STL.64 [R1+0x418], R54 ;  /* 0x0004183601007387 */ /* 0x0003e40000100a00 */
[----:B-1----:R-:W-:Y:S02]  /*2ac90*/  HMMA.1688.F32.TF32 R52, R244, R130, R212 ;  /* 0x00000082f434723c */ /* 0x002fe400000810d4 */
[----:B------:R-:W-:Y:S04]  /*2aca0*/  STL.64 [R1+0x3d0], R60 ;  /* 0x0003d03c01007387 */ /* 0x000fe80000100a00 */
[----:B------:R-:W-:Y:S02]  /*2acb0*/  STL.64 [R1+0x3d8], R62 ;  /* 0x0003d83e01007387 */ /* 0x000fe40000100a00 */
[----:B------:R-:W-:Y:S02]  /*2acc0*/  HMMA.1688.F32.TF32 R76, R20, R64, R76 ;  /* 0x00000040144c723c */ /* 0x000fe4000008104c */
[----:B------:R-:W-:Y:S04]  /*2acd0*/  STL.64 [R1+0x3c0], R56 ;  /* 0x0003c03801007387 */ /* 0x000fe80000100a00 */
[----:B------:R-:W-:Y:S05]  /*2ace0*/  STL.64 [R1+0x3c8], R58 ;  /* 0x0003c83a01007387 */ /* 0x000fea0000100a00 */
[----:B------:R-:W-:Y:S04]  /*2acf0*/  STL.64 [R1+0x3b0], R52 ;  /* 0x0003b03401007387 */ /* 0x000fe80000100a00 */
[----:B------:R1:W-:Y:S02]  /*2ad00*/  STL.64 [R1+0x3b8], R54 ;  /* 0x0003b83601007387 */ /* 0x0003e40000100a00 */
[-C--:B-1----:R-:W-:Y:S08]  /*2ad10*/  HMMA.1688.F32.TF32 R52, R232, R134.reuse, R216 ;  /* 0x00000086e834723c */ /* 0x082ff000000810d8 */
[-C--:B------:R-:W-:Y:S08]  /*2ad20*/  HMMA.1688.F32.TF32 R60, R240, R134.reuse, R220 ;  /* 0x00000086f03c723c */ /* 0x080ff000000810dc */
[----:B------:R-:W-:Y:S01]  /*2ad30*/  HMMA.1688.F32.TF32 R56, R236, R134, R224 ;  /* 0x00000086ec38723c */ /* 0x000fe200000810e0 */
[----:B------:R-:W-:Y:S01]  /*2ad40*/  IMAD.MOV.U32 R140, RZ, RZ, R132 ;  /* 0x000000ffff8c7224 */ /* 0x000fe200078e0084 */
[----:B------:R-:W-:Y:S01]  /*2ad50*/  MOV R141, R133 ;  /* 0x00000085008d7202 */ /* 0x000fe20000000f00 */
[----:B------:R-:W-:-:S02]  /*2ad60*/  IMAD.MOV.U32 R142, RZ, RZ, R116 ;  /* 0x000000ffff8e7224 */ /* 0x000fc400078e0074 */
[----:B------:R-:W-:Y:S01]  /*2ad70*/  IMAD.MOV.U32 R143, RZ, RZ, R117 ;  /* 0x000000ffff8f7224 */ /* 0x000fe200078e0075 */
[----:B------:R-:W-:Y:S01]  /*2ad80*/  MOV R161, R113 ;  /* 0x0000007100a17202 */ /* 0x000fe20000000f00 */
[----:B------:R-:W-:Y:S01]  /*2ad90*/  IMAD.MOV.U32 R160, RZ, RZ, R112 ;  /* 0x000000ffffa07224 */ /* 0x000fe200078e0070 */
[-C--:B---3--:R-:W-:Y:S08]  /*2ada0*/  HMMA.1688.F32.TF32 R68, R32, R64.reuse, R68 ;  /* 0x000000402044723c */ /* 0x088ff00000081044 */
[-C--:B----4-:R-:W-:Y:S11]  /*2adb0*/  HMMA.1688.F32.TF32 R72, R28, R64.reuse, R72 ;  /* 0x000000401c48723c */ /* 0x090ff60000081048 */
[----:B------:R-:W-:Y:S01]  /*2adc0*/  STL.64 [R1+0x1288], R70 ;  /* 0x0012884601007387 */ /* 0x000fe20000100a00 */
[----:B------:R-:W-:Y:S03]  /*2add0*/  HMMA.1688.F32.TF32 R80, R24, R64, R80 ;  /* 0x000000401850723c */ /* 0x000fe60000081050 */
        /* <DEDUP_REMOVED lines=9> */
[----:B------:R1:W-:Y:S01]  /*2ae70*/  STL.64 [R1+0x3a8], R54 ;  /* 0x0003a83601007387 */ /* 0x0003e20000100a00 */
[-C--:B------:R-:W-:Y:S08]  /*2ae80*/  HMMA.1688.F32.TF32 R92, R28, R84.reuse, R92 ;  /* 0x000000541c5c723c */ /* 0x080ff0000008105c */
[----:B------:R-:W-:Y:S08]  /*2ae90*/  HMMA.1688.F32.TF32 R88, R32, R84, R88 ;  /* 0x000000542058723c */ /* 0x000ff00000081058 */
[----:B-1----:R-:W-:Y:S01]  /*2aea0*/  HMMA.1688.F32.TF32 R52, R244, R134, R228 ;  /* 0x00000086f434723c */ /* 0x002fe200000810e4 */
[----:B------:R-:W-:Y:S04]  /*2aeb0*/  STL.64 [R1+0x390], R60 ;  /* 0x0003903c01007387 */ /* 0x000fe80000100a00 */
[----:B------:R-:W-:Y:S04]  /*2aec0*/  STL.64 [R1+0x398], R62 ;  /* 0x0003983e01007387 */ /* 0x000fe80000100a00 */
[----:B------:R-:W-:Y:S04]  /*2aed0*/  STL.64 [R1+0x380], R56 ;  /* 0x0003803801007387 */ /* 0x000fe80000100a00 */
[----:B------:R-:W-:Y:S06]  /*2aee0*/  STL.64 [R1+0x388], R58 ;  /* 0x0003883a01007387 */ /* 0x000fec0000100a00 */
[----:B------:R-:W-:Y:S04]  /*2aef0*/  STL.64 [R1+0x370], R52 ;  /* 0x0003703401007387 */ /* 0x000fe80000100a00 */
[----:B------:R1:W-:Y:S04]  /*2af00*/  STL.64 [R1+0x378], R54 ;  /* 0x0003783601007387 */ /* 0x0003e80000100a00 */
[----:B------:R-:W-:Y:S04]  /*2af10*/  STL.64 [R1+0x12d0], R90 ;  /* 0x0012d05a01007387 */ /* 0x000fe80000100a00 */
[----:B------:R-:W-:Y:S04]  /*2af20*/  STL.64 [R1+0x12c8], R88 ;  /* 0x0012c85801007387 */ /* 0x000fe80000100a00 */
[----:B------:R-:W-:Y:S04]  /*2af30*/  STL.64 [R1+0x12e0], R94 ;  /* 0x0012e05e01007387 */ /* 0x000fe80000100a00 */
[----:B------:R-:W-:Y:S04]  /*2af40*/  STL.64 [R1+0x12d8], R92 ;  /* 0x0012d85c01007387 */ /* 0x000fe80000100a00 */
        /* <DEDUP_REMOVED lines=17> */
[----:B------:R-:W3:Y:S01]  /*2b060*/  LDL.LU R113, [R1+0x13e8] ;  /* 0x0013e80001717983 */ /* 0x000ee20000300800 */
[----:B------:R-:W-:-:S02]  /*2b070*/  IMAD.MOV.U32 R162, RZ, RZ, R6 ;  /* 0x000000ffffa27224 */ /* 0x000fc400078e0006 */
[----:B------:R-:W-:Y:S01]  /*2b080*/  IMAD.MOV.U32 R163, RZ, RZ, R7 ;  /* 0x000000ffffa37224 */ /* 0x000fe200078e0007 */
[----:B------:R-:W4:Y:S01]  /*2b090*/  LDL.LU R6, [R1+0x13e4] ;  /* 0x0013e40001067983 */ /* 0x000f220000300800 */
[----:B------:R-:W-:Y:S01]  /*2b0a0*/  IMAD.MOV.U32 R164, RZ, RZ, R250 ;  /* 0x000000ffffa47224 */ /* 0x000fe200078e00fa */
[----:B------:R-:W-:Y:S02]  /*2b0b0*/  MOV R165, R120 ;  /* 0x0000007800a57202 */ /* 0x000fe40000000f00 */
[----:B------:R-:W4:Y:S01]  /*2b0c0*/  LDL.LU R7, [R1+0x13e0] ;  /* 0x0013e00001077983 */ /* 0x000f220000300800 */
[----:B------:R-:W-:-:S03]  /*2b0d0*/  IMAD.MOV.U32 R166, RZ, RZ, R121 ;  /* 0x000000ffffa67224 */ /* 0x000fc600078e0079 */
[----:B------:R-:W4:Y:S01]  /*2b0e0*/  LDL.LU R250, [R1+0x13dc] ;  /* 0x0013dc0001fa7983 */ /* 0x000f220000300800 */
[----:B------:R-:W-:-:S03]  /*2b0f0*/  IMAD.MOV.U32 R167, RZ, RZ, R251 ;  /* 0x000000ffffa77224 */ /* 0x000fc600078e00fb */
[----:B------:R-:W4:Y:S04]  /*2b100*/  LDL.LU R120, [R1+0x13d8] ;  /* 0x0013d80001787983 */ /* 0x000f280000300800 */
[----:B------:R-:W4:Y:S04]  /*2b110*/  LDL.LU R121, [R1+0x13d4] ;  /* 0x0013d40001797983 */ /* 0x000f280000300800 */
[----:B------:R-:W4:Y:S01]  /*2b120*/  LDL.LU R251, [R1+0x13d0] ;  /* 0x0013d00001fb7983 */ /* 0x000f220000300800 */
[----:B--2---:R-:W-:Y:S01]  /*2b130*/  MOV R173, R112 ;  /* 0x0000007000ad7202 */ /* 0x004fe20000000f00 */
[----:B---3--:R-:W-:-:S02]  /*2b140*/  IMAD.MOV.U32 R172, RZ, RZ, R113 ;  /* 0x000000ffffac7224 */ /* 0x008fc400078e0071 */
[----:B------:R-:W2:Y:S04]  /*2b150*/  LDL.LU R113, [R1+0x13cc] ;  /* 0x0013cc0001717983 */ /* 0x000ea80000300800 */
[----:B------:R-:W3:Y:S01]  /*2b160*/  LDL.LU R112, [R1+0x13c8] ;  /* 0x0013c80001707983 */ /* 0x000ee20000300800 */
[----:B------:R-:W-:Y:S02]  /*2b170*/  IMAD.MOV.U32 R175, RZ, RZ, R116 ;  /* 0x000000ffffaf7224 */ /* 0x000fe400078e0074 */
[----:B------:R-:W-:Y:S01]  /*2b180*/  IMAD.MOV.U32 R174, RZ, RZ, R117 ;  /* 0x000000ffffae7224 */ /* 0x000fe200078e0075 */
[----:B------:R-:W3:Y:S04]  /*2b190*/  LDL.LU R116, [R1+0x3f0] ;  /* 0x0003f00001747983 */ /* 0x000ee80000300800 */
[----:B------:R-:W3:Y:S04]  /*2b1a0*/  LDL.LU R117, [R1+0x3f4] ;  /* 0x0003f40001757983 */ /* 0x000ee80000300800 */
[----:B------:R-:W3:Y:S01]  /*2b1b0*/  LDL.LU R118, [R1+0x3f8] ;  /* 0x0003f80001767983 */ /* 0x000ee20000300800 */
[----:B----4-:R-:W-:Y:S01]  /*2b1c0*/  IMAD.MOV.U32 R106, RZ, RZ, R120 ;  /* 0x000000ffff6a7224 */ /* 0x010fe200078e0078 */
[----:B------:R-:W-:-:S02]  /*2b1d0*/  MOV R105, R121 ;  /* 0x0000007900697202 */ /* 0x000fc40000000f00 */
        /* <DEDUP_REMOVED lines=9> */
[----:B--2---:R-:W-:Y:S01]  /*2b270*/  MOV R183, R113 ;  /* 0x0000007100b77202 */ /* 0x004fe20000000f00 */
[----:B---3--:R-:W-:-:S02]  /*2b280*/  IMAD.MOV.U32 R182, RZ, RZ, R112 ;  /* 0x000000ffffb67224 */ /* 0x008fc400078e0070 */
[----:B------:R-:W2:Y:S04]  /*2b290*/  LDL.LU R112, [R1+0x13b4] ;  /* 0x0013b40001707983 */ /* 0x000ea80000300800 */
[----:B------:R-:W3:Y:S01]  /*2b2a0*/  LDL.LU R113, [R1+0x13b0] ;  /* 0x0013b00001717983 */ /* 0x000ee20000300800 */
[----:B----4-:R-:W-:Y:S02]  /*2b2b0*/  IMAD.MOV.U32 R123, RZ, RZ, R251 ;  /* 0x000000ffff7b7224 */ /* 0x010fe400078e00fb */
[----:B------:R-:W-:Y:S02]  /*2b2c0*/  IMAD.MOV.U32 R122, RZ, RZ, R250 ;  /* 0x000000ffff7a7224 */ /* 0x000fe400078e00fa */
[----:B------:R-:W1:Y:S04]  /*2b2d0*/  LDL.LU R250, [R1+0x13ac] ;  /* 0x0013ac0001fa7983 */ /* 0x000e680000300800 */
[----:B------:R-:W1:Y:S04]  /*2b2e0*/  LDL.LU R251, [R1+0x13a8] ;  /* 0x0013a80001fb7983 */ /* 0x000e680000300800 */
[----:B------:R-:W4:Y:S04]  /*2b2f0*/  LDL.LU R100, [R1+0x280] ;  /* 0x0002800001647983 */ /* 0x000f280000300800 */
[----:B------:R-:W4:Y:S04]  /*2b300*/  LDL.LU R101, [R1+0x284] ;  /* 0x0002840001657983 */ /* 0x000f280000300800 */
[----:B------:R-:W4:Y:S04]  /*2b310*/  LDL.LU R102, [R1+0x288] ;  /* 0x0002880001667983 */ /* 0x000f280000300800 */
[----:B------:R-:W4:Y:S04]  /*2b320*/  LDL.LU R103, [R1+0x28c] ;  /* 0x00028c0001677983 */ /* 0x000f280000300800 */
[----:B------:R-:W1:Y:S04]  /*2b330*/  LDL.LU R184, [R1+0x250] ;  /* 0x0002500001b87983 */ /* 0x000e680000300800 */
[----:B------:R-:W1:Y:S04]  /*2b340*/  LDL.LU R185, [R1+0x254] ;  /* 0x0002540001b97983 */ /* 0x000e680000300800 */
[----:B------:R-:W4:Y:S04]  /*2b350*/  LDL.LU R108, [R1+0x4b0] ;  /* 0x0004b000016c7983 */ /* 0x000f280000300800 */
[----:B------:R-:W4:Y:S04]  /*2b360*/  LDL.LU R109, [R1+0x4b4] ;  /* 0x0004b400016d7983 */ /* 0x000f280000300800 */
[----:B------:R-:W4:Y:S04]  /*2b370*/  LDL.LU R110, [R1+0x4b8] ;  /* 0x0004b800016e7983 */ /* 0x000f280000300800 */
[----:B------:R-:W4:Y:S01]  /*2b380*/  LDL.LU R111, [R1+0x4bc] ;  /* 0x0004bc00016f7983 */ /* 0x000f220000300800 */
[----:B--2---:R-:W-:-:S03]  /*2b390*/  MOV R187, R112 ;  /* 0x0000007000bb7202 */ /* 0x004fc60000000f00 */
[----:B------:R-:W2:Y:S01]  /*2b3a0*/  LDL.LU R112, [R1+0x2f0] ;  /* 0x0002f00001707983 */ /* 0x000ea20000300800 */
[----:B---3--:R-:W-:-:S03]  /*2b3b0*/  IMAD.MOV.U32 R186, RZ, RZ, R113 ;  /* 0x000000ffffba7224 */ /* 0x008fc600078e0071 */
[----:B------:R-:W2:Y:S04]  /*2b3c0*/  LDL.LU R113, [R1+0x2f4] ;  /* 0x0002f40001717983 */ /* 0x000ea80000300800 */
[----:B------:R-:W2:Y:S04]  /*2b3d0*/  LDL.LU R114, [R1+0x2f8] ;  /* 0x0002f80001727983 */ /* 0x000ea80000300800 */
[----:B------:R-:W2:Y:S01]  /*2b3e0*/  LDL.LU R115, [R1+0x2fc] ;  /* 0x0002fc0001737983 */ /* 0x000ea20000300800 */
[-C--:B------:R-:W-:Y:S03]  /*2b3f0*/  HMMA.1688.F32.TF32 R96, R20, R84.reuse, R96 ;  /* 0x000000541460723c */ /* 0x080fe60000081060 */
        /* <DEDUP_REMOVED lines=8> */
[----:B----4-:R-:W-:Y:S08]  /*2b480*/  HMMA.1688.F32.TF32 R100, R24, R84, R100 ;  /* 0x000000541864723c */ /* 0x010ff00000081064 */
[-C--:B-1----:R-:W-:Y:S01]  /*2b490*/  HMMA.1688.F32.TF32 R52, R232, R250.reuse, R184 ;  /* 0x000000fae834723c */ /* 0x082fe200000810b8 */
[----:B------:R-:W-:Y:S04]  /*2b4a0*/  STL.64 [R1+0x12f0], R98 ;  /* 0x0012f06201007387 */ /* 0x000fe80000100a00 */
[----:B------:R-:W-:Y:S06]  /*2b4b0*/  STL.64 [R1+0x12e8], R96 ;  /* 0x0012e86001007387 */ /* 0x000fec0000100a00 */
[----:B------:R-:W-:Y:S04]  /*2b4c0*/  STL.64 [R1+0x1308], R102 ;  /* 0x0013086601007387 */ /* 0x000fe80000100a00 */
[----:B------:R-:W-:Y:S04]  /*2b4d0*/  STL.64 [R1+0x1300], R100 ;  /* 0x0013006401007387 */ /* 0x000fe80000100a00 */
[----:B------:R-:W-:Y:S04]  /*2b4e0*/  STL.64 [R1+0x12f8], R86 ;  /* 0x0012f85601007387 */ /* 0x000fe80000100a00 */
[----:B------:R-:W-:Y:S04]  /*2b4f0*/  STL.64 [R1+0x250], R52 ;  /* 0x0002503401007387 */ /* 0x000fe80000100a00 */
[----:B------:R1:W-:Y:S02]  /*2b500*/  STL.64 [R1+0x258], R54 ;  /* 0x0002583601007387 */ /* 0x0003e40000100a00 */
[-C--:B-1----:R-:W-:Y:S02]  /*2b510*/  HMMA.1688.F32.TF32 R52, R244, R250.reuse, R104 ;  /* 0x000000faf434723c */ /* 0x082fe40000081068 */
[----:B------:R-:W1:Y:S06]  /*2b520*/  LDSM.16.M88.4 R104, [R49+UR16+0x5c00] ;  /* 0x005c00103168783b */ /* 0x000e6c0008000200 */
[-C--:B------:R-:W-:Y:S08]  /*2b530*/  HMMA.1688.F32.TF32 R60, R240, R250.reuse, R120 ;  /* 0x000000faf03c723c */ /* 0x080ff00000081078 */
[----:B------:R-:W-:Y:S11]  /*2b540*/  HMMA.1688.F32.TF32 R56, R236, R250, R180 ;  /* 0x000000faec38723c */ /* 0x000ff600000810b4 */
[----:B------:R-:W-:Y:S04]  /*2b550*/  STL.64 [R1+0x1b0], R60 ;  /* 0x0001b03c01007387 */ /* 0x000fe80000100a00 */
[----:B------:R-:W-:Y:S04]  /*2b560*/  STL.64 [R1+0x1b8], R62 ;  /* 0x0001b83e01007387 */ /* 0x000fe80000100a00 */
[----:B------:R-:W-:Y:S01]  /*2b570*/  STL.64 [R1+0x110], R56 ;  /* 0x0001103801007387 */ /* 0x000fe20000100a00 */
[-C--:B-1----:R-:W-:Y:S03]  /*2b580*/  HMMA.1688.F32.TF32 R108, R32, R104.reuse, R108 ;  /* 0x00000068206c723c */ /* 0x082fe6000008106c */
[----:B------:R-:W-:Y:S04]  /*2b590*/  STL.64 [R1+0x118], R58 ;  /* 0x0001183a01007387 */ /* 0x000fe80000100a00 */
[----:B------:R-:W-:Y:S01]  /*2b5a0*/  STL.64 [R1+0x80], R52 ;  /* 0x0000803401007387 */ /* 0x000fe20000100a00 */
[----:B------:R-:W-:Y:S03]  /*2b5b0*/  HMMA.1688.F32.TF32 R116, R20, R104, R116 ;  /* 0x000000681474723c */ /* 0x000fe60000081074 */
[----:B------:R1:W-:Y:S01]  /*2b5c0*/  STL.64 [R1+0x88], R54 ;  /* 0x0000883601007387 */ /* 0x0003e20000100a00 */
[----:B------:R-:W-:Y:S01]  /*2b5d0*/  IMAD.MOV.U32 R168, RZ, RZ, R133 ;  /* 0x000000ffffa87224 */ /* 0x000fe200078e0085 */
[----:B------:R-:W-:Y:S01]  /*2b5e0*/  MOV R171, R128 ;  /* 0x0000008000ab7202 */ /* 0x000fe20000000f00 */
[----:B------:R-:W-:-:S02]  /*2b5f0*/  IMAD.MOV.U32 R169, RZ, RZ, R132 ;  /* 0x000000ffffa97224 */ /* 0x000fc400078e0084 */
[-C--:B-1----:R-:W-:Y:S01]  /*2b600*/  HMMA.1688.F32.TF32 R52, R232, R6.reuse, R172 ;  /* 0x00000006e834723c */ /* 0x082fe200000810ac */
[----:B------:R-:W-:Y:S02]  /*2b610*/  IMAD.MOV.U32 R170, RZ, RZ, R129 ;  /* 0x000000ffffaa7224 */ /* 0x000fe400078e0081 */
[----:B------:R-:W-:Y:S04]  /*2b620*/  STL.64 [R1+0x1320], R110 ;  /* 0x0013206e01007387 */ /* 0x000fe80000100a00 */
[----:B------:R-:W-:Y:S01]  /*2b630*/  STL.64 [R1+0x1318], R108 ;  /* 0x0013186c01007387 */ /* 0x000fe20000100a00 */
[-C--:B------:R-:W-:Y:S08]  /*2b640*/  HMMA.1688.F32.TF32 R60, R240, R6.reuse, R168 ;  /* 0x00000006f03c723c */ /* 0x080ff000000810a8 */
[----:B------:R-:W-:Y:S01]  /*2b650*/  HMMA.1688.F32.TF32 R56, R236, R6, R164 ;  /* 0x00000006ec38723c */ /* 0x000fe200000810a4 */
[----:B------:R-:W-:Y:S01]  /*2b660*/  IMAD.MOV.U32 R144, RZ, RZ, R125 ;  /* 0x000000ffff907224 */ /* 0x000fe200078e007d */
[----:B------:R-:W-:Y:S01]  /*2b670*/  MOV R147, R4 ;  /* 0x0000000400937202 */ /* 0x000fe20000000f00 */
[----:B------:R-:W-:-:S02]  /*2b680*/  IMAD.MOV.U32 R145, RZ, RZ, R124 ;  /* 0x000000ffff917224 */ /* 0x000fc400078e007c */
[----:B------:R-:W-:Y:S02]  /*2b690*/  IMAD.MOV.U32 R146, RZ, RZ, R5 ;  /* 0x000000ffff927224 */ /* 0x000fe400078e0005 */
[----:B------:R-:W-:Y:S02]  /*2b6a0*/  IMAD.MOV.U32 R192, RZ, RZ, R14 ;  /* 0x000000ffffc07224 */ /* 0x000fe400078e000e */
[----:B------:R-:W-:Y:S01]  /*2b6b0*/  IMAD.MOV.U32 R193, RZ, RZ, R15 ;  /* 0x000000ffffc17224 */ /* 0x000fe200078e000f */
[----:B--2---:R-:W-:-:S15]  /*2b6c0*/  HMMA.1688.F32.TF32 R112, R28, R104, R112 ;  /* 0x000000681c70723c */ /* 0x004fde0000081070 */
[----:B------:R-:W-:-:S04]  /*2b6d0*/  NOP ;  /* 0x0000000000007918 */ /* 0x000fc80000000000 */
[----:B------:R-:W-:Y:S04]  /*2b6e0*/  STL.64 [R1+0x1330], R114 ;  /* 0x0013307201007387 */ /* 0x000fe80000100a00 */
        /* <DEDUP_REMOVED lines=8> */
[----:B------:R-:W-:Y:S04]  /*2b770*/  STL.64 [R1+0x100], R56 ;  /* 0x0001003801007387 */ /* 0x000fe80000100a00 */
[----:B------:R1:W-:Y:S01]  /*2b780*/  STL.64 [R1+0x108], R58 ;  /* 0x0001083a01007387 */ /* 0x0003e20000100a00 */
[----:B------:R-:W-:-:S02]  /*2b790*/  IMAD.MOV.U32 R196, RZ, RZ, R38 ;  /* 0x000000ffffc47224 */ /* 0x000fc400078e0026 */
[----:B------:R-:W-:Y:S01]  /*2b7a0*/  IMAD.MOV.U32 R197, RZ, RZ, R39 ;  /* 0x000000ffffc57224 */ /* 0x000fe200078e0027 */
[----:B------:R-:W-:Y:S01]  /*2b7b0*/  MOV R199, R17 ;  /* 0x0000001100c77202 */ /* 0x000fe20000000f00 */
[----:B------:R-:W-:Y:S01]  /*2b7c0*/  IMAD.MOV.U32 R198, RZ, RZ, R16 ;  /* 0x000000ffffc67224 */ /* 0x000fe200078e0010 */
[----:B------:R-:W-:Y:S04]  /*2b7d0*/  STL.64 [R1+0x70], R52 ;  /* 0x0000703401007387 */ /* 0x000fe80000100a00 */
[----:B------:R2:W-:Y:S01]  /*2b7e0*/  STL.64 [R1+0x78], R54 ;  /* 0x0000783601007387 */ /* 0x0005e20000100a00 */
[-C--:B-1----:R-:W-:Y:S03]  /*2b7f0*/  HMMA.1688.F32.TF32 R56, R232, R10.reuse, R144 ;  /* 0x0000000ae838723c */ /* 0x082fe60000081090 */
[----:B------:R-:W3:Y:S05]  /*2b800*/  LDSM.16.M88.4 R4, [R49+UR16+0x6000] ;  /* 0x006000103104783b */ /* 0x000eea0008000200 */
[----:B--2---:R-:W-:Y:S11]  /*2b810*/  HMMA.1688.F32.TF32 R52, R240, R10, R140 ;  /* 0x0000000af034723c */ /* 0x004ff6000008108c */
[----:B------:R-:W-:Y:S04]  /*2b820*/  STL.64 [R1+0x230], R56 ;  /* 0x0002303801007387 */ /* 0x000fe80000100a00 */
[----:B------:R-:W-:Y:S04]  /*2b830*/  STL.64 [R1+0x238], R58 ;  /* 0x0002383a01007387 */ /* 0x000fe80000100a00 */
[----:B------:R-:W2:Y:S04]  /*2b840*/  LDL.LU R14, [R1+0x13a4] ;  /* 0x0013a400010e7983 */ /* 0x000ea80000300800 */
[----:B------:R1:W-:Y:S04]  /*2b850*/  STL.64 [R1+0x190], R52 ;  /* 0x0001903401007387 */ /* 0x0003e80000100a00 */
[----:B------:R4:W-:Y:S04]  /*2b860*/  STL.64 [R1+0x198], R54 ;  /* 0x0001983601007387 */ /* 0x0009e80000100a00 */
[----:B------:R-:W4:Y:S04]  /*2b870*/  LDL.LU R15, [R1+0x13a0] ;  /* 0x0013a000010f7983 */ /* 0x000f280000300800 */
[----:B------:R-:W4:Y:S04]  /*2b880*/  LDL.LU R38, [R1+0x139c] ;  /* 0x00139c0001267983 */ /* 0x000f280000300800 */
[----:B------:R-:W4:Y:S01]  /*2b890*/  LDL.LU R39, [R1+0x1398] ;  /* 0x0013980001277983 */ /* 0x000f220000300800 */
[----:B------:R-:W-:-:S03]  /*2b8a0*/  IMAD.MOV.U32 R62, RZ, RZ, R19 ;  /* 0x000000ffff3e7224 */ /* 0x000fc600078e0013 */
[----:B------:R-:W4:Y:S01]  /*2b8b0*/  LDL.LU R16, [R1+0x1394] ;  /* 0x0013940001107983 */ /* 0x000f220000300800 */
[----:B------:R-:W-:-:S03]  /*2b8c0*/  MOV R63, R18 ;  /* 0x00000012003f7202 */ /* 0x000fc60000000f00 */
[----:B------:R-:W4:Y:S01]  /*2b8d0*/  LDL.LU R17, [R1+0x1390] ;  /* 0x0013900001117983 */ /* 0x000f220000300800 */
[-C--:B---3--:R-:W-:Y:S01]  /*2b8e0*/  HMMA.1688.F32.TF32 R124, R32, R4.reuse, R156 ;  /* 0x00000004207c723c */ /* 0x088fe2000008109c */
[----:B--2---:R-:W-:Y:S02]  /*2b8f0*/  IMAD.MOV.U32 R61, RZ, RZ, R14 ;  /* 0x000000ffff3d7224 */ /* 0x004fe400078e000e */
[----:B----4-:R-:W-:Y:S02]  /*2b900*/  IMAD.MOV.U32 R60, RZ, RZ, R15 ;  /* 0x000000ffff3c7224 */ /* 0x010fe400078e000f */
[----:B------:R-:W2:Y:S04]  /*2b910*/  LDL.LU R15, [R1+0x138c] ;  /* 0x00138c00010f7983 */ /* 0x000ea80000300800 */
        /* <DEDUP_REMOVED lines=80> */
[----:B--2---:R-:W-:-:S03]  /*2be20*/  IMAD.MOV.U32 R200, RZ, RZ, R18 ;  /* 0x000000ffffc87224 */ /* 0x004fc600078e0012 */
[----:B------:R-:W2:Y:S01]  /*2be30*/  LDL.LU R165, [R1+0x604] ;  /* 0x0006040001a57983 */ /* 0x000ea20000300800 */
[----:B----4-:R-:W-:-:S03]  /*2be40*/  MOV R201, R19 ;  /* 0x0000001300c97202 */ /* 0x010fc60000000f00 */
[----:B------:R-:W2:Y:S01]  /*2be50*/  LDL.LU R166, [R1+0x608] ;  /* 0x0006080001a67983 */ /* 0x000ea20000300800 */
[----:B---3--:R-:W-:-:S03]  /*2be60*/  IMAD.MOV.U32 R202, RZ, RZ, R14 ;  /* 0x000000ffffca7224 */ /* 0x008fc600078e000e */
[----:B------:R-:W2:Y:S01]  /*2be70*/  LDL.LU R167, [R1+0x60c] ;  /* 0x00060c0001a77983 */ /* 0x000ea20000300800 */
[----:B------:R-:W-:-:S03]  /*2be80*/  IMAD.MOV.U32 R203, RZ, RZ, R15 ;  /* 0x000000ffffcb7224 */ /* 0x000fc600078e000f */
[----:B------:R-:W3:Y:S04]  /*2be90*/  LDL.LU R18, [R1+0x137c] ;  /* 0x00137c0001127983 */ /* 0x000ee80000300800 */
[----:B------:R-:W3:Y:S04]  /*2bea0*/  LDL.LU R19, [R1+0x1378] ;  /* 0x0013780001137983 */ /* 0x000ee80000300800 */
        /* <DEDUP_REMOVED lines=11> */
[----:B------:R-:W-:-:S02]  /*2bf60*/  IMAD.MOV.U32 R54, RZ, RZ, R17 ;  /* 0x000000ffff367224 */ /* 0x000fc400078e0011 */
[----:B------:R-:W-:Y:S01]  /*2bf70*/  IMAD.MOV.U32 R55, RZ, RZ, R16 ;  /* 0x000000ffff377224 */ /* 0x000fe200078e0010 */
[----:B------:R-:W-:Y:S01]  /*2bf80*/  MOV R57, R12 ;  /* 0x0000000c00397202 */ /* 0x000fe20000000f00 */
[----:B------:R-:W-:Y:S02]  /*2bf90*/  IMAD.MOV.U32 R56, RZ, RZ, R13 ;  /* 0x000000ffff387224 */ /* 0x000fe400078e000d */
[----:B------:R-:W-:Y:S02]  /*2bfa0*/  IMAD.MOV.U32 R58, RZ, RZ, R9 ;  /* 0x000000ffff3a7224 */ /* 0x000fe400078e0009 */
[----:B------:R-:W-:Y:S01]  /*2bfb0*/  IMAD.MOV.U32 R59, RZ, RZ, R8 ;  /* 0x000000ffff3b7224 */ /* 0x000fe200078e0008 */
[----:B------:R-:W-:Y:S01]  /*2bfc0*/  MOV R195, R36 ;  /* 0x0000002400c37202 */ /* 0x000fe20000000f00 */
[----:B------:R-:W-:Y:S01]  /*2bfd0*/  IMAD.MOV.U32 R194, RZ, RZ, R37 ;  /* 0x000000ffffc27224 */ /* 0x000fe200078e0025 */
[-C--:B------:R-:W-:Y:S08]  /*2bfe0*/  HMMA.1688.F32.TF32 R84, R236, R10.reuse, R64 ;  /* 0x0000000aec54723c */ /* 0x080ff00000081040 */
[----:B------:R-:W-:Y:S11]  /*2bff0*/  HMMA.1688.F32.TF32 R64, R244, R10, R80 ;  /* 0x0000000af440723c */ /* 0x000ff60000081050 */
[----:B------:R-:W-:Y:S04]  /*2c000*/  STL.64 [R1+0xf0], R84 ;  /* 0x0000f05401007387 */ /* 0x000fe80000100a00 */
[----:B------:R-:W-:Y:S04]  /*2c010*/  STL.64 [R1+0xf8], R86 ;  /* 0x0000f85601007387 */ /* 0x000fe80000100a00 */
[----:B------:R-:W-:Y:S04]  /*2c020*/  STL.64 [R1+0x60], R64 ;  /* 0x0000604001007387 */ /* 0x000fe80000100a00 */
[----:B------:R4:W-:Y:S04]  /*2c030*/  STL.64 [R1+0x68], R66 ;  /* 0x0000684201007387 */ /* 0x0009e80000100a00 */
[----:B------:R-:W1:Y:S01]  /*2c040*/  LDSM.16.M88.4 R8, [R49+UR16+0x6400] ;  /* 0x006400103108783b */ /* 0x000e620008000200 */
[-C--:B----4-:R-:W-:Y:S08]  /*2c050*/  HMMA.1688.F32.TF32 R64, R232, R14.reuse, R76 ;  /* 0x0000000ee840723c */ /* 0x090ff0000008104c */
[-C--:B------:R-:W-:Y:S08]  /*2c060*/  HMMA.1688.F32.TF32 R72, R240, R14.reuse, R72 ;  /* 0x0000000ef048723c */ /* 0x080ff00000081048 */
[-C--:B------:R-:W-:Y:S03]  /*2c070*/  HMMA.1688.F32.TF32 R68, R236, R14.reuse, R68 ;  /* 0x0000000eec44723c */ /* 0x080fe60000081044 */
[----:B------:R-:W-:Y:S04]  /*2c080*/  STL.64 [R1+0x220], R64 ;  /* 0x0002204001007387 */ /* 0x000fe80000100a00 */
[----:B------:R4:W-:Y:S02]  /*2c090*/  STL.64 [R1+0x228], R66 ;  /* 0x0002284201007387 */ /* 0x0009e40000100a00 */
[----:B----4-:R-:W-:Y:S02]  /*2c0a0*/  HMMA.1688.F32.TF32 R64, R244, R14, R212 ;  /* 0x0000000ef440723c */ /* 0x010fe400000810d4 */
[----:B------:R-:W-:Y:S04]  /*2c0b0*/  STL.64 [R1+0x180], R72 ;  /* 0x0001804801007387 */ /* 0x000fe80000100a00 */
[----:B------:R3:W-:Y:S04]  /*2c0c0*/  STL.64 [R1+0x188], R74 ;  /* 0x0001884a01007387 */ /* 0x0007e80000100a00 */
[----:B------:R-:W-:Y:S04]  /*2c0d0*/  STL.64 [R1+0xe0], R68 ;  /* 0x0000e04401007387 */ /* 0x000fe80000100a00 */
[----:B------:R4:W-:Y:S01]  /*2c0e0*/  STL.64 [R1+0xe8], R70 ;  /* 0x0000e84601007387 */ /* 0x0009e20000100a00 */
[-C--:B---3--:R-:W-:Y:S08]  /*2c0f0*/  HMMA.1688.F32.TF32 R72, R232, R18.reuse, R208 ;  /* 0x00000012e848723c */ /* 0x088ff000000810d0 */
[-C--:B------:R-:W-:Y:S01]  /*2c100*/  HMMA.1688.F32.TF32 R52, R244, R18.reuse, R52 ;  /* 0x00000012f434723c */ /* 0x080fe20000081034 */
[----:B------:R-:W-:Y:S04]  /*2c110*/  STL.64 [R1+0x50], R64 ;  /* 0x0000504001007387 */ /* 0x000fe80000100a00 */
[----:B------:R3:W-:Y:S03]  /*2c120*/  STL.64 [R1+0x58], R66 ;  /* 0x0000584201007387 */ /* 0x0007e60000100a00 */
[-C--:B----4-:R-:W-:Y:S01]  /*2c130*/  HMMA.1688.F32.TF32 R68, R240, R18.reuse, R204 ;  /* 0x00000012f044723c */ /* 0x090fe200000810cc */
[----:B------:R-:W-:Y:S01]  /*2c140*/  IMAD.MOV.U32 R76, RZ, RZ, R46 ;  /* 0x000000ffff4c7224 */ /* 0x000fe200078e002e */
[----:B------:R-:W-:Y:S01]  /*2c150*/  MOV R77, R248 ;  /* 0x000000f8004d7202 */ /* 0x000fe20000000f00 */
[----:B------:R-:W-:Y:S01]  /*2c160*/  IMAD.MOV.U32 R78, RZ, RZ, R249 ;  /* 0x000000ffff4e7224 */ /* 0x000fe200078e00f9 */
[----:B------:R-:W-:Y:S01]  /*2c170*/  MOV R82, R42 ;  /* 0x0000002a00527202 */ /* 0x000fe20000000f00 */
[----:B------:R-:W-:Y:S01]  /*2c180*/  IMAD.MOV.U32 R79, RZ, RZ, R47 ;  /* 0x000000ffff4f7224 */ /* 0x000fe200078e002f */
[----:B------:R-:W4:Y:S02]  /*2c190*/  LDSM.16.M88.4 R12, [R49+UR16+0x6800] ;  /* 0x00680010310c783b */ /* 0x000f240008000200 */
[----:B---3--:R-:W-:Y:S02]  /*2c1a0*/  HMMA.1688.F32.TF32 R64, R236, R18, R200 ;  /* 0x00000012ec40723c */ /* 0x008fe400000810c8 */
[----:B------:R-:W-:Y:S04]  /*2c1b0*/  STL.64 [R1+0x210], R72 ;  /* 0x0002104801007387 */ /* 0x000fe80000100a00 */
[----:B------:R-:W-:Y:S01]  /*2c1c0*/  STL.64 [R1+0x218], R74 ;  /* 0x0002184a01007387 */ /* 0x000fe20000100a00 */
[----:B------:R-:W-:-:S02]  /*2c1d0*/  IMAD.MOV.U32 R81, RZ, RZ, R50 ;  /* 0x000000ffff517224 */ /* 0x000fc400078e0032 */
[----:B------:R-:W-:Y:S01]  /*2c1e0*/  IMAD.MOV.U32 R83, RZ, RZ, R43 ;  /* 0x000000ffff537224 */ /* 0x000fe200078e002b */
[----:B------:R-:W3:Y:S04]  /*2c1f0*/  LDSM.16.M88.4 R16, [R49+UR16+0x6c00] ;  /* 0x006c00103110783b */ /* 0x000ee80008000200 */
[----:B------:R-:W-:Y:S04]  /*2c200*/  STL.64 [R1+0x170], R68 ;  /* 0x0001704401007387 */ /* 0x000fe80000100a00 */
[----:B------:R-:W-:Y:S04]  /*2c210*/  STL.64 [R1+0x178], R70 ;  /* 0x0001784601007387 */ /* 0x000fe80000100a00 */
[----:B------:R-:W-:Y:S04]  /*2c220*/  STL.64 [R1+0xd0], R64 ;  /* 0x0000d04001007387 */ /* 0x000fe80000100a00 */
        /* <DEDUP_REMOVED lines=12> */
[----:B------:R-:W-:Y:S01]  /*2c2f0*/  STL.64 [R1+0xc8], R58 ;  /* 0x0000c83a01007387 */ /* 0x000fe20000100a00 */
[----:B------:R-:W-:Y:S01]  /*2c300*/  IMAD.MOV.U32 R66, RZ, RZ, R44 ;  /* 0x000000ffff427224 */ /* 0x000fe200078e002c */
[----:B------:R-:W-:-:S02]  /*2c310*/  MOV R67, R45 ;  /* 0x0000002d00437202 */ /* 0x000fc40000000f00 */
[----:B------:R-:W2:Y:S04]  /*2c320*/  LDSM.16.M88.4 R36, [R49+UR16+0x7000] ;  /* 0x007000103124783b */ /* 0x000ea80008000200 */
[----:B------:R1:W-:Y:S04]  /*2c330*/  STL.64 [R1+0x30], R52 ;  /* 0x0000303401007387 */ /* 0x0003e80000100a00 */
[----:B------:R3:W-:Y:S04]  /*2c340*/  STL.64 [R1+0x38], R54 ;  /* 0x0000383601007387 */ /* 0x0007e80000100a00 */
[----:B-1----:R-:W2:Y:S04]  /*2c350*/  LDL.LU R52, [R1+0x620] ;  /* 0x0006200001347983 */ /* 0x002ea80000300800 */
[----:B------:R-:W2:Y:S04]  /*2c360*/  LDL.LU R53, [R1+0x624] ;  /* 0x0006240001357983 */ /* 0x000ea80000300800 */
[----:B---3--:R-:W3:Y:S04]  /*2c370*/  LDL.LU R54, [R1+0x628] ;  /* 0x0006280001367983 */ /* 0x008ee80000300800 */
[----:B------:R-:W3:Y:S04]  /*2c380*/  LDL.LU R55, [R1+0x62c] ;  /* 0x00062c0001377983 */ /* 0x000ee80000300800 */
        /* <DEDUP_REMOVED lines=10> */
[----:B------:R-:W3:Y:S04]  /*2c430*/  LDL.LU R249, [R1+0x1364] ;  /* 0x0013640001f97983 */ /* 0x000ee80000300800 */
[----:B------:R-:W4:Y:S04]  /*2c440*/  LDL.LU R47, [R1+0x1360] ;  /* 0x00136000012f7983 */ /* 0x000f280000300800 */
[----:B------:R-:W4:Y:S04]  /*2c450*/  LDL.LU R64, [R1+0x90] ;  /* 0x0000900001407983 */ /* 0x000f280000300800 */
[----:B------:R-:W4:Y:S04]  /*2c460*/  LDL.LU R65, [R1+0x94] ;  /* 0x0000940001417983 */ /* 0x000f280000300800 */
[----:B------:R-:W4:Y:S04]  /*2c470*/  LDL.LU R44, [R1+0x135c] ;  /* 0x00135c00012c7983 */ /* 0x000f280000300800 */
[----:B------:R-:W4:Y:S01]  /*2c480*/  LDL.LU R45, [R1+0x1358] ;  /* 0x00135800012d7983 */ /* 0x000f220000300800 */
[----:B--2---:R-:W-:-:S03]  /*2c490*/  IMAD.MOV.U32 R89, RZ, RZ, R248 ;  /* 0x000000ffff597224 */ /* 0x004fc600078e00f8 */
[----:B------:R-:W2:Y:S01]  /*2c4a0*/  LDL.LU R248, [R1+0x570] ;  /* 0x0005700001f87983 */ /* 0x000ea20000300800 */
[----:B---3--:R-:W-:-:S03]  /*2c4b0*/  IMAD.MOV.U32 R88, RZ, RZ, R249 ;  /* 0x000000ffff587224 */ /* 0x008fc600078e00f9 */
[----:B------:R-:W2:Y:S04]  /*2c4c0*/  LDL.LU R249, [R1+0x574] ;  /* 0x0005740001f97983 */ /* 0x000ea80000300800 */
[----:B------:R-:W2:Y:S04]  /*2c4d0*/  LDL.LU R250, [R1+0x578] ;  /* 0x0005780001fa7983 */ /* 0x000ea80000300800 */
[----:B------:R-:W2:Y:S04]  /*2c4e0*/  LDL.LU R251, [R1+0x57c] ;  /* 0x00057c0001fb7983 */ /* 0x000ea80000300800 */
[----:B------:R-:W3:Y:S04]  /*2c4f0*/  LDL.LU R228, [R1+0x7d0] ;  /* 0x0007d00001e47983 */ /* 0x000ee80000300800 */
[----:B------:R-:W3:Y:S04]  /*2c500*/  LDL.LU R229, [R1+0x7d4] ;  /* 0x0007d40001e57983 */ /* 0x000ee80000300800 */
[----:B------:R-:W3:Y:S04]  /*2c510*/  LDL.LU R230, [R1+0x7d8] ;  /* 0x0007d80001e67983 */ /* 0x000ee80000300800 */
        /* <DEDUP_REMOVED lines=47> */
[----:B----4-:R-:W-:-:S03]  /*2c810*/  IMAD.MOV.U32 R95, RZ, RZ, R44 ;  /* 0x000000ffff5f7224 */ /* 0x010fc600078e002c */
[----:B------:R-:W4:Y:S01]  /*2c820*/  LDL.LU R200, [R1+0x430] ;  /* 0x0004300001c87983 */ /* 0x000f220000300800 */
[----:B------:R-:W-:-:S03]  /*2c830*/  IMAD.MOV.U32 R94, RZ, RZ, R45 ;  /* 0x000000ffff5e7224 */ /* 0x000fc600078e002d */
[----:B------:R-:W4:Y:S01]  /*2c840*/  LDL.LU R201, [R1+0x434] ;  /* 0x0004340001c97983 */ /* 0x000f220000300800 */
[----:B------:R-:W-:-:S03]  /*2c850*/  MOV R91, R46 ;  /* 0x0000002e005b7202 */ /* 0x000fc60000000f00 */
[----:B------:R-:W4:Y:S01]  /*2c860*/  LDL.LU R202, [R1+0x438] ;  /* 0x0004380001ca7983 */ /* 0x000f220000300800 */
[----:B------:R-:W-:-:S03]  /*2c870*/  IMAD.MOV.U32 R90, RZ, RZ, R47 ;  /* 0x000000ffff5a7224 */ /* 0x000fc600078e002f */
        /* <DEDUP_REMOVED lines=21> */
[----:B------:R-:W-:-:S03]  /*2c9d0*/  IMAD.MOV.U32 R56, RZ, RZ, R51 ;  /* 0x000000ffff387224 */ /* 0x000fc600078e0033 */
[----:B------:R-:W3:Y:S04]  /*2c9e0*/  LDL.LU R72, [R1+0x810] ;  /* 0x0008100001487983 */ /* 0x000ee80000300800 */
[----:B------:R-:W3:Y:S04]  /*2c9f0*/  LDL.LU R73, [R1+0x814] ;  /* 0x0008140001497983 */ /* 0x000ee80000300800 */
[----:B------:R-:W3:Y:S04]  /*2ca00*/  LDL.LU R74, [R1+0x818] ;  /* 0x00081800014a7983 */ /* 0x000ee80000300800 */
[----:B------:R-:W3:Y:S04]  /*2ca10*/  LDL.LU R75, [R1+0x81c] ;  /* 0x00081c00014b7983 */ /* 0x000ee80000300800 */
[----:B------:R-:W3:Y:S01]  /*2ca20*/  LDL.LU R51, [R1+0x1348] ;  /* 0x0013480001337983 */ /* 0x000ee20000300800 */
[----:B------:R-:W-:Y:S01]  /*2ca30*/  MOV R58, R41 ;  /* 0x00000029003a7202 */ /* 0x000fe20000000f00 */
[----:B------:R-:W-:Y:S01]  /*2ca40*/  IMAD.MOV.U32 R59, RZ, RZ, R40 ;  /* 0x000000ffff3b7224 */ /* 0x000fe200078e0028 */
[-C--:B--2---:R-:W-:Y:S08]  /*2ca50*/  HMMA.1688.F32.TF32 R116, R232, R42.reuse, R116 ;  /* 0x0000002ae874723c */ /* 0x084ff00000081074 */
[-C--:B------:R-:W-:Y:S08]  /*2ca60*/  HMMA.1688.F32.TF32 R112, R240, R42.reuse, R112 ;  /* 0x0000002af070723c */ /* 0x080ff00000081070 */
[-C--:B------:R-:W-:Y:S03]  /*2ca70*/  HMMA.1688.F32.TF32 R108, R236, R42.reuse, R108 ;  /* 0x0000002aec6c723c */ /* 0x080fe6000008106c */
[----:B------:R-:W-:Y:S04]  /*2ca80*/  STL.64 [R1+0x1f0], R116 ;  /* 0x0001f07401007387 */ /* 0x000fe80000100a00 */
[----:B------:R1:W-:Y:S01]  /*2ca90*/  STL.64 [R1+0x1f8], R118 ;  /* 0x0001f87601007387 */ /* 0x0003e20000100a00 */
[----:B------:R-:W-:Y:S03]  /*2caa0*/  HMMA.1688.F32.TF32 R40, R244, R42, R44 ;  /* 0x0000002af428723c */ /* 0x000fe6000008102c */
[----:B-1----:R-:W2:Y:S04]  /*2cab0*/  LDL.LU.64 R118, [R1+0x1340] ;  /* 0x0013400001767983 */ /* 0x002ea80000300a00 */
[----:B------:R-:W2:Y:S04]  /*2cac0*/  LDL.LU.64 R116, [R1+0x1338] ;  /* 0x0013380001747983 */ /* 0x000ea80000300a00 */
[----:B------:R-:W-:Y:S04]  /*2cad0*/  STL.64 [R1+0x150], R112 ;  /* 0x0001507001007387 */ /* 0x000fe80000100a00 */
[----:B------:R1:W-:Y:S04]  /*2cae0*/  STL.64 [R1+0x158], R114 ;  /* 0x0001587201007387 */ /* 0x0003e80000100a00 */
[----:B-1----:R-:W2:Y:S04]  /*2caf0*/  LDL.LU.64 R114, [R1+0x1330] ;  /* 0x0013300001727983 */ /* 0x002ea80000300a00 */
[----:B------:R-:W2:Y:S04]  /*2cb00*/  LDL.LU.64 R112, [R1+0x1328] ;  /* 0x0013280001707983 */ /* 0x000ea80000300a00 */
[----:B------:R-:W-:Y:S04]  /*2cb10*/  STL.64 [R1+0xb0], R108 ;  /* 0x0000b06c01007387 */ /* 0x000fe80000100a00 */
[----:B------:R1:W-:Y:S04]  /*2cb20*/  STL.64 [R1+0xb8], R110 ;  /* 0x0000b86e01007387 */ /* 0x0003e80000100a00 */
[----:B-1----:R-:W2:Y:S04]  /*2cb30*/  LDL.LU.64 R110, [R1+0x1320] ;  /* 0x00132000016e7983 */ /* 0x002ea80000300a00 */
[----:B------:R-:W2:Y:S04]  /*2cb40*/  LDL.LU.64 R108, [R1+0x1318] ;  /* 0x00131800016c7983 */ /* 0x000ea80000300a00 */
[----:B------:R-:W2:Y:S04]  /*2cb50*/  LDL.LU.64 R46, [R1+0x1310] ;  /* 0x00131000012e7983 */ /* 0x000ea80000300a00 */
[----:B------:R-:W-:Y:S04]  /*2cb60*/  STL.64 [R1+0x20], R40 ;  /* 0x0000202801007387 */ /* 0x000fe80000100a00 */
[----:B------:R-:W-:Y:S01]  /*2cb70*/  STL.64 [R1+0x28], R42 ;  /* 0x0000282a01007387 */ /* 0x000fe20000100a00 */
[----:B------:R-:W-:Y:S01]  /*2cb80*/  IMAD.MOV.U32 R57, RZ, RZ, R48 ;  /* 0x000000ffff397224 */ /* 0x000fe200078e0030 */
[-C--:B---3--:R-:W-:Y:S02]  /*2cb90*/  HMMA.1688.F32.TF32 R88, R232, R50.reuse, R88 ;  /* 0x00000032e858723c */ /* 0x088fe40000081058 */
[----:B------:R-:W1:Y:S06]  /*2cba0*/  LDSM.16.M88.4 R40, [R49+UR16+0x7400] ;  /* 0x007400103128783b */ /* 0x000e6c0008000200 */
[-C--:B------:R-:W-:Y:S08]  /*2cbb0*/  HMMA.1688.F32.TF32 R80, R240, R50.reuse, R80 ;  /* 0x00000032f050723c */ /* 0x080ff00000081050 */
[-C--:B------:R-:W-:Y:S08]  /*2cbc0*/  HMMA.1688.F32.TF32 R64, R236, R50.reuse, R64 ;  /* 0x00000032ec40723c */ /* 0x080ff00000081040 */
[----:B------:R-:W-:Y:S08]  /*2cbd0*/  HMMA.1688.F32.TF32 R76, R244, R50, R76 ;  /* 0x00000032f44c723c */ /* 0x000ff0000008104c */
[C---:B------:R-:W-:Y:S08]  /*2cbe0*/  HMMA.1688.F32.TF32 R140, R32.reuse, R8, R140 ;  /* 0x00000008208c723c */ /* 0x040ff0000008108c */
[C---:B------:R-:W-:Y:S08]  /*2cbf0*/  HMMA.1688.F32.TF32 R156, R32.reuse, R12, R156 ;  /* 0x0000000c209c723c */ /* 0x040ff0000008109c */
[C---:B------:R-:W-:Y:S08]  /*2cc00*/  HMMA.1688.F32.TF32 R172, R32.reuse, R16, R172 ;  /* 0x0000001020ac723c */ /* 0x040ff000000810ac */
[C---:B------:R-:W-:Y:S08]  /*2cc10*/  HMMA.1688.F32.TF32 R188, R32.reuse, R36, R188 ;  /* 0x0000002420bc723c */ /* 0x040ff000000810bc */
[----:B-1----:R-:W-:Y:S08]  /*2cc20*/  HMMA.1688.F32.TF32 R204, R32, R40, R204 ;  /* 0x0000002820cc723c */ /* 0x002ff000000810cc */
[C---:B------:R-:W-:Y:S08]  /*2cc30*/  HMMA.1688.F32.TF32 R148, R20.reuse, R8, R148 ;  /* 0x000000081494723c */ /* 0x040ff00000081094 */
[C---:B------:R-:W-:Y:S08]  /*2cc40*/  HMMA.1688.F32.TF32 R164, R20.reuse, R12, R164 ;  /* 0x0000000c14a4723c */ /* 0x040ff000000810a4 */
[C---:B------:R-:W-:Y:S08]  /*2cc50*/  HMMA.1688.F32.TF32 R180, R20.reuse, R16, R180 ;  /* 0x0000001014b4723c */ /* 0x040ff000000810b4 */
[C---:B------:R-:W-:Y:S08]  /*2cc60*/  HMMA.1688.F32.TF32 R196, R20.reuse, R36, R196 ;  /* 0x0000002414c4723c */ /* 0x040ff000000810c4 */
[----:B------:R-:W-:Y:S08]  /*2cc70*/  HMMA.1688.F32.TF32 R212, R20, R40, R212 ;  /* 0x0000002814d4723c */ /* 0x000ff000000810d4 */
        /* <DEDUP_REMOVED lines=9> */
[C---:B----4-:R-:W-:Y:S08]  /*2cd10*/  HMMA.1688.F32.TF32 R200, R24.reuse, R36, R200 ;  /* 0x0000002418c8723c */ /* 0x050ff000000810c8 */
        /* <DEDUP_REMOVED lines=12> */
[----:B------:R-:W-:Y:S04]  /*2cde0*/  STL.64 [R1+0xa0], R96 ;  /* 0x0000a06001007387 */ /* 0x000fe80000100a00 */
[----:B------:R1:W-:Y:S04]  /*2cdf0*/  STL.64 [R1+0xa8], R98 ;  /* 0x0000a86201007387 */ /* 0x0003e80000100a00 */
[----:B-1----:R-:W4:Y:S04]  /*2ce00*/  LDL.LU.64 R98, [R1+0x12f0] ;  /* 0x0012f00001627983 */ /* 0x002f280000300a00 */
[----:B------:R-:W4:Y:S04]  /*2ce10*/  LDL.LU.64 R96, [R1+0x12e8] ;  /* 0x0012e80001607983 */ /* 0x000f280000300a00 */
[----:B------:R-:W2:Y:S04]  /*2ce20*/  LDL.LU.64 R94, [R1+0x12e0] ;  /* 0x0012e000015e7983 */ /* 0x000ea80000300a00 */
[----:B------:R-:W2:Y:S04]  /*2ce30*/  LDL.LU.64 R92, [R1+0x12d8] ;  /* 0x0012d800015c7983 */ /* 0x000ea80000300a00 */
[----:B------:R-:W-:Y:S04]  /*2ce40*/  STL.64 [R1+0x350], R44 ;  /* 0x0003502c01007387 */ /* 0x000fe80000100a00 */
[----:B------:R-:W-:Y:S04]  /*2ce50*/  STL.64 [R1+0x358], R46 ;  /* 0x0003582e01007387 */ /* 0x000fe80000100a00 */
[----:B------:R-:W1:Y:S04]  /*2ce60*/  LDSM.16.M88.4 R44, [R49+UR16+0x7800] ;  /* 0x00780010312c783b */ /* 0x000e680008000200 */
[----:B------:R-:W1:Y:S04]  /*2ce70*/  LDSM.16.M88.4 R48, [R49+UR16+0x7c00] ;  /* 0x007c00103130783b */ /* 0x000e680008000200 */
[----:B------:R-:W-:Y:S04]  /*2ce80*/  STL.64 [R1+0x1d0], R88 ;  /* 0x0001d05801007387 */ /* 0x000fe80000100a00 */
[----:B------:R1:W-:Y:S04]  /*2ce90*/  STL.64 [R1+0x1d8], R90 ;  /* 0x0001d85a01007387 */ /* 0x0003e80000100a00 */
[----:B-1----:R-:W3:Y:S04]  /*2cea0*/  LDL.LU.64 R90, [R1+0x12d0] ;  /* 0x0012d000015a7983 */ /* 0x002ee80000300a00 */
[----:B------:R-:W3:Y:S04]  /*2ceb0*/  LDL.LU.64 R88, [R1+0x12c8] ;  /* 0x0012c80001587983 */ /* 0x000ee80000300a00 */
[----:B------:R-:W-:Y:S04]  /*2cec0*/  STL.64 [R1+0x130], R80 ;  /* 0x0001305001007387 */ /* 0x000fe80000100a00 */
[----:B------:R1:W-:Y:S01]  /*2ced0*/  STL.64 [R1+0x138], R82 ;  /* 0x0001385201007387 */ /* 0x0003e20000100a00 */
[C---:B------:R-:W-:Y:S03]  /*2cee0*/  HMMA.1688.F32.TF32 R220, R32.reuse, R44, R220 ;  /* 0x0000002c20dc723c */ /* 0x040fe600000810dc */
[----:B-1----:R-:W2:Y:S04]  /*2cef0*/  LDL.LU.64 R82, [R1+0x12c0] ;  /* 0x0012c00001527983 */ /* 0x002ea80000300a00 */
[----:B------:R-:W2:Y:S04]  /*2cf00*/  LDL.LU.64 R80, [R1+0x12b8] ;  /* 0x0012b80001507983 */ /* 0x000ea80000300a00 */
[----:B------:R-:W-:Y:S04]  /*2cf10*/  STL.64 [R1+0x90], R64 ;  /* 0x0000904001007387 */ /* 0x000fe80000100a00 */
[----:B------:R1:W-:Y:S01]  /*2cf20*/  STL.64 [R1+0x98], R66 ;  /* 0x0000984201007387 */ /* 0x0003e20000100a00 */
[----:B------:R-:W-:Y:S03]  /*2cf30*/  HMMA.1688.F32.TF32 R32, R32, R48, R72 ;  /* 0x000000302020723c */ /* 0x000fe60000081048 */
[----:B-1----:R-:W2:Y:S04]  /*2cf40*/  LDL.LU.64 R66, [R1+0x12b0] ;  /* 0x0012b00001427983 */ /* 0x002ea80000300a00 */
[----:B------:R-:W-:Y:S01]  /*2cf50*/  STL.64 [R1+0x340], R76 ;  /* 0x0003404c01007387 */ /* 0x000fe20000100a00 */
[C---:B------:R-:W-:Y:S03]  /*2cf60*/  HMMA.1688.F32.TF32 R228, R20.reuse, R44, R228 ;  /* 0x0000002c14e4723c */ /* 0x040fe600000810e4 */
[----:B------:R1:W-:Y:S05]  /*2cf70*/  STL.64 [R1+0x348], R78 ;  /* 0x0003484e01007387 */ /* 0x0003ea0000100a00 */
[----:B------:R-:W-:Y:S01]  /*2cf80*/  HMMA.1688.F32.TF32 R20, R20, R48, R68 ;  /* 0x000000301414723c */ /* 0x000fe20000081044 */
[----:B-1----:R-:W2:Y:S07]  /*2cf90*/  LDL.LU.64 R78, [R1+0x12a8] ;  /* 0x0012a800014e7983 */ /* 0x002eae0000300a00 */
[C---:B------:R-:W-:Y:S01]  /*2cfa0*/  HMMA.1688.F32.TF32 R224, R28.reuse, R44, R224 ;  /* 0x0000002c1ce0723c */ /* 0x040fe200000810e0 */
[----:B------:R-:W2:Y:S04]  /*2cfb0*/  LDL.LU.64 R76, [R1+0x12a0] ;  /* 0x0012a000014c7983 */ /* 0x000ea80000300a00 */
[----:B------:R-:W2:Y:S03]  /*2cfc0*/  LDL.LU.64 R74, [R1+0x1298] ;  /* 0x00129800014a7983 */ /* 0x000ea60000300a00 */
[----:B------:R-:W-:Y:S01]  /*2cfd0*/  HMMA.1688.F32.TF32 R28, R28, R48, R60 ;  /* 0x000000301c1c723c */ /* 0x000fe2000008103c */
[----:B------:R-:W2:Y:S04]  /*2cfe0*/  LDL.LU.64 R72, [R1+0x1290] ;  /* 0x0012900001487983 */ /* 0x000ea80000300a00 */
[----:B------:R-:W2:Y:S03]  /*2cff0*/  LDL.LU.64 R70, [R1+0x1288] ;  /* 0x0012880001467983 */ /* 0x000ea60000300a00 */
[C---:B------:R-:W-:Y:S01]  /*2d000*/  HMMA.1688.F32.TF32 R248, R24.reuse, R44, R248 ;  /* 0x0000002c18f8723c */ /* 0x040fe200000810f8 */
[----:B------:R-:W2:Y:S04]  /*2d010*/  LDL.LU.64 R68, [R1+0x1280] ;  /* 0x0012800001447983 */ /* 0x000ea80000300a00 */
[----:B------:R-:W2:Y:S03]  /*2d020*/  LDL.LU.64 R62, [R1+0x1278] ;  /* 0x00127800013e7983 */ /* 0x000ea60000300a00 */
[----:B------:R-:W-:Y:S01]  /*2d030*/  HMMA.1688.F32.TF32 R24, R24, R48, R52 ;  /* 0x000000301818723c */ /* 0x000fe20000081034 */
[----:B------:R-:W2:Y:S04]  /*2d040*/  LDL.LU.64 R60, [R1+0x1270] ;  /* 0x00127000013c7983 */ /* 0x000ea80000300a00 */
[----:B------:R-:W2:Y:S01]  /*2d050*/  LDL.LU.64 R54, [R1+0x1268] ;  /* 0x0012680001367983 */ /* 0x000ea20000300a00 */
[----:B------:R-:W-:-:S02]  /*2d060*/  UIMAD UR16, UR4, -0x20, UR6 ;  /* 0xffffffe0041078a4 */ /* 0x000fc4000f8e0206 */
[----:B------:R-:W-:Y:S02]  /*2d070*/  UIADD3 UR11, UPT, UPT, UR11, 0x1, URZ ;  /* 0x000000010b0b7890 */ /* 0x000fe4000fffe0ff */
[----:B------:R-:W-:Y:S01]  /*2d080*/  UISETP.GE.AND UP0, UPT, UR4, UR15, UPT ;  /* 0x0000000f0400728c */ /* 0x000fe2000bf06270 */
[----:B------:R-:W-:Y:S01]  /*2d090*/  BAR.SYNC.DEFER_BLOCKING 0x0 ;  /* 0x0000000000007b1d */ /* 0x000fe20000010000 */
[----:B--2---:R-:W-:-:S15]  /*2d0a0*/  HMMA.1688.F32.TF32 R56, R232, R54, R56 ;  /* 0x00000036e838723c */ /* 0x004fde0000081038 */
[----:B------:R-:W-:-:S04]  /*2d0b0*/  NOP ;  /* 0x0000000000007918 */ /* 0x000fc80000000000 */
[----:B------:R-:W-:Y:S04]  /*2d0c0*/  STL.64 [R1+0x1c0], R56 ;  /* 0x0001c03801007387 */ /* 0x000fe80000100a00 */
[----:B------:R1:W-:Y:S04]  /*2d0d0*/  STL.64 [R1+0x1c8], R58 ;  /* 0x0001c83a01007387 */ /* 0x0003e80000100a00 */
[----:B-1----:R-:W2:Y:S04]  /*2d0e0*/  LDL.LU.64 R58, [R1+0x1260] ;  /* 0x00126000013a7983 */ /* 0x002ea80000300a00 */
[----:B------:R-:W2:Y:S01]  /*2d0f0*/  LDL.LU.64 R56, [R1+0x1258] ;  /* 0x0012580001387983 */ /* 0x000ea20000300a00 */
[C---:B------:R-:W-:Y:S08]  /*2d100*/  HMMA.1688.F32.TF32 R68, R232.reuse, R66, R68 ;  /* 0x00000042e844723c */ /* 0x040ff00000081044 */
[----:B---3--:R-:W-:Y:S11]  /*2d110*/  HMMA.1688.F32.TF32 R88, R232, R86, R88 ;  /* 0x00000056e858723c */ /* 0x008ff60000081058 */
[----:B------:R1:W-:Y:S04]  /*2d120*/  STL.64 [R1+0x360], R68 ;  /* 0x0003604401007387 */ /* 0x0003e80000100a00 */
[----:B------:R3:W-:Y:S01]  /*2d130*/  STL.64 [R1+0x368], R70 ;  /* 0x0003684601007387 */ /* 0x0007e20000100a00 */
[----:B-1----:R-:W-:-:S03]  /*2d140*/  IMAD.MOV.U32 R68, RZ, RZ, R3 ;  /* 0x000000ffff447224 */ /* 0x002fc600078e0003 */
[----:B------:R-:W5:Y:S01]  /*2d150*/  LDL.LU R3, [R1+0x1254] ;  /* 0x0012540001037983 */ /* 0x000f620000300800 */
[----:B------:R-:W-:Y:S01]  /*2d160*/  IMAD.MOV.U32 R69, RZ, RZ, R0 ;  /* 0x000000ffff457224 */ /* 0x000fe200078e0000 */
[----:B---3--:R-:W-:Y:S01]  /*2d170*/  MOV R70, R252 ;  /* 0x000000fc00467202 */ /* 0x008fe20000000f00 */
[----:B------:R-:W-:Y:S01]  /*2d180*/  IMAD.MOV.U32 R71, RZ, RZ, R2 ;  /* 0x000000ffff477224 */ /* 0x000fe200078e0002 */
[----:B------:R-:W5:Y:S04]  /*2d190*/  LDL.LU R0, [R1+0x1250] ;  /* 0x0012500001007983 */ /* 0x000f680000300800 */
[----:B------:R-:W5:Y:S04]  /*2d1a0*/  LDL.LU R252, [R1+0x124c] ;  /* 0x00124c0001fc7983 */ /* 0x000f680000300800 */
[----:B------:R-:W5:Y:S04]  /*2d1b0*/  LDL.LU R2, [R1+0x1248] ;  /* 0x0012480001027983 */ /* 0x000f680000300800 */
        /* <DEDUP_REMOVED lines=8> */
[----:B------:R1:W-:Y:S02]  /*2d240*/  STL.64 [R1+0x568], R110 ;  /* 0x0005686e01007387 */ /* 0x0003e40000100a00 */
[C---:B------:R-:W-:Y:S08]  /*2d250*/  HMMA.1688.F32.TF32 R124, R232.reuse, R14, R156 ;  /* 0x0000000ee87c723c */ /* 0x040ff0000008109c */
[C---:B-1----:R-:W-:Y:S03]  /*2d260*/  HMMA.1688.F32.TF32 R108, R232.reuse, R18, R172 ;  /* 0x00000012e86c723c */ /* 0x042fe600000810ac */
[----:B------:R-:W-:Y:S04]  /*2d270*/  STL.64 [R1+0x670], R88 ;  /* 0x0006705801007387 */ /* 0x000fe80000100a00 */
[----:B------:R1:W-:Y:S02]  /*2d280*/  STL.64 [R1+0x678], R90 ;  /* 0x0006785a01007387 */ /* 0x0003e40000100a00 */
[C---:B-1----:R-:W-:Y:S02]  /*2d290*/  HMMA.1688.F32.TF32 R88, R232.reuse, R38, R188 ;  /* 0x00000026e858723c */ /* 0x042fe400000810bc */
[----:B------:R-:W-:Y:S04]  /*2d2a0*/  STL.64 [R1+0x6f0], R124 ;  /* 0x0006f07c01007387 */ /* 0x000fe80000100a00 */
[----:B------:R1:W-:Y:S04]  /*2d2b0*/  STL.64 [R1+0x6f8], R126 ;  /* 0x0006f87e01007387 */ /* 0x0003e80000100a00 */
[----:B------:R-:W-:Y:S04]  /*2d2c0*/  STL.64 [R1+0x790], R108 ;  /* 0x0007906c01007387 */ /* 0x000fe80000100a00 */
[----:B------:R3:W-:Y:S01]  /*2d2d0*/  STL.64 [R1+0x798], R110 ;  /* 0x0007986e01007387 */ /* 0x0007e20000100a00 */
[C---:B-1----:R-:W-:Y:S04]  /*2d2e0*/  HMMA.1688.F32.TF32 R124, R232.reuse, R42, R204 ;  /* 0x0000002ae87c723c */ /* 0x042fe800000810cc */
[----:B------:R-:W-:Y:S04]  /*2d2f0*/  STL.64 [R1+0x7c0], R88 ;  /* 0x0007c05801007387 */ /* 0x000fe80000100a00 */
[----:B------:R1:W-:Y:S01]  /*2d300*/  STL.64 [R1+0x7c8], R90 ;  /* 0x0007c85a01007387 */ /* 0x0003e20000100a00 */
[C---:B---3--:R-:W-:Y:S08]  /*2d310*/  HMMA.1688.F32.TF32 R108, R232.reuse, R46, R220 ;  /* 0x0000002ee86c723c */ /* 0x048ff000000810dc */
[-C--:B-1----:R-:W-:Y:S02]  /*2d320*/  HMMA.1688.F32.TF32 R88, R232, R50.reuse, R32 ;  /* 0x00000032e858723c */ /* 0x082fe40000081020 */
[----:B------:R-:W-:Y:S04]  /*2d330*/  STL.64 [R1+0x7e0], R124 ;  /* 0x0007e07c01007387 */ /* 0x000fe80000100a00 */
[----:B------:R-:W-:Y:S05]  /*2d340*/  STL.64 [R1+0x7e8], R126 ;  /* 0x0007e87e01007387 */ /* 0x000fea0000100a00 */
[----:B------:R-:W-:Y:S04]  /*2d350*/  STL.64 [R1+0x800], R108 ;  /* 0x0008006c01007387 */ /* 0x000fe80000100a00 */
[----:B------:R-:W-:Y:S04]  /*2d360*/  STL.64 [R1+0x808], R110 ;  /* 0x0008086e01007387 */ /* 0x000fe80000100a00 */
[----:B------:R-:W-:Y:S04]  /*2d370*/  STL.64 [R1+0x810], R88 ;  /* 0x0008105801007387 */ /* 0x000fe80000100a00 */
[----:B------:R-:W-:Y:S01]  /*2d380*/  STL.64 [R1+0x818], R90 ;  /* 0x0008185a01007387 */ /* 0x000fe20000100a00 */
[C---:B------:R-:W-:Y:S08]  /*2d390*/  HMMA.1688.F32.TF32 R20, R236.reuse, R50, R20 ;  /* 0x00000032ec14723c */ /* 0x040ff00000081014 */
[C---:B--2---:R-:W-:Y:S08]  /*2d3a0*/  HMMA.1688.F32.TF32 R32, R236.reuse, R54, R56 ;  /* 0x00000036ec20723c */ /* 0x044ff00000081038 */
[C---:B------:R-:W-:Y:S08]  /*2d3b0*/  HMMA.1688.F32.TF32 R56, R236.reuse, R66, R76 ;  /* 0x00000042ec38723c */ /* 0x040ff0000008104c */
[C---:B----4-:R-:W-:Y:S03]  /*2d3c0*/  HMMA.1688.F32.TF32 R76, R236.reuse, R86, R96 ;  /* 0x00000056ec4c723c */ /* 0x050fe60000081060 */
        /* <DEDUP_REMOVED lines=10> */
[C---:B--2---:R-:W-:Y:S08]  /*2d470*/  HMMA.1688.F32.TF32 R76, R236.reuse, R10, R148 ;  /* 0x0000000aec4c723c */ /* 0x044ff00000081094 */
[C---:B-1----:R-:W-:Y:S02]  /*2d480*/  HMMA.1688.F32.TF32 R32, R236.reuse, R14, R164 ;  /* 0x0000000eec20723c */ /* 0x042fe400000810a4 */
[----:B------:R-:W-:Y:S04]  /*2d490*/  STL.64 [R1+0x480], R56 ;  /* 0x0004803801007387 */ /* 0x000fe80000100a00 */
[----:B------:R1:W-:Y:S05]  /*2d4a0*/  STL.64 [R1+0x488], R58 ;  /* 0x0004883a01007387 */ /* 0x0003ea0000100a00 */
        /* <DEDUP_REMOVED lines=10> */
[----:B------:R-:W-:Y:S01]  /*2d550*/  STL.64 [R1+0x748], R78 ;  /* 0x0007484e01007387 */ /* 0x000fe20000100a00 */
[----:B-1----:R-:W-:Y:S03]  /*2d560*/  HMMA.1688.F32.TF32 R56, R236, R46, R228 ;  /* 0x0000002eec38723c */ /* 0x002fe600000810e4 */
[----:B------:R-:W-:Y:S04]  /*2d570*/  STL.64 [R1+0x7a0], R32 ;  /* 0x0007a02001007387 */ /* 0x000fe80000100a00 */
[----:B------:R1:W-:Y:S02]  /*2d580*/  STL.64 [R1+0x7a8], R34 ;  /* 0x0007a82201007387 */ /* 0x0003e40000100a00 */
[C---:B-1----:R-:W-:Y:S10]  /*2d590*/  HMMA.1688.F32.TF32 R32, R240.reuse, R54, R68 ;  /* 0x00000036f020723c */ /* 0x042ff40000081044 */
        /* <DEDUP_REMOVED lines=34> */
[----:B--2---:R-:W-:Y:S08]  /*2d7c0*/  HMMA.1688.F32.TF32 R20, R240, R50, R28 ;  /* 0x00000032f014723c */ /* 0x004ff0000008101c */
[C---:B-1----:R-:W-:Y:S08]  /*2d7d0*/  HMMA.1688.F32.TF32 R32, R244.reuse, R54, R60 ;  /* 0x00000036f420723c */ /* 0x042ff0000008103c */
[C---:B------:R-:W-:Y:S01]  /*2d7e0*/  HMMA.1688.F32.TF32 R28, R244.reuse, R66, R80 ;  /* 0x00000042f41c723c */ /* 0x040fe20000081050 */
[----:B------:R-:W-:Y:S04]  /*2d7f0*/  STL.64 [R1+0x770], R56 ;  /* 0x0007703801007387 */ /* 0x000fe80000100a00 */
[----:B------:R-:W-:Y:S04]  /*2d800*/  STL.64 [R1+0x778], R58 ;  /* 0x0007783a01007387 */ /* 0x000fe80000100a00 */
[----:B------:R-:W-:Y:S04]  /*2d810*/  STL.64 [R1+0x7b0], R20 ;  /* 0x0007b01401007387 */ /* 0x000fe80000100a00 */
[----:B------:R1:W-:Y:S04]  /*2d820*/  STL.64 [R1+0x7b8], R22 ;  /* 0x0007b81601007387 */ /* 0x0003e80000100a00 */
[----:B------:R-:W-:Y:S04]  /*2d830*/  STL.64 [R1+0x260], R32 ;  /* 0x0002602001007387 */ /* 0x000fe80000100a00 */
[----:B------:R-:W-:Y:S01]  /*2d840*/  STL.64 [R1+0x268], R34 ;  /* 0x0002682201007387 */ /* 0x000fe20000100a00 */
[C---:B-1----:R-:W-:Y:S03]  /*2d850*/  HMMA.1688.F32.TF32 R20, R244.reuse, R86, R100 ;  /* 0x00000056f414723c */ /* 0x042fe60000081064 */
[----:B------:R-:W2:Y:S04]  /*2d860*/  LDL.LU R8, [R1+0x828] ;  /* 0x0008280001087983 */ /* 0x000ea80000300800 */
[----:B------:R-:W-:Y:S04]  /*2d870*/  STL.64 [R1+0x270], R28 ;  /* 0x0002701c01007387 */ /* 0x000fe80000100a00 */
[----:B------:R1:W-:Y:S02]  /*2d880*/  STL.64 [R1+0x278], R30 ;  /* 0x0002781e01007387 */ /* 0x0003e40000100a00 */
[C---:B-1----:R-:W-:Y:S06]  /*2d890*/  HMMA.1688.F32.TF32 R28, R244.reuse, R106, R120 ;  /* 0x0000006af41c723c */ /* 0x042fec0000081078 */
[----:B------:R-:W-:Y:S04]  /*2d8a0*/  STL.64 [R1+0x280], R20 ;  /* 0x0002801401007387 */ /* 0x000fe80000100a00 */
[----:B------:R1:W-:Y:S04]  /*2d8b0*/  STL.64 [R1+0x288], R22 ;  /* 0x0002881601007387 */ /* 0x0003e80000100a00 */
[----:B------:R-:W3:Y:S01]  /*2d8c0*/  LDL.LU R16, [R1+0x824] ;  /* 0x0008240001107983 */ /* 0x000ee20000300800 */
[C---:B-1----:R-:W-:Y:S04]  /*2d8d0*/  HMMA.1688.F32.TF32 R20, R244.reuse, R6, R136 ;  /* 0x00000006f414723c */ /* 0x042fe80000081088 */
[----:B------:R-:W-:Y:S04]  /*2d8e0*/  STL.64 [R1+0x290], R28 ;  /* 0x0002901c01007387 */ /* 0x000fe80000100a00 */
[----:B------:R1:W-:Y:S01]  /*2d8f0*/  STL.64 [R1+0x298], R30 ;  /* 0x0002981e01007387 */ /* 0x0003e20000100a00 */
[C---:B------:R-:W-:Y:S08]  /*2d900*/  HMMA.1688.F32.TF32 R4, R244.reuse, R14, R168 ;  /* 0x0000000ef404723c */ /* 0x040ff000000810a8 */
[C---:B-1----:R-:W-:Y:S02]  /*2d910*/  HMMA.1688.F32.TF32 R28, R244.reuse, R10, R152 ;  /* 0x0000000af41c723c */ /* 0x042fe40000081098 */
[----:B------:R-:W-:Y:S04]  /*2d920*/  STL.64 [R1+0x2a0], R20 ;  /* 0x0002a01401007387 */ /* 0x000fe80000100a00 */
[----:B------:R1:W-:Y:S02]  /*2d930*/  STL.64 [R1+0x2a8], R22 ;  /* 0x0002a81601007387 */ /* 0x0003e40000100a00 */
[C---:B------:R-:W-:Y:S08]  /*2d940*/  HMMA.1688.F32.TF32 R12, R244.reuse, R38, R200 ;  /* 0x00000026f40c723c */ /* 0x040ff000000810c8 */
[C---:B-1----:R-:W-:Y:S03]  /*2d950*/  HMMA.1688.F32.TF32 R20, R244.reuse, R18, R184 ;  /* 0x00000012f414723c */ /* 0x042fe600000810b8 */
[----:B------:R-:W-:Y:S04]  /*2d960*/  STL.64 [R1+0x2b0], R28 ;  /* 0x0002b01c01007387 */ /* 0x000fe80000100a00 */
[----:B------:R-:W-:Y:S04]  /*2d970*/  STL.64 [R1+0x2b8], R30 ;  /* 0x0002b81e01007387 */ /* 0x000fe80000100a00 */
[----:B------:R-:W-:Y:S04]  /*2d980*/  STL.64 [R1+0x2d0], R4 ;  /* 0x0002d00401007387 */ /* 0x000fe80000100a00 */
[----:B------:R1:W-:Y:S02]  /*2d990*/  STL.64 [R1+0x2d8], R6 ;  /* 0x0002d80601007387 */ /* 0x0003e40000100a00 */
[C---:B-1----:R-:W-:Y:S02]  /*2d9a0*/  HMMA.1688.F32.TF32 R4, R244.reuse, R42, R216 ;  /* 0x0000002af404723c */ /* 0x042fe400000810d8 */
[----:B------:R-:W-:Y:S04]  /*2d9b0*/  STL.64 [R1+0x3e0], R20 ;  /* 0x0003e01401007387 */ /* 0x000fe80000100a00 */
[----:B------:R1:W-:Y:S04]  /*2d9c0*/  STL.64 [R1+0x3e8], R22 ;  /* 0x0003e81601007387 */ /* 0x0003e80000100a00 */
[----:B------:R-:W4:Y:S04]  /*2d9d0*/  LDL.LU R9, [R1+0x830] ;  /* 0x0008300001097983 */ /* 0x000f280000300800 */
[----:B------:R-:W-:Y:S04]  /*2d9e0*/  STL.64 [R1+0x430], R12 ;  /* 0x0004300c01007387 */ /* 0x000fe80000100a00 */
[----:B------:R1:W-:Y:S02]  /*2d9f0*/  STL.64 [R1+0x438], R14 ;  /* 0x0004380e01007387 */ /* 0x0003e40000100a00 */
[C---:B-1----:R-:W-:Y:S02]  /*2da00*/  HMMA.1688.F32.TF32 R20, R244.reuse, R46, R248 ;  /* 0x0000002ef414723c */ /* 0x042fe400000810f8 */
[----:B------:R-:W-:Y:S04]  /*2da10*/  STL.64 [R1+0x4f0], R4 ;  /* 0x0004f00401007387 */ /* 0x000fe80000100a00 */
[----:B------:R1:W-:Y:S04]  /*2da20*/  STL.64 [R1+0x4f8], R6 ;  /* 0x0004f80601007387 */ /* 0x0003e80000100a00 */
[----:B------:R-:W4:Y:S01]  /*2da30*/  LDL.LU R15, [R1+0x82c] ;  /* 0x00082c00010f7983 */ /* 0x000f220000300800 */
[----:B-1----:R-:W-:Y:S08]  /*2da40*/  HMMA.1688.F32.TF32 R4, R244, R50, R24 ;  /* 0x00000032f404723c */ /* 0x002ff00000081018 */
[----:B------:R-:W-:Y:S04]  /*2da50*/  STL.64 [R1+0x570], R20 ;  /* 0x0005701401007387 */ /* 0x000fe80000100a00 */
[----:B------:R-:W-:Y:S04]  /*2da60*/  STL.64 [R1+0x578], R22 ;  /* 0x0005781601007387 */ /* 0x000fe80000100a00 */
[----:B------:R-:W4:Y:S04]  /*2da70*/  LDL.LU R10, [R1+0x868] ;  /* 0x00086800010a7983 */ /* 0x000f280000300800 */
[----:B------:R1:W-:Y:S04]  /*2da80*/  STL.64 [R1+0x620], R4 ;  /* 0x0006200401007387 */ /* 0x0003e80000100a00 */
[----:B------:R1:W-:Y:S04]  /*2da90*/  STL.64 [R1+0x628], R6 ;  /* 0x0006280601007387 */ /* 0x0003e80000100a00 */
[----:B------:R-:W4:Y:S04]  /*2daa0*/  LDL.LU R12, [R1+0x864] ;  /* 0x00086400010c7983 */ /* 0x000f280000300800 */
[----:B------:R-:W4:Y:S04]  /*2dab0*/  LDL.LU R13, [R1+0x86c] ;  /* 0x00086c00010d7983 */ /* 0x000f280000300800 */
[----:B------:R-:W4:Y:S04]  /*2dac0*/  LDL.LU R11, [R1+0x870] ;  /* 0x00087000010b7983 */ /* 0x000f280000300800 */
[----:B------:R-:W4:Y:S04]  /*2dad0*/  LDL.LU R17, [R1+0x8a4] ;  /* 0x0008a40001117983 */ /* 0x000f280000300800 */
[----:B-1----:R-:W4:Y:S01]  /*2dae0*/  LDL.LU R5, [R1+0x8a8] ;  /* 0x0008a80001057983 */ /* 0x002f220000300800 */
[----:B------:R-:W1:Y:S01]  /*2daf0*/  S2R R53, SR_TID.X ;  /* 0x0000000000357919 */ /* 0x000e620000002100 */
[----:B------:R-:W-:-:S04]  /*2db00*/  UISETP.GT.AND UP1, UPT, UR16, URZ, UPT ;  /* 0x000000ff1000728c */ /* 0x000fc8000bf24270 */
[----:B------:R-:W-:Y:S02]  /*2db10*/  USEL UR12, URZ, 0x4, !UP1 ;  /* 0x00000004ff0c7887 */ /* 0x000fe4000c800000 */
[----:B------:R-:W-:Y:S02]  /*2db20*/  UISETP.GT.AND UP1, UPT, UR11, 0x1, UPT ;  /* 0x000000010b00788c */ /* 0x000fe4000bf24270 */
[----:B------:R-:W-:Y:S02]  /*2db30*/  USEL UR12, UR12, URZ, !UP0 ;  /* 0x000000ff0c0c7287 */ /* 0x000fe4000c000000 */
[----:B------:R-:W-:-:S04]  /*2db40*/  USEL UR11, UR11, URZ, !UP1 ;  /* 0x000000ff0b0b7287 */ /* 0x000fc8000c800000 */
[----:B------:R-:W-:Y:S01]  /*2db50*/  ISETP.NE.U32.AND P0, PT, RZ, UR12, PT ;  /* 0x0000000cff007c0c */ /* 0x000fe2000bf05070 */
[----:B------:R-:W-:Y:S02]  /*2db60*/  ULEA UR17, UR11, UR5, 0xd ;  /* 0x000000050b117291 */ /* 0x000fe4000f8e68ff */
[----:B------:R-:W-:Y:S01]  /*2db70*/  UISETP.GT.AND UP1, UPT, UR16, 0x4, UPT ;  /* 0x000000041000788c */ /* 0x000fe2000bf24270 */
[----:B-1----:R-:W-:-:S05]  /*2db80*/  LOP3.LUT R53, R53, 0x1f, RZ, 0xc0, !PT ;  /* 0x0000001f35357812 */ /* 0x002fca00078ec0ff */
[----:B------:R-:W-:-:S04]  /*2db90*/  IMAD.SHL.U32 R14, R53, 0x4, RZ ;  /* 0x00000004350e7824 */ /* 0x000fc800078e00ff */
[----:B------:R-:W-:Y:S01]  /*2dba0*/  VIADD R4, R14, UR17 ;  /* 0x000000110e047c36 */ /* 0x000fe20008000000 */
[----:B------:R-:W-:-:S04]  /*2dbb0*/  USEL UR12, URZ, 0x4, !UP1 ;  /* 0x00000004ff0c7887 */ /* 0x000fc8000c800000 */
[----:B------:R-:W-:Y:S01]  /*2dbc0*/  USEL UR12, UR12, URZ, !UP0 ;  /* 0x000000ff0c0c7287 */ /* 0x000fe2000c000000 */
[----:B--2---:R-:W-:-:S05]  /*2dbd0*/  IADD3 R8, P1, PT, R8, UR13, RZ ;  /* 0x0000000d08087c10 */ /* 0x004fca000ff3e0ff */
[----:B------:R-:W-:Y:S01]  /*2dbe0*/  STL [R1+0x828], R8 ;  /* 0x0008280801007387 */ /* 0x000fe20000100800 */
[----:B------:R-:W-:Y:S02]  /*2dbf0*/  MOV R6, R8 ;  /* 0x0000000800067202 */ /* 0x000fe40000000f00 */
[----:B---3--:R-:W-:-:S05]  /*2dc00*/  IADD3.X R16, PT, PT, R16, UR7, RZ, P1, !PT ;  /* 0x0000000710107c10 */ /* 0x008fca0008ffe4ff */
[----:B------:R1:W-:Y:S01]  /*2dc10*/  STL [R1+0x824], R16 ;  /* 0x0008241001007387 */ /* 0x0003e20000100800 */
[----:B------:R-:W-:-:S05]  /*2dc20*/  IMAD.MOV.U32 R7, RZ, RZ, R16 ;  /* 0x000000ffff077224 */ /* 0x000fca00078e0010 */
[----:B------:R-:W-:Y:S01]  /*2dc30*/  @!PT LDS RZ, [RZ] ;  /* 0x00000000fffff984 */ /* 0x000fe20000000800 */
[----:B------:R-:W-:Y:S01]  /*2dc40*/  @!PT LDS RZ, [RZ] ;  /* 0x00000000fffff984 */ /* 0x000fe20000000800 */
[----:B------:R-:W-:Y:S01]  /*2dc50*/  @!PT LDS RZ, [RZ] ;  /* 0x00000000fffff984 */ /* 0x000fe20000000800 */
[----:B------:R2:W-:Y:S04]  /*2dc60*/  LDGSTS.E [R4+0x10000], desc[UR28][R6.64], P0 ;  /* 0x1000000006047fae */ /* 0x0005e800081a101c */
[----:B-1----:R-:W3:Y:S04]  /*2dc70*/  LDL.LU R16, [R1+0x8ac] ;  /* 0x0008ac0001107983 */ /* 0x002ee80000300800 */
[----:B------:R-:W3:Y:S01]  /*2dc80*/  LDL.LU R8, [R1+0x8b0] ;  /* 0x0008b00001087983 */ /* 0x000ee20000300800 */
[----:B----4-:R-:W-:-:S05]  /*2dc90*/  IADD3 R9, P1, PT, R9, UR13, RZ ;  /* 0x0000000d09097c10 */ /* 0x010fca000ff3e0ff */
[----:B------:R-:W-:Y:S01]  /*2dca0*/  STL [R1+0x830], R9 ;  /* 0x0008300901007387 */ /* 0x000fe20000100800 */
[----:B--2---:R-:W-:Y:S01]  /*2dcb0*/  IMAD.MOV.U32 R6, RZ, RZ, R9 ;  /* 0x000000ffff067224 */ /* 0x004fe200078e0009 */
[----:B------:R-:W-:-:S05]  /*2dcc0*/  IADD3.X R15, PT, PT, R15, UR7, RZ, P1, !PT ;  /* 0x000000070f0f7c10 */ /* 0x000fca0008ffe4ff */
[----:B------:R1:W-:Y:S01]  /*2dcd0*/  STL [R1+0x82c], R15 ;  /* 0x00082c0f01007387 */ /* 0x0003e20000100800 */
[----:B------:R-:W-:-:S05]  /*2dce0*/  IMAD.MOV.U32 R7, RZ, RZ, R15 ;  /* 0x000000ffff077224 */ /* 0x000fca00078e000f */
[----:B------:R2:W-:Y:S04]  /*2dcf0*/  LDGSTS.E [R4+0x10080], desc[UR28][R6.64], P0 ;  /* 0x1008000006047fae */ /* 0x0005e800081a101c */
[----:B-1----:R-:W4:Y:S04]  /*2dd00*/  LDL.LU R15, [R1+0x8e4] ;  /* 0x0008e400010f7983 */ /* 0x002f280000300800 */
[----:B------:R-:W4:Y:S01]  /*2dd10*/  LDL.LU R9, [R1+0x8e8] ;  /* 0x0008e80001097983 */ /* 0x000f220000300800 */
[----:B------:R-:W-:Y:S02]  /*2dd20*/  IADD3 R10, P1, PT, R10, UR13, RZ ;  /* 0x0000000d0a0a7c10 */ /* 0x000fe4000ff3e0ff */
[----:B------:R-:W-:-:S02]  /*2dd30*/  ISETP.NE.U32.AND P0, PT, RZ, UR12, PT ;  /* 0x0000000cff007c0c */ /* 0x000fc4000bf05070 */
[----:B--2---:R-:W-:Y:S01]  /*2dd40*/  MOV R6, R10 ;  /* 0x0000000a00067202 */ /* 0x004fe20000000f00 */
[----:B------:R-:W-:Y:S01]  /*2dd50*/  STL [R1+0x868], R10 ;  /* 0x0008680a01007387 */ /* 0x000fe20000100800 */
[----:B------:R-:W-:Y:S02]  /*2dd60*/  IADD3.X R12, PT, PT, R12, UR7, RZ, P1, !PT ;  /* 0x000000070c0c7c10 */ /* 0x000fe40008ffe4ff */
[----:B------:R-:W-:-:S03]  /*2dd70*/  IADD3 R11, P2, PT, R11, UR13, RZ ;  /* 0x0000000d0b0b7c10 */ /* 0x000fc6000ff5e0ff */
[----:B------:R-:W-:Y:S01]  /*2dd80*/  IMAD.MOV.U32 R7, RZ, RZ, R12 ;  /* 0x000000ffff077224 */ /* 0x000fe200078e000c */
[----:B------:R1:W-:Y:S01]  /*2dd90*/  STL [R1+0x864], R12 ;  /* 0x0008640c01007387 */ /* 0x0003e20000100800 */
[----:B------:R-:W-:-:S03]  /*2dda0*/  IADD3.X R13, PT, PT, R13, UR7, RZ, P2, !PT ;  /* 0x000000070d0d7c10 */ /* 0x000fc600097fe4ff */
[----:B------:R2:W-:Y:S01]  /*2ddb0*/  LDGSTS.E [R4+0x10400], desc[UR28][R6.64], P0 ;  /* 0x1040000006047fae */ /* 0x0005e200081a101c */
[----:B------:R-:W-:-:S03]  /*2ddc0*/  IADD3 R5, P3, PT, R5, UR13, RZ ;  /* 0x0000000d05057c10 */ /* 0x000fc6000ff7e0ff */
[----:B-1----:R-:W4:Y:S01]  /*2ddd0*/  LDL.LU R12, [R1+0x8f0] ;  /* 0x0008f000010c7983 */ /* 0x002f220000300800 */
[----:B------:R-:W-:-:S03]  /*2dde0*/  IADD3.X R17, PT, PT, R17, UR7, RZ, P3, !PT ;  /* 0x0000000711117c10 */ /* 0x000fc60009ffe4ff */
[----:B------:R-:W4:Y:S01]  /*2ddf0*/  LDL.LU R10, [R1+0x928] ;  /* 0x00092800010a7983 */ /* 0x000f220000300800 */
[----:B--2---:R-:W-:-:S03]  /*2de00*/  IMAD.MOV.U32 R7, RZ, RZ, R13 ;  /* 0x000000ffff077224 */ /* 0x004fc600078e000d */
[----:B------:R-:W-:Y:S04]  /*2de10*/  STL [R1+0x870], R11 ;  /* 0x0008700b01007387 */ /* 0x000fe80000100800 */
[----:B------:R1:W-:Y:S04]  /*2de20*/  STL [R1+0x86c], R13 ;  /* 0x00086c0d01007387 */ /* 0x0003e80000100800 */
[----:B------:R2:W-:Y:S01]  /*2de30*/  STL [R1+0x8a8], R5 ;  /* 0x0008a80501007387 */ /* 0x0005e20000100800 */
[----:B------:R-:W-:-:S03]  /*2de40*/  IMAD.MOV.U32 R6, RZ, RZ, R11 ;  /* 0x000000ffff067224 */ /* 0x000fc600078e000b */
[----:B-1----:R-:W4:Y:S04]  /*2de50*/  LDL.LU R13, [R1+0x8ec] ;  /* 0x0008ec00010d7983 */ /* 0x002f280000300800 */
[----:B------:R-:W-:Y:S04]  /*2de60*/  STL [R1+0x8a4], R17 ;  /* 0x0008a41101007387 */ /* 0x000fe80000100800 */
[----:B------:R-:W4:Y:S01]  /*2de70*/  LDL.LU R11, [R1+0x924] ;  /* 0x00092400010b7983 */ /* 0x000f220000300800 */
[----:B------:R-:W-:-:S03]  /*2de80*/  UISETP.GT.AND UP1, UPT, UR16, 0x8, UPT ;  /* 0x000000081000788c */ /* 0x000fc6000bf24270 */
[----:B------:R1:W-:Y:S01]  /*2de90*/  LDGSTS.E [R4+0x10480], desc[UR28][R6.64], P0 ;  /* 0x1048000006047fae */ /* 0x0003e200081a101c */
[----:B------:R-:W-:-:S04]  /*2dea0*/  USEL UR12, URZ, 0x4, !UP1 ;  /* 0x00000004ff0c7887 */ /* 0x000fc8000c800000 */
[----:B------:R-:W-:-:S06]  /*2deb0*/  USEL UR12, UR12, URZ, !UP0 ;  /* 0x000000ff0c0c7287 */ /* 0x000fcc000c000000 */
[----:B------:R-:W-:Y:S01]  /*2dec0*/  ISETP.NE.U32.AND P1, PT, RZ, UR12, PT ;  /* 0x0000000cff007c0c */ /* 0x000fe2000bf25070 */
[----:B-1----:R-:W-:Y:S01]  /*2ded0*/  IMAD.MOV.U32 R7, RZ, RZ, R17 ;  /* 0x000000ffff077224 */ /* 0x002fe200078e0011 */
[----:B------:R-:W-:Y:S02]  /*2dee0*/  MOV R6, R5 ;  /* 0x0000000500067202 */ /* 0x000fe40000000f00 */
[----:B--2---:R-:W2:Y:S01]  /*2def0*/  LDL.LU R5, [R1+0x930] ;  /* 0x0009300001057983 */ /* 0x004ea20000300800 */
[----:B------:R-:W-:-:S08]  /*2df00*/  UISETP.GT.AND UP1, UPT, UR16, 0xc, UPT ;  /* 0x0000000c1000788c */ /* 0x000fd0000bf24270 */
[----:B------:R1:W-:Y:S01]  /*2df10*/  LDGSTS.E [R4+0x10800], desc[UR28][R6.64], P1 ;  /* 0x1080000006047fae */ /* 0x0003e200089a101c */
[----:B------:R-:W-:-:S04]  /*2df20*/  USEL UR12, URZ, 0x4, !UP1 ;  /* 0x00000004ff0c7887 */ /* 0x000fc8000c800000 */
[----:B------:R-:W-:Y:S01]  /*2df30*/  USEL UR12, UR12, URZ, !UP0 ;  /* 0x000000ff0c0c7287 */ /* 0x000fe2000c000000 */
[----:B---3--:R-:W-:-:S04]  /*2df40*/  IADD3 R8, P0, PT, R8, UR13, RZ ;  /* 0x0000000d08087c10 */ /* 0x008fc8000ff1e0ff */
[----:B------:R-:W-:Y:S01]  /*2df50*/  IADD3.X R16, PT, PT, R16, UR7, RZ, P0, !PT ;  /* 0x0000000710107c10 */ /* 0x000fe200087fe4ff */
[----:B-1----:R-:W-:-:S04]  /*2df60*/  IMAD.MOV.U32 R6, RZ, RZ, R8 ;  /* 0x000000ffff067224 */ /* 0x002fc800078e0008 */
[----:B------:R-:W-:Y:S01]  /*2df70*/  IMAD.MOV.U32 R7, RZ, RZ, R16 ;  /* 0x000000ffff077224 */ /* 0x000fe200078e0010 */
[----:B------:R1:W-:Y:S04]  /*2df80*/  STL [R1+0x8b0], R8 ;  /* 0x0008b00801007387 */ /* 0x0003e80000100800 */
[----:B------:R3:W-:Y:S04]  /*2df90*/  STL [R1+0x8ac], R16 ;  /* 0x0008ac1001007387 */ /* 0x0007e80000100800 */
[----:B------:R3:W-:Y:S04]  /*2dfa0*/  LDGSTS.E [R4+0x10880], desc[UR28][R6.64], P1 ;  /* 0x1088000006047fae */ /* 0x0007e800089a101c */
[----:B-1----:R-:W2:Y:S01]  /*2dfb0*/  LDL.LU R8, [R1+0x92c] ;  /* 0x00092c0001087983 */ /* 0x002ea20000300800 */
[----:B------:R-:W-:-:S02]  /*2dfc0*/  ISETP.NE.U32.AND P0, PT, RZ, UR12, PT ;  /* 0x0000000cff007c0c */ /* 0x000fc4000bf05070 */
[----:B----4-:R-:W-:-:S04]  /*2dfd0*/  IADD3 R9, P1, PT, R9, UR13, RZ ;  /* 0x0000000d09097c10 */ /* 0x010fc8000ff3e0ff */
[----:B------:R-:W-:Y:S01]  /*2dfe0*/  IADD3.X R15, PT, PT, R15, UR7, RZ, P1, !PT ;  /* 0x000000070f0f7c10 */ /* 0x000fe20008ffe4ff */
[----:B------:R-:W-:Y:S04]  /*2dff0*/  STL [R1+0x8e8], R9 ;  /* 0x0008e80901007387 */ /* 0x000fe80000100800 */
[----:B------:R1:W-:Y:S04]  /*2e000*/  STL [R1+0x8e4], R15 ;  /* 0x0008e40f01007387 */ /* 0x0003e80000100800 */
[----:B------:R-:W4:Y:S04]  /*2e010*/  LDL.LU R19, [R1+0x964] ;  /* 0x0009640001137983 */ /* 0x000f280000300800 */
[----:B------:R-:W4:Y:S04]  /*2e020*/  LDL.LU R18, [R1+0x968] ;  /* 0x0009680001127983 */ /* 0x000f280000300800 */
[----:B------:R-:W4:Y:S01]  /*2e030*/  LDL.LU R17, [R1+0x96c] ;  /* 0x00096c0001117983 */ /* 0x000f220000300800 */
[----:B---3--:R-:W-:-:S03]  /*2e040*/  IMAD.MOV.U32 R7, RZ, RZ, R15 ;  /* 0x000000ffff077224 */ /* 0x008fc600078e000f */
[----:B------:R-:W3:Y:S01]  /*2e050*/  LDL.LU R16, [R1+0x970] ;  /* 0x0009700001107983 */ /* 0x000ee20000300800 */
[----:B------:R-:W-:-:S03]  /*2e060*/  MOV R6, R9 ;  /* 0x0000000900067202 */ /* 0x000fc60000000f00 */
[----:B-1----:R-:W3:Y:S04]  /*2e070*/  LDL.LU R15, [R1+0x9a4] ;  /* 0x0009a400010f7983 */ /* 0x002ee80000300800 */
[----:B------:R-:W3:Y:S01]  /*2e080*/  LDL.LU R9, [R1+0x9a8] ;  /* 0x0009a80001097983 */ /* 0x000ee20000300800 */
[----:B------:R-:W-:-:S03]  /*2e090*/  IADD3 R12, P2, PT, R12, UR13, RZ ;  /* 0x0000000d0c0c7c10 */ /* 0x000fc6000ff5e0ff */
[----:B------:R1:W-:Y:S01]  /*2e0a0*/  LDGSTS.E [R4+0x10c00], desc[UR28][R6.64], P0 ;  /* 0x10c0000006047fae */ /* 0x0003e200081a101c */
[----:B------:R-:W-:-:S03]  /*2e0b0*/  IADD3 R10, P3, PT, R10, UR13, RZ ;  /* 0x0000000d0a0a7c10 */ /* 0x000fc6000ff7e0ff */
[----:B------:R-:W-:Y:S01]  /*2e0c0*/  STL [R1+0x8f0], R12 ;  /* 0x0008f00c01007387 */ /* 0x000fe20000100800 */
[----:B-1----:R-:W-:Y:S01]  /*2e0d0*/  IMAD.MOV.U32 R6, RZ, RZ, R12 ;  /* 0x000000ffff067224 */ /* 0x002fe200078e000c */
[----:B------:R-:W-:-:S05]  /*2e0e0*/  IADD3.X R13, PT, PT, R13, UR7, RZ, P2, !PT ;  /* 0x000000070d0d7c10 */ /* 0x000fca00097fe4ff */
[----:B------:R-:W-:Y:S01]  /*2e0f0*/  IMAD.MOV.U32 R7, RZ, RZ, R13 ;  /* 0x000000ffff077224 */ /* 0x000fe200078e000d */
[----:B------:R-:W-:Y:S01]  /*2e100*/  IADD3.X R11, PT, PT, R11, UR7, RZ, P3, !PT ;  /* 0x000000070b0b7c10 */ /* 0x000fe20009ffe4ff */
[----:B------:R1:W-:Y:S04]  /*2e110*/  STL [R1+0x8ec], R13 ;  /* 0x0008ec0d01007387 */ /* 0x0003e80000100800 */
[----:B------:R1:W-:Y:S04]  /*2e120*/  STL [R1+0x928], R10 ;  /* 0x0009280a01007387 */ /* 0x0003e80000100800 */
[----:B------:R1:W-:Y:S04]  /*2e130*/  LDGSTS.E [R4+0x10c80], desc[UR28][R6.64], P0 ;  /* 0x10c8000006047fae */ /* 0x0003e800081a101c */
[----:B------:R2:W-:Y:S04]  /*2e140*/  STL [R1+0x924], R11 ;  /* 0x0009240b01007387 */ /* 0x0005e80000100800 */
[----:B-1----:R-:W3:Y:S01]  /*2e150*/  LDL.LU R13, [R1+0x9ac] ;  /* 0x0009ac00010d7983 */ /* 0x002ee20000300800 */
[----:B------:R-:W-:-:S03]  /*2e160*/  MOV R6, R10 ;  /* 0x0000000a00067202 */ /* 0x000fc60000000f00 */
[----:B------:R-:W3:Y:S01]  /*2e170*/  LDL.LU R10, [R1+0x9b0] ;  /* 0x0009b000010a7983 */ /* 0x000ee20000300800 */
[----:B------:R-:W-:-:S04]  /*2e180*/  UISETP.GT.AND UP1, UPT, UR16, 0x10, UPT ;  /* 0x000000101000788c */ /* 0x000fc8000bf24270 */
[----:B------:R-:W-:-:S04]  /*2e190*/  USEL UR12, URZ, 0x4, !UP1 ;  /* 0x00000004ff0c7887 */ /* 0x000fc8000c800000 */
[----:B------:R-:W-:Y:S01]  /*2e1a0*/  USEL UR12, UR12, URZ, !UP0 ;  /* 0x000000ff0c0c7287 */ /* 0x000fe2000c000000 */
[----:B--2---:R-:W-:-:S05]  /*2e1b0*/  IADD3 R5, P0, PT, R5, UR13, RZ ;  /* 0x0000000d05057c10 */ /* 0x004fca000ff1e0ff */
[----:B------:R-:W-:Y:S01]  /*2e1c0*/  ISETP.NE.U32.AND P1, PT, RZ, UR12, PT ;  /* 0x0000000cff007c0c */ /* 0x000fe2000bf25070 */
[----:B------:R-:W-:Y:S01]  /*2e1d0*/  UISETP.GT.AND UP1, UPT, UR16, 0x14, UPT ;  /* 0x000000141000788c */ /* 0x000fe2000bf24270 */
[----:B------:R-:W-:-:S03]  /*2e1e0*/  IMAD.MOV.U32 R7, RZ, RZ, R11 ;  /* 0x000000ffff077224 */ /* 0x000fc600078e000b */
[----:B------:R-:W-:Y:S01]  /*2e1f0*/  USEL UR12, URZ, 0x4, !UP1 ;  /* 0x00000004ff0c7887 */ /* 0x000fe2000c800000 */
[----:B------:R-:W-:Y:S03]  /*2e200*/  STL [R1+0x930], R5 ;  /* 0x0009300501007387 */ /* 0x000fe60000100800 */
[----:B------:R-:W-:-:S04]  /*2e210*/  USEL UR12, UR12, URZ, !UP0 ;  /* 0x000000ff0c0c7287 */ /* 0x000fc8000c000000 */
[----:B------:R1:W-:Y:S02]  /*2e220*/  LDGSTS.E [R4+0x11000], desc[UR28][R6.64], P1 ;  /* 0x1100000006047fae */ /* 0x0003e400089a101c */
[----:B-1----:R-:W-:Y:S01]  /*2e230*/  IMAD.MOV.U32 R6, RZ, RZ, R5 ;  /* 0x000000ffff067224 */ /* 0x002fe200078e0005 */
[----:B------:R-:W-:Y:S01]  /*2e240*/  UISETP.GT.AND UP1, UPT, UR16, 0x18, UPT ;  /* 0x000000181000788c */ /* 0x000fe2000bf24270 */
[----:B------:R-:W-:-:S05]  /*2e250*/  IADD3.X R8, PT, PT, R8, UR7, RZ, P0, !PT ;  /* 0x0000000708087c10 */ /* 0x000fca00087fe4ff */
[----:B------:R-:W-:Y:S01]  /*2e260*/  IMAD.MOV.U32 R7, RZ, RZ, R8 ;  /* 0x000000ffff077224 */ /* 0x000fe200078e0008 */
[----:B------:R1:W-:Y:S04]  /*2e270*/  STL [R1+0x92c], R8 ;  /* 0x00092c0801007387 */ /* 0x0003e80000100800 */
[----:B------:R-:W2:Y:S04]  /*2e280*/  LDL.LU R12, [R1+0x9e4] ;  /* 0x0009e400010c7983 */ /* 0x000ea80000300800 */
[----:B------:R-:W2:Y:S01]  /*2e290*/  LDL.LU R11, [R1+0x9e8] ;  /* 0x0009e800010b7983 */ /* 0x000ea20000300800 */
[----:B------:R-:W-:-:S03]  /*2e2a0*/  ISETP.NE.U32.AND P0, PT, RZ, UR12, PT ;  /* 0x0000000cff007c0c */ /* 0x000fc6000bf05070 */
[----:B------:R3:W-:Y:S04]  /*2e2b0*/  LDGSTS.E [R4+0x11080], desc[UR28][R6.64], P1 ;  /* 0x1108000006047fae */ /* 0x0007e800089a101c */
[----:B-1----:R-:W2:Y:S04]  /*2e2c0*/  LDL.LU R8, [R1+0x9ec] ;  /* 0x0009ec0001087983 */ /* 0x002ea80000300800 */
[----:B------:R-:W2:Y:S01]  /*2e2d0*/  LDL.LU R5, [R1+0x9f0] ;  /* 0x0009f00001057983 */ /* 0x000ea20000300800 */
[----:B------:R-:W-:-:S04]  /*2e2e0*/  USEL UR12, URZ, 0x4, !UP1 ;  /* 0x00000004ff0c7887 */ /* 0x000fc8000c800000 */
[----:B------:R-:W-:Y:S01]  /*2e2f0*/  USEL UR12, UR12, URZ, !UP0 ;  /* 0x000000ff0c0c7287 */ /* 0x000fe2000c000000 */
[----:B----4-:R-:W-:-:S04]  /*2e300*/  IADD3 R18, P1, PT, R18, UR13, RZ ;  /* 0x0000000d12127c10 */ /* 0x010fc8000ff3e0ff */
[----:B------:R-:W-:Y:S02]  /*2e310*/  IADD3.X R19, PT, PT, R19, UR7, RZ, P1, !PT ;  /* 0x0000000713137c10 */ /* 0x000fe40008ffe4ff */
[----:B---3--:R-:W-:-:S03]  /*2e320*/  IADD3 R16, P2, PT, R16, UR13, RZ ;  /* 0x0000000d10107c10 */ /* 0x008fc6000ff5e0ff */
[----:B------:R-:W-:Y:S01]  /*2e330*/  IMAD.MOV.U32 R7, RZ, RZ, R19 ;  /* 0x000000ffff077224 */ /* 0x000fe200078e0013 */
[----:B------:R-:W-:Y:S02]  /*2e340*/  MOV R6, R18 ;  /* 0x0000001200067202 */ /* 0x000fe40000000f00 */
[----:B------:R-:W-:Y:S02]  /*2e350*/  IADD3.X R17, PT, PT, R17, UR7, RZ, P2, !PT ;  /* 0x0000000711117c10 */ /* 0x000fe400097fe4ff */
[----:B------:R-:W-:Y:S01]  /*2e360*/  IADD3 R9, P3, PT, R9, UR13, RZ ;  /* 0x0000000d09097c10 */ /* 0x000fe2000ff7e0ff */
[----:B------:R1:W-:Y:S03]  /*2e370*/  LDGSTS.E [R4+0x11400], desc[UR28][R6.64], P0 ;  /* 0x1140000006047fae */ /* 0x0003e600081a101c */
[----:B------:R-:W-:Y:S01]  /*2e380*/  IADD3.X R15, PT, PT, R15, UR7, RZ, P3, !PT ;  /* 0x000000070f0f7c10 */ /* 0x000fe20009ffe4ff */
[----:B------:R-:W-:Y:S04]  /*2e390*/  STL [R1+0x968], R18 ;  /* 0x0009681201007387 */ /* 0x000fe80000100800 */
[----:B------:R-:W-:Y:S01]  /*2e3a0*/  STL [R1+0x964], R19 ;  /* 0x0009641301007387 */ /* 0x000fe20000100800 */
[----:B-1----:R-:W-:-:S02]  /*2e3b0*/  IMAD.MOV.U32 R6, RZ, RZ, R16 ;  /* 0x000000ffff067224 */ /* 0x002fc400078e0010 */
[----:B------:R-:W-:Y:S01]  /*2e3c0*/  IMAD.MOV.U32 R7, RZ, RZ, R17 ;  /* 0x000000ffff077224 */ /* 0x000fe200078e0011 */
[----:B------:R-:W-:Y:S01]  /*2e3d0*/  STL [R1+0x970], R16 ;  /* 0x0009701001007387 */ /* 0x000fe20000100800 */
[----:B------:R-:W-:-:S03]  /*2e3e0*/  ISETP.NE.U32.AND P1, PT, RZ, UR12, PT ;  /* 0x0000000cff007c0c */ /* 0x000fc6000bf25070 */
[----:B------:R1:W-:Y:S04]  /*2e3f0*/  STL [R1+0x96c], R17 ;  /* 0x00096c1101007387 */ /* 0x0003e80000100800 */
[----:B------:R3:W-:Y:S04]  /*2e400*/  STL [R1+0x9a8], R9 ;  /* 0x0009a80901007387 */ /* 0x0007e80000100800 */
[----:B------:R4:W-:Y:S04]  /*2e410*/  LDGSTS.E [R4+0x11480], desc[UR28][R6.64], P0 ;  /* 0x1148000006047fae */ /* 0x0009e800081a101c */
[----:B------:R-:W-:Y:S04]  /*2e420*/  STL [R1+0x9a4], R15 ;  /* 0x0009a40f01007387 */ /* 0x000fe80000100800 */
[----:B-1----:R-:W2:Y:S01]  /*2e430*/  LDL.LU R17, [R1+0x834] ;  /* 0x0008340001117983 */ /* 0x002ea20000300800 */
[----:B----4-:R-:W-:-:S03]  /*2e440*/  MOV R6, R9 ;  /* 0x0000000900067202 */ /* 0x010fc60000000f00 */
[----:B---3--:R-:W3:Y:S01]  /*2e450*/  LDL.LU R9, [R1+0x838] ;  /* 0x0008380001097983 */ /* 0x008ee20000300800 */
[----:B------:R-:W-:-:S05]  /*2e460*/  IMAD.MOV.U32 R7, RZ, RZ, R15 ;  /* 0x000000ffff077224 */ /* 0x000fca00078e000f */
[----:B------:R1:W-:Y:S01]  /*2e470*/  LDGSTS.E [R4+0x11800], desc[UR28][R6.64], P1 ;  /* 0x1180000006047fae */ /* 0x0003e200089a101c */
[----:B------:R-:W-:-:S04]  /*2e480*/  IADD3 R10, P0, PT, R10, UR13, RZ ;  /* 0x0000000d0a0a7c10 */ /* 0x000fc8000ff1e0ff */
[----:B------:R-:W-:Y:S01]  /*2e490*/  IADD3.X R13, PT, PT, R13, UR7, RZ, P0, !PT ;  /* 0x000000070d0d7c10 */ /* 0x000fe200087fe4ff */
[----:B------:R4:W-:Y:S01]  /*2e4a0*/  STL [R1+0x9b0], R10 ;  /* 0x0009b00a01007387 */ /* 0x0009e20000100800 */
[----:B-1----:R-:W-:-:S03]  /*2e4b0*/  IMAD.MOV.U32 R6, RZ, RZ, R10 ;  /* 0x000000ffff067224 */ /* 0x002fc600078e000a */
[----:B------:R-:W-:Y:S04]  /*2e4c0*/  STL [R1+0x9ac], R13 ;  /* 0x0009ac0d01007387 */ /* 0x000fe80000100800 */
[----:B------:R-:W3:Y:S04]  /*2e4d0*/  LDL.LU R16, [R1+0x83c] ;  /* 0x00083c0001107983 */ /* 0x000ee80000300800 */
[----:B----4-:R-:W4:Y:S01]  /*2e4e0*/  LDL.LU R10, [R1+0x840] ;  /* 0x00084000010a7983 */ /* 0x010f220000300800 */
[----:B------:R-:W-:Y:S01]  /*2e4f0*/  UISETP.GT.AND UP1, UPT, UR16, 0x1c, UPT ;  /* 0x0000001c1000788c */ /* 0x000fe2000bf24270 */
[----:B------:R-:W-:-:S03]  /*2e500*/  IMAD.MOV.U32 R7, RZ, RZ, R13 ;  /* 0x000000ffff077224 */ /* 0x000fc600078e000d */
[----:B------:R-:W-:Y:S02]  /*2e510*/  USEL UR12, URZ, 0x4, !UP1 ;  /* 0x00000004ff0c7887 */ /* 0x000fe4000c800000 */
[----:B------:R1:W-:Y:S02]  /*2e520*/  LDGSTS.E [R4+0x11880], desc[UR28][R6.64], P1 ;  /* 0x1188000006047fae */ /* 0x0003e400089a101c */
[----:B------:R-:W-:-:S06]  /*2e530*/  USEL UR12, UR12, URZ, !UP0 ;  /* 0x000000ff0c0c7287 */ /* 0x000fcc000c000000 */
[----:B------:R-:W-:Y:S01]  /*2e540*/  ISETP.NE.U32.AND P0, PT, RZ, UR12, PT ;  /* 0x0000000cff007c0c */ /* 0x000fe2000bf05070 */
[----:B------:R-:W-:-:S04]  /*2e550*/  UISETP.GT.AND UP1, UPT, UR16, 0x1, UPT ;  /* 0x000000011000788c */ /* 0x000fc8000bf24270 */
[----:B------:R-:W-:-:S04]  /*2e560*/  USEL UR12, URZ, 0x4, !UP1 ;  /* 0x00000004ff0c7887 */ /* 0x000fc8000c800000 */
[----:B------:R-:W-:Y:S01]  /*2e570*/  USEL UR12, UR12, URZ, !UP0 ;  /* 0x000000ff0c0c7287 */ /* 0x000fe2000c000000 */
[----:B--2---:R-:W-:-:S04]  /*2e580*/  IADD3 R11, P1, PT, R11, UR13, RZ ;  /* 0x0000000d0b0b7c10 */ /* 0x004fc8000ff3e0ff */
[----:B------:R-:W-:Y:S01]  /*2e590*/  IADD3.X R12, PT, PT, R12, UR7, RZ, P1, !PT ;  /* 0x000000070c0c7c10 */ /* 0x000fe20008ffe4ff */
[----:B------:R2:W-:Y:S01]  /*2e5a0*/  STL [R1+0x9e8], R11 ;  /* 0x0009e80b01007387 */ /* 0x0005e20000100800 */
[----:B-1----:R-:W-:Y:S02]  /*2e5b0*/  MOV R6, R11 ;  /* 0x0000000b00067202 */ /* 0x002fe40000000f00 */
[----:B------:R-:W-:Y:S01]  /*2e5c0*/  IADD3 R5, P2, PT, R5, UR13, RZ ;  /* 0x0000000d05057c10 */ /* 0x000fe2000ff5e0ff */
[----:B------:R1:W-:Y:S03]  /*2e5d0*/  STL [R1+0x9e4], R12 ;  /* 0x0009e40c01007387 */ /* 0x0003e60000100800 */
[----:B------:R-:W-:Y:S01]  /*2e5e0*/  IADD3.X R8, PT, PT, R8, UR7, RZ, P2, !PT ;  /* 0x0000000708087c10 */ /* 0x000fe200097fe4ff */
[----:B------:R-:W-:Y:S01]  /*2e5f0*/  STL [R1+0x9f0], R5 ;  /* 0x0009f00501007387 */ /* 0x000fe20000100800 */
[----:B------:R-:W-:-:S03]  /*2e600*/  IMAD.MOV.U32 R7, RZ, RZ, R12 ;  /* 0x000000ffff077224 */ /* 0x000fc600078e000c */
[----:B--2---:R-:W2:Y:S04]  /*2e610*/  LDL.LU R11, [R1+0x878] ;  /* 0x00087800010b7983 */ /* 0x004ea80000300800 */
[----:B------:R1:W-:Y:S04]  /*2e620*/  STL [R1+0x9ec], R8 ;  /* 0x0009ec0801007387 */ /* 0x0003e80000100800 */
[----:B------:R-:W2:Y:S04]  /*2e630*/  LDL.LU R13, [R1+0x874] ;  /* 0x00087400010d7983 */ /* 0x000ea80000300800 */
[----:B------:R-:W2:Y:S04]  /*2e640*/  LDL.LU R15, [R1+0x87c] ;  /* 0x00087c00010f7983 */ /* 0x000ea80000300800 */
[----:B-1----:R-:W2:Y:S04]  /*2e650*/  LDL.LU R12, [R1+0x880] ;  /* 0x00088000010c7983 */ /* 0x002ea80000300800 */
[----:B------:R1:W-:Y:S04]  /*2e660*/  LDGSTS.E [R4+0x11c00], desc[UR28][R6.64], P0 ;  /* 0x11c0000006047fae */ /* 0x0003e800081a101c */
[----:B------:R-:W2:Y:S01]  /*2e670*/  LDL.LU R18, [R1+0x8b4] ;  /* 0x0008b40001127983 */ /* 0x000ea20000300800 */
[----:B-1----:R-:W-:-:S03]  /*2e680*/  IMAD.MOV.U32 R7, RZ, RZ, R8 ;  /* 0x000000ffff077224 */ /* 0x002fc600078e0008 */
[----:B------:R-:W2:Y:S01]  /*2e690*/  LDL.LU R8, [R1+0x8b8] ;  /* 0x0008b80001087983 */ /* 0x000ea20000300800 */
[----:B------:R-:W-:-:S05]  /*2e6a0*/  IMAD.MOV.U32 R6, RZ, RZ, R5 ;  /* 0x000000ffff067224 */ /* 0x000fca00078e0005 */
[----:B------:R1:W-:Y:S01]  /*2e6b0*/  LDGSTS.E [R4+0x11c80], desc[UR28][R6.64], P0 ;  /* 0x11c8000006047fae */ /* 0x0003e200081a101c */
[----:B------:R-:W-:Y:S02]  /*2e6c0*/  ISETP.NE.U32.AND P0, PT, RZ, UR12, PT ;  /* 0x0000000cff007c0c */ /* 0x000fe4000bf05070 */
[----:B------:R-:W-:-:S04]  /*2e6d0*/  LOP3.LUT R5, R14, 0x20, RZ, 0x3c, !PT ;  /* 0x000000200e057812 */ /* 0x000fc800078e3cff */
[----:B-1----:R-:W-:Y:S02]  /*2e6e0*/  IADD3 R4, PT, PT, R5, UR17, RZ ;  /* 0x0000001105047c10 */ /* 0x002fe4000fffe0ff */
[----:B---3--:R-:W-:-:S04]  /*2e6f0*/  IADD3 R9, P1, PT, R9, UR13, RZ ;  /* 0x0000000d09097c10 */ /* 0x008fc8000ff3e0ff */
[----:B------:R-:W-:Y:S01]  /*2e700*/  IADD3.X R17, PT, PT, R17, UR7, RZ, P1, !PT ;  /* 0x0000000711117c10 */ /* 0x000fe20008ffe4ff */
[----:B------:R-:W-:Y:S01]  /*2e710*/  STL [R1+0x838], R9 ;  /* 0x0008380901007387 */ /* 0x000fe20000100800 */
[----:B------:R-:W-:-:S03]  /*2e720*/  IMAD.MOV.U32 R6, RZ, RZ, R9 ;  /* 0x000000ffff067224 */ /* 0x000fc600078e0009 */
[----:B------:R1:W-:Y:S01]  /*2e730*/  STL [R1+0x834], R17 ;  /* 0x0008341101007387 */ /* 0x0003e20000100800 */
[----:B------:R-:W-:-:S05]  /*2e740*/  IMAD.MOV.U32 R7, RZ, RZ, R17 ;  /* 0x000000ffff077224 */ /* 0x000fca00078e0011 */
[----:B------:R3:W-:Y:S04]  /*2e750*/  LDGSTS.E [R4+0x10100], desc[UR28][R6.64], P0 ;  /* 0x1010000006047fae */ /* 0x0007e800081a101c */
[----:B-1----:R-:W2:Y:S04]  /*2e760*/  LDL.LU R17, [R1+0x8bc] ;  /* 0x0008bc0001117983 */ /* 0x002ea80000300800 */
[----:B------:R-:W2:Y:S01]  /*2e770*/  LDL.LU R9, [R1+0x8c0] ;  /* 0x0008c00001097983 */ /* 0x000ea20000300800 */
[----:B----4-:R-:W-:-:S04]  /*2e780*/  IADD3 R10, P1, PT, R10, UR13, RZ ;  /* 0x0000000d0a0a7c10 */ /* 0x010fc8000ff3e0ff */
[----:B------:R-:W-:Y:S01]  /*2e790*/  IADD3.X R16, PT, PT, R16, UR7, RZ, P1, !PT ;  /* 0x0000000710107c10 */ /* 0x000fe20008ffe4ff */
[----:B------:R-:W-:Y:S01]  /*2e7a0*/  STL [R1+0x840], R10 ;  /* 0x0008400a01007387 */ /* 0x000fe20000100800 */
[----:B---3--:R-:W-:Y:S02]  /*2e7b0*/  IMAD.MOV.U32 R6, RZ, RZ, R10 ;  /* 0x000000ffff067224 */ /* 0x008fe400078e000a */
[----:B------:R-:W-:Y:S01]  /*2e7c0*/  MOV R7, R16 ;  /* 0x0000001000077202 */ /* 0x000fe20000000f00 */
[----:B------:R1:W-:Y:S01]  /*2e7d0*/  STL [R1+0x83c], R16 ;  /* 0x00083c1001007387 */ /* 0x0003e20000100800 */
[----:B------:R-:W-:-:S03]  /*2e7e0*/  UISETP.GT.AND UP1, UPT, UR16, 0x5, UPT ;  /* 0x000000051000788c */ /* 0x000fc6000bf24270 */
[----:B------:R3:W-:Y:S04]  /*2e7f0*/  LDGSTS.E [R4+0x10180], desc[UR28][R6.64], P0 ;  /* 0x1018000006047fae */ /* 0x0007e800081a101c */
[----:B-1----:R-:W4:Y:S04]  /*2e800*/  LDL.LU R16, [R1+0x8f4] ;  /* 0x0008f40001107983 */ /* 0x002f280000300800 */
[----:B------:R-:W4:Y:S01]  /*2e810*/  LDL.LU R10, [R1+0x8f8] ;  /* 0x0008f800010a7983 */ /* 0x000f220000300800 */
[----:B------:R-:W-:-:S04]  /*2e820*/  USEL UR12, URZ, 0x4, !UP1 ;  /* 0x00000004ff0c7887 */ /* 0x000fc8000c800000 */
[----:B------:R-:W-:Y:S02]  /*2e830*/  USEL UR12, UR12, URZ, !UP0 ;  /* 0x000000ff0c0c7287 */ /* 0x000fe4000c000000 */
[----:B------:R-:W-:-:S04]  /*2e840*/  UISETP.GT.AND UP1, UPT, UR16, 0x9, UPT ;  /* 0x000000091000788c */ /* 0x000fc8000bf24270 */
[----:B------:R-:W-:Y:S01]  /*2e850*/  ISETP.NE.U32.AND P0, PT, RZ, UR12, PT ;  /* 0x0000000cff007c0c */ /* 0x000fe2000bf05070 */
[----:B------:R-:W-:-:S04]  /*2e860*/  USEL UR12, URZ, 0x4, !UP1 ;  /* 0x00000004ff0c7887 */ /* 0x000fc8000c800000 */
[----:B------:R-:W-:Y:S01]  /*2e870*/  USEL UR12, UR12, URZ, !UP0 ;  /* 0x000000ff0c0c7287 */ /* 0x000fe2000c000000 */
[----:B--2---:R-:W-:-:S04]  /*2e880*/  IADD3 R11, P1, PT, R11, UR13, RZ ;  /* 0x0000000d0b0b7c10 */ /* 0x004fc8000ff3e0ff */
[----:B------:R-:W-:Y:S01]  /*2e890*/  IADD3.X R13, PT, PT, R13, UR7, RZ, P1, !PT ;  /* 0x000000070d0d7c10 */ /* 0x000fe20008ffe4ff */
[----:B------:R-:W-:Y:S01]  /*2e8a0*/  STL [R1+0x878], R11 ;  /* 0x0008780b01007387 */ /* 0x000fe20000100800 */
[----:B---3--:R-:W-:Y:S01]  /*2e8b0*/  IMAD.MOV.U32 R6, RZ, RZ, R11 ;  /* 0x000000ffff067224 */ /* 0x008fe200078e000b */
[----:B------:R-:W-:Y:S02]  /*2e8c0*/  IADD3 R12, P2, PT, R12, UR13, RZ ;  /* 0x0000000d0c0c7c10 */ /* 0x000fe4000ff5e0ff */
[----:B------:R-:W-:Y:S01]  /*2e8d0*/  IMAD.MOV.U32 R7, RZ, RZ, R13 ;  /* 0x000000ffff077224 */ /* 0x000fe200078e000d */
[----:B------:R1:W-:Y:S01]  /*2e8e0*/  STL [R1+0x874], R13 ;  /* 0x0008740d01007387 */ /* 0x0003e20000100800 */
[----:B------:R-:W-:-:S03]  /*2e8f0*/  IADD3.X R15, PT, PT, R15, UR7, RZ, P2, !PT ;  /* 0x000000070f0f7c10 */ /* 0x000fc600097fe4ff */
[----:B------:R2:W-:Y:S04]  /*2e900*/  LDGSTS.E [R4+0x10500], desc[UR28][R6.64], P0 ;  /* 0x1050000006047fae */ /* 0x0005e800081a101c */
[----:B-1----:R-:W3:Y:S04]  /*2e910*/  LDL.LU R13, [R1+0x900] ;  /* 0x00090000010d7983 */ /* 0x002ee80000300800 */
[----:B------:R-:W3:Y:S01]  /*2e920*/  LDL.LU R11, [R1+0x938] ;  /* 0x00093800010b7983 */ /* 0x000ee20000300800 */
[----:B------:R-:W-:-:S03]  /*2e930*/  IADD3 R8, P3, PT, R8, UR13, RZ ;  /* 0x0000000d08087c10 */ /* 0x000fc6000ff7e0ff */
[----:B------:R-:W-:Y:S01]  /*2e940*/  STL [R1+0x880], R12 ;  /* 0x0008800c01007387 */ /* 0x000fe20000100800 */
[----:B--2---:R-:W-:Y:S02]  /*2e950*/  MOV R7, R15 ;  /* 0x0000000f00077202 */ /* 0x004fe40000000f00 */
[----:B------:R-:W-:Y:S01]  /*2e960*/  IADD3.X R18, PT, PT, R18, UR7, RZ, P3, !PT ;  /* 0x0000000712127c10 */ /* 0x000fe20009ffe4ff */
[----:B------:R1:W-:Y:S04]  /*2e970*/  STL [R1+0x87c], R15 ;  /* 0x00087c0f01007387 */ /* 0x0003e80000100800 */
[----:B------:R2:W-:Y:S01]  /*2e980*/  STL [R1+0x8b8], R8 ;  /* 0x0008b80801007387 */ /* 0x0005e20000100800 */
[----:B------:R-:W-:Y:S01]  /*2e990*/  ISETP.NE.U32.AND P1, PT, RZ, UR12, PT ;  /* 0x0000000cff007c0c */ /* 0x000fe2000bf25070 */
[----:B------:R-:W-:-:S02]  /*2e9a0*/  IMAD.MOV.U32 R6, RZ, RZ, R12 ;  /* 0x000000ffff067224 */ /* 0x000fc400078e000c */
[----:B-1----:R-:W3:Y:S04]  /*2e9b0*/  LDL.LU R15, [R1+0x8fc] ;  /* 0x0008fc00010f7983 */ /* 0x002ee80000300800 */
[----:B------:R-:W-:Y:S04]  /*2e9c0*/  STL [R1+0x8b4], R18 ;  /* 0x0008b41201007387 */ /* 0x000fe80000100800 */
[----:B------:R-:W3:Y:S04]  /*2e9d0*/  LDL.LU R12, [R1+0x934] ;  /* 0x00093400010c7983 */ /* 0x000ee80000300800 */
[----:B------:R1:W-:Y:S02]  /*2e9e0*/  LDGSTS.E [R4+0x10580], desc[UR28][R6.64], P0 ;  /* 0x1058000006047fae */ /* 0x0003e400081a101c */
[----:B-1----:R-:W-:-:S02]  /*2e9f0*/  IMAD.MOV.U32 R6, RZ, RZ, R8 ;  /* 0x000000ffff067224 */ /* 0x002fc400078e0008 */
[----:B------:R-:W-:Y:S01]  /*2ea00*/  IMAD.MOV.U32 R7, RZ, RZ, R18 ;  /* 0x000000ffff077224 */ /* 0x000fe200078e0012 */
[----:B--2---:R-:W2:Y:S04]  /*2ea10*/  LDL.LU R8, [R1+0x940] ;  /* 0x0009400001087983 */ /* 0x004ea80000300800 */
[----:B------:R1:W-:Y:S01]  /*2ea20*/  LDGSTS.E [R4+0x10900], desc[UR28][R6.64], P1 ;  /* 0x1090000006047fae */ /* 0x0003e200089a101c */
[----:B------:R-:W-:-:S04]  /*2ea30*/  IADD3 R9, P0, PT, R9, UR13, RZ ;  /* 0x0000000d09097c10 */ /* 0x000fc8000ff1e0ff */
[----:B------:R-:W-:Y:S01]  /*2ea40*/  IADD3.X R17, PT, PT, R17, UR7, RZ, P0, !PT ;  /* 0x0000000711117c10 */ /* 0x000fe200087fe4ff */
[----:B-1----:R-:W-:-:S03]  /*2ea50*/  IMAD.MOV.U32 R6, RZ, RZ, R9 ;  /* 0x000000ffff067224 */ /* 0x002fc600078e0009 */
[----:B------:R-:W-:Y:S01]  /*2ea60*/  MOV R7, R17 ;  /* 0x0000001100077202 */ /* 0x000fe20000000f00 */
[----:B------:R1:W-:Y:S04]  /*2ea70*/  STL [R1+0x8c0], R9 ;  /* 0x0008c00901007387 */ /* 0x0003e80000100800 */
[----:B------:R4:W-:Y:S04]  /*2ea80*/  LDGSTS.E [R4+0x10980], desc[UR28][R6.64], P1 ;  /* 0x1098000006047fae */ /* 0x0009e800089a101c */
[----:B------:R4:W-:Y:S04]  /*2ea90*/  STL [R1+0x8bc], R17 ;  /* 0x0008bc1101007387 */ /* 0x0009e80000100800 */
[----:B-1----:R-:W2:Y:S01]  /*2eaa0*/  LDL.LU R9, [R1+0x93c] ;  /* 0x00093c0001097983 */ /* 0x002ea20000300800 */
[----:B----4-:R-:W-:-:S04]  /*2eab0*/  IADD3 R10, P1, PT, R10, UR13, RZ ;  /* 0x0000000d0a0a7c10 */ /* 0x010fc8000ff3e0ff */
[----:B------:R-:W-:Y:S01]  /*2eac0*/  IADD3.X R16, PT, PT, R16, UR7, RZ, P1, !PT ;  /* 0x0000000710107c10 */ /* 0x000fe20008ffe4ff */
[----:B------:R-:W-:Y:S04]  /*2ead0*/  STL [R1+0x8f8], R10 ;  /* 0x0008f80a01007387 */ /* 0x000fe80000100800 */
[----:B------:R1:W-:Y:S04]  /*2eae0*/  STL [R1+0x8f4], R16 ;  /* 0x0008f41001007387 */ /* 0x0003e80000100800 */
[----:B------:R-:W4:Y:S04]  /*2eaf0*/  LDL.LU R20, [R1+0x974] ;  /* 0x0009740001147983 */ /* 0x000f280000300800 */
[----:B------:R-:W4:Y:S01]  /*2eb00*/  LDL.LU R19, [R1+0x978] ;  /* 0x0009780001137983 */ /* 0x000f220000300800 */
[----:B------:R-:W-:-:S03]  /*2eb10*/  IMAD.MOV.U32 R7, RZ, RZ, R16 ;  /* 0x000000ffff077224 */ /* 0x000fc600078e0010 */
[----:B------:R-:W4:Y:S01]  /*2eb20*/  LDL.LU R18, [R1+0x97c] ;  /* 0x00097c0001127983 */ /* 0x000f220000300800 */
[----:B------:R-:W-:-:S03]  /*2eb30*/  IMAD.MOV.U32 R6, RZ, RZ, R10 ;  /* 0x000000ffff067224 */ /* 0x000fc600078e000a */
[----:B------:R-:W4:Y:S04]  /*2eb40*/  LDL.LU R17, [R1+0x980] ;  /* 0x0009800001117983 */ /* 0x000f280000300800 */
[----:B-1----:R-:W4:Y:S04]  /*2eb50*/  LDL.LU R16, [R1+0x9b4] ;  /* 0x0009b40001107983 */ /* 0x002f280000300800 */
[----:B------:R-:W4:Y:S01]  /*2eb60*/  LDL.LU R10, [R1+0x9b8] ;  /* 0x0009b800010a7983 */ /* 0x000f220000300800 */
[----:B------:R-:W-:-:S04]  /*2eb70*/  UISETP.GT.AND UP1, UPT, UR16, 0xd, UPT ;  /* 0x0000000d1000788c */ /* 0x000fc8000bf24270 */
[----:B------:R-:W-:-:S04]  /*2eb80*/  USEL UR12, URZ, 0x4, !UP1 ;  /* 0x00000004ff0c7887 */ /* 0x000fc8000c800000 */
[----:B------:R-:W-:-:S06]  /*2eb90*/  USEL UR12, UR12, URZ, !UP0 ;  /* 0x000000ff0c0c7287 */ /* 0x000fcc000c000000 */
[----:B------:R-:W-:Y:S01]  /*2eba0*/  ISETP.NE.U32.AND P0, PT, RZ, UR12, PT ;  /* 0x0000000cff007c0c */ /* 0x000fe2000bf05070 */
[----:B------:R-:W-:-:S04]  /*2ebb0*/  UISETP.GT.AND UP1, UPT, UR16, 0x11, UPT ;  /* 0x000000111000788c */ /* 0x000fc8000bf24270 */
[----:B------:R-:W-:-:S08]  /*2ebc0*/  USEL UR12, URZ, 0x4, !UP1 ;  /* 0x00000004ff0c7887 */ /* 0x000fd0000c800000 */
[----:B------:R1:W-:Y:S01]  /*2ebd0*/  LDGSTS.E [R4+0x10d00], desc[UR28][R6.64], P0 ;  /* 0x10d0000006047fae */ /* 0x0003e200081a101c */
[----:B------:R-:W-:-:S06]  /*2ebe0*/  USEL UR12, UR12, URZ, !UP0 ;  /* 0x000000ff0c0c7287 */ /* 0x000fcc000c000000 */
[----:B------:R-:W-:Y:S01]  /*2ebf0*/  ISETP.NE.U32.AND P1, PT, RZ, UR12, PT ;  /* 0x0000000cff007c0c */ /* 0x000fe2000bf25070 */
[----:B------:R-:W-:-:S04]  /*2ec00*/  UISETP.GT.AND UP1, UPT, UR16, 0x15, UPT ;  /* 0x000000151000788c */ /* 0x000fc8000bf24270 */
[----:B------:R-:W-:-:S04]  /*2ec10*/  USEL UR12, URZ, 0x4, !UP1 ;  /* 0x00000004ff0c7887 */ /* 0x000fc8000c800000 */
[----:B------:R-:W-:Y:S01]  /*2ec20*/  USEL UR12, UR12, URZ, !UP0 ;  /* 0x000000ff0c0c7287 */ /* 0x000fe2000c000000 */
[----:B---3--:R-:W-:Y:S02]  /*2ec30*/  IADD3 R13, P2, PT, R13, UR13, RZ ;  /* 0x0000000d0d0d7c10 */ /* 0x008fe4000ff5e0ff */
[----:B------:R-:W-:-:S03]  /*2ec40*/  IADD3 R11, P3, PT, R11, UR13, RZ ;  /* 0x0000000d0b0b7c10 */ /* 0x000fc6000ff7e0ff */
[----:B-1----:R-:W-:Y:S01]  /*2ec50*/  IMAD.MOV.U32 R6, RZ, RZ, R13 ;  /* 0x000000ffff067224 */ /* 0x002fe200078e000d */
[----:B------:R-:W-:Y:S01]  /*2ec60*/  STL [R1+0x900], R13 ;  /* 0x0009000d01007387 */ /* 0x000fe20000100800 */
[----:B------:R-:W-:-:S04]  /*2ec70*/  IADD3.X R15, PT, PT, R15, UR7, RZ, P2, !PT ;  /* 0x000000070f0f7c10 */ /* 0x000fc800097fe4ff */
[----:B------:R-:W-:Y:S01]  /*2ec80*/  MOV R7, R15 ;  /* 0x0000000f00077202 */ /* 0x000fe20000000f00 */
[----:B------:R1:W-:Y:S01]  /*2ec90*/  STL [R1+0x8fc], R15 ;  /* 0x0008fc0f01007387 */ /* 0x0003e20000100800 */
[----:B------:R-:W-:-:S03]  /*2eca0*/  IADD3.X R12, PT, PT, R12, UR7, RZ, P3, !PT ;  /* 0x000000070c0c7c10 */ /* 0x000fc60009ffe4ff */
[----:B------:R3:W-:Y:S04]  /*2ecb0*/  STL [R1+0x938], R11 ;  /* 0x0009380b01007387 */ /* 0x0007e80000100800 */
[----:B------:R3:W-:Y:S04]  /*2ecc0*/  LDGSTS.E [R4+0x10d80], desc[UR28][R6.64], P0 ;  /* 0x10d8000006047fae */ /* 0x0007e800081a101c */
[----:B------:R2:W-:Y:S04]  /*2ecd0*/  STL [R1+0x934], R12 ;  /* 0x0009340c01007387 */ /* 0x0005e80000100800 */
[----:B-1----:R-:W4:Y:S01]  /*2ece0*/  LDL.LU R15, [R1+0x9bc] ;  /* 0x0009bc00010f7983 */ /* 0x002f220000300800 */
[----:B---3--:R-:W-:-:S03]  /*2ecf0*/  IMAD.MOV.U32 R6, RZ, RZ, R11 ;  /* 0x000000ffff067224 */ /* 0x008fc600078e000b */
[----:B------:R-:W3:Y:S01]  /*2ed00*/  LDL.LU R11, [R1+0x9c0] ;  /* 0x0009c000010b7983 */ /* 0x000ee20000300800 */
[----:B--2---:R-:W-:Y:S01]  /*2ed10*/  IADD3 R8, P0, PT, R8, UR13, RZ ;  /* 0x0000000d08087c10 */ /* 0x004fe2000ff1e0ff */
[----:B------:R-:W-:-:S05]  /*2ed20*/  IMAD.MOV.U32 R7, RZ, RZ, R12 ;  /* 0x000000ffff077224 */ /* 0x000fca00078e000c */
[----:B------:R1:W-:Y:S04]  /*2ed30*/  LDGSTS.E [R4+0x11100], desc[UR28][R6.64], P1 ;  /* 0x1110000006047fae */ /* 0x0003e800089a101c */
[----:B------:R-:W-:Y:S01]  /*2ed40*/  STL [R1+0x940], R8 ;  /* 0x0009400801007387 */ /* 0x000fe20000100800 */
[----:B-1----:R-:W-:Y:S01]  /*2ed50*/  IMAD.MOV.U32 R6, RZ, RZ, R8 ;  /* 0x000000ffff067224 */ /* 0x002fe200078e0008 */
[----:B------:R-:W-:-:S04]  /*2ed60*/  IADD3.X R9, PT, PT, R9, UR7, RZ, P0, !PT ;  /* 0x0000000709097c10 */ /* 0x000fc800087fe4ff */
[----:B------:R-:W-:Y:S01]  /*2ed70*/  MOV R7, R9 ;  /* 0x0000000900077202 */ /* 0x000fe20000000f00 */
[----:B------:R1:W-:Y:S01]  /*2ed80*/  STL [R1+0x93c], R9 ;  /* 0x00093c0901007387 */ /* 0x0003e20000100800 */
[----:B------:R-:W-:-:S03]  /*2ed90*/  ISETP.NE.U32.AND P0, PT, RZ, UR12, PT ;  /* 0x0000000cff007c0c */ /* 0x000fc6000bf05070 */
[----:B------:R-:W2:Y:S04]  /*2eda0*/  LDL.LU R13, [R1+0x9f4] ;  /* 0x0009f400010d7983 */ /* 0x000ea80000300800 */
[----:B------:R-:W2:Y:S04]  /*2edb0*/  LDL.LU R12, [R1+0x9f8] ;  /* 0x0009f800010c7983 */ /* 0x000ea80000300800 */
[----:B------:R4:W-:Y:S04]  /*2edc0*/  LDGSTS.E [R4+0x11180], desc[UR28][R6.64], P1 ;  /* 0x1118000006047fae */ /* 0x0009e800089a101c */
[----:B-1----:R-:W2:Y:S04]  /*2edd0*/  LDL.LU R9, [R1+0x9fc] ;  /* 0x0009fc0001097983 */ /* 0x002ea80000300800 */
[----:B------:R-:W2:Y:S01]  /*2ede0*/  LDL.LU R8, [R1+0xa00] ;  /* 0x000a000001087983 */ /* 0x000ea20000300800 */
[----:B----4-:R-:W-:-:S04]  /*2edf0*/  IADD3 R19, P1, PT, R19, UR13, RZ ;  /* 0x0000000d13137c10 */ /* 0x010fc8000ff3e0ff */
[----:B------:R-:W-:Y:S01]  /*2ee00*/  IADD3.X R20, PT, PT, R20, UR7, RZ, P1, !PT ;  /* 0x0000000714147c10 */ /* 0x000fe20008ffe4ff */
[----:B------:R-:W-:Y:S01]  /*2ee10*/  IMAD.MOV.U32 R6, RZ, RZ, R19 ;  /* 0x000000ffff067224 */ /* 0x000fe200078e0013 */
[----:B------:R-:W-:-:S03]  /*2ee20*/  IADD3 R17, P2, PT, R17, UR13, RZ ;  /* 0x0000000d11117c10 */ /* 0x000fc6000ff5e0ff */
[----:B------:R-:W-:Y:S01]  /*2ee30*/  IMAD.MOV.U32 R7, RZ, RZ, R20 ;  /* 0x000000ffff077224 */ /* 0x000fe200078e0014 */
[----:B------:R-:W-:Y:S02]  /*2ee40*/  IADD3.X R18, PT, PT, R18, UR7, RZ, P2, !PT ;  /* 0x0000000712127c10 */ /* 0x000fe400097fe4ff */
[----:B------:R-:W-:Y:S02]  /*2ee50*/  IADD3 R10, P3, PT, R10, UR13, RZ ;  /* 0x0000000d0a0a7c10 */ /* 0x000fe4000ff7e0ff */
[----:B------:R1:W-:Y:S02]  /*2ee60*/  LDGSTS.E [R4+0x11500], desc[UR28][R6.64], P0 ;  /* 0x1150000006047fae */ /* 0x0003e400081a101c */
[----:B------:R-:W-:Y:S02]  /*2ee70*/  IADD3.X R16, PT, PT, R16, UR7, RZ, P3, !PT ;  /* 0x0000000710107c10 */ /* 0x000fe40009ffe4ff */
[----:B------:R-:W-:Y:S04]  /*2ee80*/  STL [R1+0x978], R19 ;  /* 0x0009781301007387 */ /* 0x000fe80000100800 */
[----:B------:R-:W-:Y:S01]  /*2ee90*/  STL [R1+0x974], R20 ;  /* 0x0009741401007387 */ /* 0x000fe20000100800 */
[----:B-1----:R-:W-:Y:S01]  /*2eea0*/  IMAD.MOV.U32 R6, RZ, RZ, R17 ;  /* 0x000000ffff067224 */ /* 0x002fe200078e0011 */
[----:B------:R-:W-:-:S02]  /*2eeb0*/  MOV R7, R18 ;  /* 0x0000001200077202 */ /* 0x000fc40000000f00 */
[----:B------:R-:W-:Y:S04]  /*2eec0*/  STL [R1+0x980], R17 ;  /* 0x0009801101007387 */ /* 0x000fe80000100800 */
[----:B------:R1:W-:Y:S04]  /*2eed0*/  STL [R1+0x97c], R18 ;  /* 0x00097c1201007387 */ /* 0x0003e80000100800 */
[----:B------:R4:W-:Y:S04]  /*2eee0*/  STL [R1+0x9b8], R10 ;  /* 0x0009b80a01007387 */ /* 0x0009e80000100800 */
[----:B------:R4:W-:Y:S04]  /*2eef0*/  LDGSTS.E [R4+0x11580], desc[UR28][R6.64], P0 ;  /* 0x1158000006047fae */ /* 0x0009e800081a101c */
[----:B------:R-:W-:Y:S04]  /*2ef00*/  STL [R1+0x9b4], R16 ;  /* 0x0009b41001007387 */ /* 0x000fe80000100800 */
[----:B-1----:R-:W2:Y:S01]  /*2ef10*/  LDL.LU R18, [R1+0x844] ;  /* 0x0008440001127983 */ /* 0x002ea20000300800 */
[----:B----4-:R-:W-:-:S03]  /*2ef20*/  IMAD.MOV.U32 R6, RZ, RZ, R10 ;  /* 0x000000ffff067224 */ /* 0x010fc600078e000a */
[----:B------:R-:W4:Y:S01]  /*2ef30*/  LDL.LU R10, [R1+0x848] ;  /* 0x00084800010a7983 */ /* 0x000f220000300800 */
[----:B------:R-:W-:-:S04]  /*2ef40*/  UISETP.GT.AND UP1, UPT, UR16, 0x19, UPT ;  /* 0x000000191000788c */ /* 0x000fc8000bf24270 */
[----:B------:R-:W-:-:S04]  /*2ef50*/  USEL UR12, URZ, 0x4, !UP1 ;  /* 0x00000004ff0c7887 */ /* 0x000fc8000c800000 */
[----:B------:R-:W-:-:S06]  /*2ef60*/  USEL UR12, UR12, URZ, !UP0 ;  /* 0x000000ff0c0c7287 */ /* 0x000fcc000c000000 */
[----:B------:R-:W-:Y:S01]  /*2ef70*/  ISETP.NE.U32.AND P1, PT, RZ, UR12, PT ;  /* 0x0000000cff007c0c */ /* 0x000fe2000bf25070 */
[----:B------:R-:W-:Y:S01]  /*2ef80*/  IMAD.MOV.U32 R7, RZ, RZ, R16 ;  /* 0x000000ffff077224 */ /* 0x000fe200078e0010 */
[----:B------:R-:W-:-:S04]  /*2ef90*/  UISETP.GT.AND UP1, UPT, UR16, 0x1d, UPT ;  /* 0x0000001d1000788c */ /* 0x000fc8000bf24270 */
[----:B------:R-:W-:-:S07]  /*2efa0*/  USEL UR12, URZ, 0x4, !UP1 ;  /* 0x00000004ff0c7887 */ /* 0x000fce000c800000 */
[----:B------:R1:W-:Y:S01]  /*2efb0*/  LDGSTS.E [R4+0x11900], desc[UR28][R6.64], P1 ;  /* 0x1190000006047fae */ /* 0x0003e200089a101c */
[----:B------:R-:W-:Y:S01]  /*2efc0*/  USEL UR12, UR12, URZ, !UP0 ;  /* 0x000000ff0c0c7287 */ /* 0x000fe2000c000000 */
[----:B---3--:R-:W-:-:S04]  /*2efd0*/  IADD3 R11, P0, PT, R11, UR13, RZ ;  /* 0x0000000d0b0b7c10 */ /* 0x008fc8000ff1e0ff */
[----:B------:R-:W-:Y:S01]  /*2efe0*/  IADD3.X R15, PT, PT, R15, UR7, RZ, P0, !PT ;  /* 0x000000070f0f7c10 */ /* 0x000fe200087fe4ff */
[----:B------:R3:W-:Y:S01]  /*2eff0*/  STL [R1+0x9c0], R11 ;  /* 0x0009c00b01007387 */ /* 0x0007e20000100800 */
[----:B-1----:R-:W-:-:S03]  /*2f000*/  IMAD.MOV.U32 R6, RZ, RZ, R11 ;  /* 0x000000ffff067224 */ /* 0x002fc600078e000b */
[----:B------:R-:W-:Y:S04]  /*2f010*/  STL [R1+0x9bc], R15 ;  /* 0x0009bc0f01007387 */ /* 0x000fe80000100800 */
[----:B------:R-:W4:Y:S04]  /*2f020*/  LDL.LU R17, [R1+0x84c] ;  /* 0x00084c0001117983 */ /* 0x000f280000300800 */
[----:B---3--:R-:W3:Y:S01]  /*2f030*/  LDL.LU R11, [R1+0x850] ;  /* 0x00085000010b7983 */ /* 0x008ee20000300800 */
[----:B------:R-:W-:-:S05]  /*2f040*/  MOV R7, R15 ;  /* 0x0000000f00077202 */ /* 0x000fca0000000f00 */
[----:B------:R1:W-:Y:S01]  /*2f050*/  LDGSTS.E [R4+0x11980], desc[UR28][R6.64], P1 ;  /* 0x1198000006047fae */ /* 0x0003e200089a101c */
[----:B------:R-:W-:Y:S02]  /*2f060*/  ISETP.NE.U32.AND P0, PT, RZ, UR12, PT ;  /* 0x0000000cff007c0c */ /* 0x000fe4000bf05070 */
[----:B--2---:R-:W-:-:S04]  /*2f070*/  IADD3 R12, P1, PT, R12, UR13, RZ ;  /* 0x0000000d0c0c7c10 */ /* 0x004fc8000ff3e0ff */
[----:B------:R-:W-:Y:S01]  /*2f080*/  IADD3.X R13, PT, PT, R13, UR7, RZ, P1, !PT ;  /* 0x000000070d0d7c10 */ /* 0x000fe20008ffe4ff */
[----:B------:R2:W-:Y:S01]  /*2f090*/  STL [R1+0x9f8], R12 ;  /* 0x0009f80c01007387 */ /* 0x0005e20000100800 */
[----:B-1----:R-:W-:Y:S01]  /*2f0a0*/  IMAD.MOV.U32 R6, RZ, RZ, R12 ;  /* 0x000000ffff067224 */ /* 0x002fe200078e000c */
[----:B------:R-:W-:Y:S02]  /*2f0b0*/  IADD3 R8, P2, PT, R8, UR13, RZ ;  /* 0x0000000d08087c10 */ /* 0x000fe4000ff5e0ff */
[----:B------:R1:W-:Y:S02]  /*2f0c0*/  STL [R1+0x9f4], R13 ;  /* 0x0009f40d01007387 */ /* 0x0003e40000100800 */
[----:B------:R-:W-:Y:S02]  /*2f0d0*/  IADD3.X R9, PT, PT, R9, UR7, RZ, P2, !PT ;  /* 0x0000000709097c10 */ /* 0x000fe400097fe4ff */
        /* <DEDUP_REMOVED lines=9> */
[----:B-1----:R-:W-:-:S03]  /*2f170*/  MOV R7, R9 ;  /* 0x0000000900077202 */ /* 0x002fc60000000f00 */
[----:B------:R-:W2:Y:S01]  /*2f180*/  LDL.LU R9, [R1+0x8c8] ;  /* 0x0008c80001097983 */ /* 0x000ea20000300800 */
[----:B------:R-:W-:-:S05]  /*2f190*/  IMAD.MOV.U32 R6, RZ, RZ, R8 ;  /* 0x000000ffff067224 */ /* 0x000fca00078e0008 */
[----:B------:R1:W-:Y:S01]  /*2f1a0*/  LDGSTS.E [R4+0x11d80], desc[UR28][R6.64], P0 ;  /* 0x11d8000006047fae */ /* 0x0003e200081a101c */
[----:B----4-:R-:W-:-:S04]  /*2f1b0*/  IADD3 R10, P1, PT, R10, UR13, RZ ;  /* 0x0000000d0a0a7c10 */ /* 0x010fc8000ff3e0ff */
[----:B------:R-:W-:Y:S01]  /*2f1c0*/  IADD3.X R18, PT, PT, R18, UR7, RZ, P1, !PT ;  /* 0x0000000712127c10 */ /* 0x000fe20008ffe4ff */
[----:B------:R-:W-:Y:S01]  /*2f1d0*/  STL [R1+0x848], R10 ;  /* 0x0008480a01007387 */ /* 0x000fe20000100800 */
[----:B-1----:R-:W-:-:S03]  /*2f1e0*/  IMAD.MOV.U32 R6, RZ, RZ, R10 ;  /* 0x000000ffff067224 */ /* 0x002fc600078e000a */
[----:B------:R1:W-:Y:S01]  /*2f1f0*/  STL [R1+0x844], R18 ;  /* 0x0008441201007387 */ /* 0x0003e20000100800 */
[----:B------:R-:W-:-:S03]  /*2f200*/  IMAD.MOV.U32 R7, RZ, RZ, R18 ;  /* 0x000000ffff077224 */ /* 0x000fc600078e0012 */
[----:B-1----:R-:W4:Y:S04]  /*2f210*/  LDL.LU R18, [R1+0x8cc] ;  /* 0x0008cc0001127983 */ /* 0x002f280000300800 */
[----:B------:R-:W4:Y:S01]  /*2f220*/  LDL.LU R10, [R1+0x8d0] ;  /* 0x0008d000010a7983 */ /* 0x000f220000300800 */
[----:B------:R-:W-:-:S04]  /*2f230*/  UISETP.GT.AND UP1, UPT, UR16, 0x2, UPT ;  /* 0x000000021000788c */ /* 0x000fc8000bf24270 */
[----:B------:R-:W-:-:S04]  /*2f240*/  USEL UR12, URZ, 0x4, !UP1 ;  /* 0x00000004ff0c7887 */ /* 0x000fc8000c800000 */
[----:B------:R-:W-:Y:S01]  /*2f250*/  USEL UR12, UR12, URZ, !UP0 ;  /* 0x000000ff0c0c7287 */ /* 0x000fe2000c000000 */
[----:B------:R-:W-:-:S05]  /*2f260*/  LOP3.LUT R8, R14, 0x40, RZ, 0x3c, !PT ;  /* 0x000000400e087812 */ /* 0x000fca00078e3cff */
[----:B------:R-:W-:Y:S01]  /*2f270*/  ISETP.NE.U32.AND P0, PT, RZ, UR12, PT ;  /* 0x0000000cff007c0c */ /* 0x000fe2000bf05070 */
[----:B------:R-:W-:Y:S01]  /*2f280*/  VIADD R4, R8, UR17 ;  /* 0x0000001108047c36 */ /* 0x000fe20008000000 */
[----:B------:R-:W-:-:S04]  /*2f290*/  UISETP.GT.AND UP1, UPT, UR16, 0x6, UPT ;  /* 0x000000061000788c */ /* 0x000fc8000bf24270 */
[----:B------:R-:W-:-:S07]  /*2f2a0*/  USEL UR12, URZ, 0x4, !UP1 ;  /* 0x00000004ff0c7887 */ /* 0x000fce000c800000 */
[----:B------:R1:W-:Y:S01]  /*2f2b0*/  LDGSTS.E [R4+0x10200], desc[UR28][R6.64], P0 ;  /* 0x1020000006047fae */ /* 0x0003e200081a101c */
[----:B------:R-:W-:Y:S02]  /*2f2c0*/  USEL UR12, UR12, URZ, !UP0 ;  /* 0x000000ff0c0c7287 */ /* 0x000fe4000c000000 */
[----:B------:R-:W-:Y:S01]  /*2f2d0*/  UISETP.GT.AND UP1, UPT, UR16, 0xa, UPT ;  /* 0x0000000a1000788c */ /* 0x000fe2000bf24270 */
[----:B---3--:R-:W-:-:S04]  /*2f2e0*/  IADD3 R11, P1, PT, R11, UR13, RZ ;  /* 0x0000000d0b0b7c10 */ /* 0x008fc8000ff3e0ff */
[----:B------:R-:W-:Y:S01]  /*2f2f0*/  IADD3.X R17, PT, PT, R17, UR7, RZ, P1, !PT ;  /* 0x0000000711117c10 */ /* 0x000fe20008ffe4ff */
[----:B------:R-:W-:Y:S01]  /*2f300*/  STL [R1+0x850], R11 ;  /* 0x0008500b01007387 */ /* 0x000fe20000100800 */
[----:B-1----:R-:W-:-:S03]  /*2f310*/  MOV R6, R11 ;  /* 0x0000000b00067202 */ /* 0x002fc60000000f00 */
[----:B------:R1:W-:Y:S01]  /*2f320*/  STL [R1+0x84c], R17 ;  /* 0x00084c1101007387 */ /* 0x0003e20000100800 */
[----:B------:R-:W-:-:S05]  /*2f330*/  IMAD.MOV.U32 R7, RZ, RZ, R17 ;  /* 0x000000ffff077224 */ /* 0x000fca00078e0011 */
[----:B------:R3:W-:Y:S04]  /*2f340*/  LDGSTS.E [R4+0x10280], desc[UR28][R6.64], P0 ;  /* 0x1028000006047fae */ /* 0x0007e800081a101c */
[----:B-1----:R-:W4:Y:S04]  /*2f350*/  LDL.LU R17, [R1+0x904] ;  /* 0x0009040001117983 */ /* 0x002f280000300800 */
[----:B------:R-:W4:Y:S01]  /*2f360*/  LDL.LU R11, [R1+0x908] ;  /* 0x00090800010b7983 */ /* 0x000f220000300800 */
        /* <DEDUP_REMOVED lines=16> */
[----:B------:R-:W-:Y:S01]  /*2f470*/  IADD3.X R19, PT, PT, R19, UR7, RZ, P3, !PT ;  /* 0x0000000713137c10 */ /* 0x000fe20009ffe4ff */
[----:B--2---:R-:W-:Y:S02]  /*2f480*/  IMAD.MOV.U32 R7, RZ, RZ, R16 ;  /* 0x000000ffff077224 */ /* 0x004fe400078e0010 */
[----:B------:R1:W-:Y:S01]  /*2f490*/  STL [R1+0x88c], R16 ;  /* 0x00088c1001007387 */ /* 0x0003e20000100800 */
[----:B------:R-:W-:-:S03]  /*2f4a0*/  MOV R6, R13 ;  /* 0x0000000d00067202 */ /* 0x000fc60000000f00 */
[----:B------:R2:W-:Y:S01]  /*2f4b0*/  STL [R1+0x8c8], R9 ;  /* 0x0008c80901007387 */ /* 0x0005e20000100800 */
[----:B------:R-:W-:-:S03]  /*2f4c0*/  ISETP.NE.U32.AND P1, PT, RZ, UR12, PT ;  /* 0x0000000cff007c0c */ /* 0x000fc6000bf25070 */
[----:B------:R2:W-:Y:S04]  /*2f4d0*/  LDGSTS.E [R4+0x10680], desc[UR28][R6.64], P0 ;  /* 0x1068000006047fae */ /* 0x0005e800081a101c */
[----:B-1----:R-:W3:Y:S04]  /*2f4e0*/  LDL.LU R16, [R1+0x90c] ;  /* 0x00090c0001107983 */ /* 0x002ee80000300800 */
[----:B------:R-:W-:Y:S04]  /*2f4f0*/  STL [R1+0x8c4], R19 ;  /* 0x0008c41301007387 */ /* 0x000fe80000100800 */
[----:B------:R-:W3:Y:S01]  /*2f500*/  LDL.LU R13, [R1+0x944] ;  /* 0x00094400010d7983 */ /* 0x000ee20000300800 */
[----:B--2---:R-:W-:-:S02]  /*2f510*/  IMAD.MOV.U32 R6, RZ, RZ, R9 ;  /* 0x000000ffff067224 */ /* 0x004fc400078e0009 */
[----:B------:R-:W-:Y:S01]  /*2f520*/  IMAD.MOV.U32 R7, RZ, RZ, R19 ;  /* 0x000000ffff077224 */ /* 0x000fe200078e0013 */
[----:B------:R-:W2:Y:S04]  /*2f530*/  LDL.LU R9, [R1+0x950] ;  /* 0x0009500001097983 */ /* 0x000ea80000300800 */
[----:B------:R1:W-:Y:S01]  /*2f540*/  LDGSTS.E [R4+0x10a00], desc[UR28][R6.64], P1 ;  /* 0x10a0000006047fae */ /* 0x0003e200089a101c */
[----:B----4-:R-:W-:-:S04]  /*2f550*/  IADD3 R10, P0, PT, R10, UR13, RZ ;  /* 0x0000000d0a0a7c10 */ /* 0x010fc8000ff1e0ff */
[----:B------:R-:W-:Y:S01]  /*2f560*/  IADD3.X R18, PT, PT, R18, UR7, RZ, P0, !PT ;  /* 0x0000000712127c10 */ /* 0x000fe200087fe4ff */
[----:B------:R4:W-:Y:S01]  /*2f570*/  STL [R1+0x8d0], R10 ;  /* 0x0008d00a01007387 */ /* 0x0009e20000100800 */
[----:B-1----:R-:W-:-:S03]  /*2f580*/  MOV R6, R10 ;  /* 0x0000000a00067202 */ /* 0x002fc60000000f00 */
[----:B------:R1:W-:Y:S04]  /*2f590*/  STL [R1+0x8cc], R18 ;  /* 0x0008cc1201007387 */ /* 0x0003e80000100800 */
[----:B----4-:R-:W4:Y:S01]  /*2f5a0*/  LDL.LU R10, [R1+0x94c] ;  /* 0x00094c00010a7983 */ /* 0x010f220000300800 */
[----:B------:R-:W-:-:S05]  /*2f5b0*/  IMAD.MOV.U32 R7, RZ, RZ, R18 ;  /* 0x000000ffff077224 */ /* 0x000fca00078e0012 */
[----:B------:R1:W-:Y:S01]  /*2f5c0*/  LDGSTS.E [R4+0x10a80], desc[UR28][R6.64], P1 ;  /* 0x10a8000006047fae */ /* 0x0003e200089a101c */
[----:B------:R-:W-:-:S04]  /*2f5d0*/  UISETP.GT.AND UP1, UPT, UR16, 0xe, UPT ;  /* 0x0000000e1000788c */ /* 0x000fc8000bf24270 */
[----:B------:R-:W-:-:S04]  /*2f5e0*/  USEL UR12, URZ, 0x4, !UP1 ;  /* 0x00000004ff0c7887 */ /* 0x000fc8000c800000 */
[----:B------:R-:W-:Y:S02]  /*2f5f0*/  USEL UR12, UR12, URZ, !UP0 ;  /* 0x000000ff0c0c7287 */ /* 0x000fe4000c000000 */
[----:B------:R-:W-:-:S04]  /*2f600*/  UISETP.GT.AND UP1, UPT, UR16, 0x12, UPT ;  /* 0x000000121000788c */ /* 0x000fc8000bf24270 */
[----:B------:R-:W-:Y:S01]  /*2f610*/  ISETP.NE.U32.AND P0, PT, RZ, UR12, PT ;  /* 0x0000000cff007c0c */ /* 0x000fe2000bf05070 */
[----:B------:R-:W-:-:S04]  /*2f620*/  USEL UR12, URZ, 0x4, !UP1 ;  /* 0x00000004ff0c7887 */ /* 0x000fc8000c800000 */
[----:B------:R-:W-:Y:S01]  /*2f630*/  USEL UR12, UR12, URZ, !UP0 ;  /* 0x000000ff0c0c7287 */ /* 0x000fe2000c000000 */
[----:B------:R-:W-:-:S04]  /*2f640*/  IADD3 R11, P1, PT, R11, UR13, RZ ;  /* 0x0000000d0b0b7c10 */ /* 0x000fc8000ff3e0ff */
[----:B------:R-:W-:Y:S01]  /*2f650*/  IADD3.X R17, PT, PT, R17, UR7, RZ, P1, !PT ;  /* 0x0000000711117c10 */ /* 0x000fe20008ffe4ff */
[----:B------:R-:W-:Y:S04]  /*2f660*/  STL [R1+0x908], R11 ;  /* 0x0009080b01007387 */ /* 0x000fe80000100800 */
[----:B------:R1:W-:Y:S04]  /*2f670*/  STL [R1+0x904], R17 ;  /* 0x0009041101007387 */ /* 0x0003e80000100800 */
[----:B------:R-:W4:Y:S04]  /*2f680*/  LDL.LU R21, [R1+0x984] ;  /* 0x0009840001157983 */ /* 0x000f280000300800 */
[----:B------:R-:W4:Y:S04]  /*2f690*/  LDL.LU R20, [R1+0x988] ;  /* 0x0009880001147983 */ /* 0x000f280000300800 */
[----:B------:R-:W4:Y:S01]  /*2f6a0*/  LDL.LU R19, [R1+0x98c] ;  /* 0x00098c0001137983 */ /* 0x000f220000300800 */
[----:B-1----:R-:W-:-:S03]  /*2f6b0*/  IMAD.MOV.U32 R7, RZ, RZ, R17 ;  /* 0x000000ffff077224 */ /* 0x002fc600078e0011 */
[----:B------:R-:W4:Y:S01]  /*2f6c0*/  LDL.LU R18, [R1+0x990] ;  /* 0x0009900001127983 */ /* 0x000f220000300800 */
[----:B------:R-:W-:-:S03]  /*2f6d0*/  IMAD.MOV.U32 R6, RZ, RZ, R11 ;  /* 0x000000ffff067224 */ /* 0x000fc600078e000b */
[----:B------:R-:W4:Y:S04]  /*2f6e0*/  LDL.LU R17, [R1+0x9c4] ;  /* 0x0009c40001117983 */ /* 0x000f280000300800 */
[----:B------:R-:W4:Y:S01]  /*2f6f0*/  LDL.LU R11, [R1+0x9c8] ;  /* 0x0009c800010b7983 */ /* 0x000f220000300800 */
[----:B------:R-:W-:-:S03]  /*2f700*/  ISETP.NE.U32.AND P1, PT, RZ, UR12, PT ;  /* 0x0000000cff007c0c */ /* 0x000fc6000bf25070 */
[----:B------:R1:W-:Y:S01]  /*2f710*/  LDGSTS.E [R4+0x10e00], desc[UR28][R6.64], P0 ;  /* 0x10e0000006047fae */ /* 0x0003e200081a101c */
[----:B---3--:R-:W-:Y:S02]  /*2f720*/  IADD3 R15, P2, PT, R15, UR13, RZ ;  /* 0x0000000d0f0f7c10 */ /* 0x008fe4000ff5e0ff */
[----:B------:R-:W-:-:S03]  /*2f730*/  IADD3 R12, P3, PT, R12, UR13, RZ ;  /* 0x0000000d0c0c7c10 */ /* 0x000fc6000ff7e0ff */
[----:B------:R-:W-:Y:S01]  /*2f740*/  STL [R1+0x910], R15 ;  /* 0x0009100f01007387 */ /* 0x000fe20000100800 */
[----:B-1----:R-:W-:Y:S02]  /*2f750*/  MOV R6, R15 ;  /* 0x0000000f00067202 */ /* 0x002fe40000000f00 */
[----:B------:R-:W-:-:S05]  /*2f760*/  IADD3.X R16, PT, PT, R16, UR7, RZ, P2, !PT ;  /* 0x0000000710107c10 */ /* 0x000fca00097fe4ff */
[----:B------:R1:W-:Y:S01]  /*2f770*/  STL [R1+0x90c], R16 ;  /* 0x00090c1001007387 */ /* 0x0003e20000100800 */
[----:B------:R-:W-:-:S03]  /*2f780*/  IADD3.X R13, PT, PT, R13, UR7, RZ, P3, !PT ;  /* 0x000000070d0d7c10 */ /* 0x000fc60009ffe4ff */
[----:B------:R-:W-:Y:S01]  /*2f790*/  STL [R1+0x948], R12 ;  /* 0x0009480c01007387 */ /* 0x000fe20000100800 */
[----:B------:R-:W-:-:S03]  /*2f7a0*/  IMAD.MOV.U32 R7, RZ, RZ, R16 ;  /* 0x000000ffff077224 */ /* 0x000fc600078e0010 */
[----:B------:R3:W-:Y:S04]  /*2f7b0*/  STL [R1+0x944], R13 ;  /* 0x0009440d01007387 */ /* 0x0007e80000100800 */
[----:B-1----:R-:W4:Y:S04]  /*2f7c0*/  LDL.LU R16, [R1+0x9cc] ;  /* 0x0009cc0001107983 */ /* 0x002f280000300800 */
[----:B------:R-:W4:Y:S04]  /*2f7d0*/  LDL.LU R15, [R1+0x9d0] ;  /* 0x0009d000010f7983 */ /* 0x000f280000300800 */
[----:B------:R1:W-:Y:S01]  /*2f7e0*/  LDGSTS.E [R4+0x10e80], desc[UR28][R6.64], P0 ;  /* 0x10e8000006047fae */ /* 0x0003e200081a101c */
[----:B--2---:R-:W-:-:S05]  /*2f7f0*/  IADD3 R9, P0, PT, R9, UR13, RZ ;  /* 0x0000000d09097c10 */ /* 0x004fca000ff1e0ff */
[----:B------:R-:W-:Y:S01]  /*2f800*/  STL [R1+0x950], R9 ;  /* 0x0009500901007387 */ /* 0x000fe20000100800 */
[----:B----4-:R-:W-:Y:S01]  /*2f810*/  IADD3.X R10, PT, PT, R10, UR7, RZ, P0, !PT ;  /* 0x000000070a0a7c10 */ /* 0x010fe200087fe4ff */
[----:B-1----:R-:W-:Y:S02]  /*2f820*/  IMAD.MOV.U32 R6, RZ, RZ, R12 ;  /* 0x000000ffff067224 */ /* 0x002fe400078e000c */
[----:B------:R-:W-:Y:S02]  /*2f830*/  IMAD.MOV.U32 R7, RZ, RZ, R13 ;  /* 0x000000ffff077224 */ /* 0x000fe400078e000d */
[----:B------:R1:W-:Y:S04]  /*2f840*/  STL [R1+0x94c], R10 ;  /* 0x00094c0a01007387 */ /* 0x0003e80000100800 */
[----:B------:R2:W-:Y:S04]  /*2f850*/  LDGSTS.E [R4+0x11200], desc[UR28][R6.64], P1 ;  /* 0x1120000006047fae */ /* 0x0005e800089a101c */
[----:B---3--:R-:W3:Y:S01]  /*2f860*/  LDL.LU R13, [R1+0xa04] ;  /* 0x000a0400010d7983 */ /* 0x008ee20000300800 */
[----:B--2---:R-:W-:-:S03]  /*2f870*/  IMAD.MOV.U32 R7, RZ, RZ, R10 ;  /* 0x000000ffff077224 */ /* 0x004fc600078e000a */
[----:B-1----:R-:W2:Y:S01]  /*2f880*/  LDL.LU R10, [R1+0xa08] ;  /* 0x000a0800010a7983 */ /* 0x002ea20000300800 */
[----:B------:R-:W-:-:S03]  /*2f890*/  MOV R6, R9 ;  /* 0x0000000900067202 */ /* 0x000fc60000000f00 */
[----:B------:R-:W4:Y:S04]  /*2f8a0*/  LDL.LU R12, [R1+0xa0c] ;  /* 0x000a0c00010c7983 */ /* 0x000f280000300800 */
[----:B------:R-:W4:Y:S01]  /*2f8b0*/  LDL.LU R9, [R1+0xa10] ;  /* 0x000a100001097983 */ /* 0x000f220000300800 */
[----:B------:R-:W-:-:S03]  /*2f8c0*/  UISETP.GT.AND UP1, UPT, UR16, 0x16, UPT ;  /* 0x000000161000788c */ /* 0x000fc6000bf24270 */
[----:B------:R1:W-:Y:S01]  /*2f8d0*/  LDGSTS.E [R4+0x11280], desc[UR28][R6.64], P1 ;  /* 0x1128000006047fae */ /* 0x0003e200089a101c */
[----:B------:R-:W-:-:S04]  /*2f8e0*/  USEL UR12, URZ, 0x4, !UP1 ;  /* 0x00000004ff0c7887 */ /* 0x000fc8000c800000 */
[----:B------:R-:W-:-:S06]  /*2f8f0*/  USEL UR12, UR12, URZ, !UP0 ;  /* 0x000000ff0c0c7287 */ /* 0x000fcc000c000000 */
[----:B------:R-:W-:Y:S01]  /*2f900*/  ISETP.NE.U32.AND P0, PT, RZ, UR12, PT ;  /* 0x0000000cff007c0c */ /* 0x000fe2000bf05070 */
[----:B------:R-:W-:-:S04]  /*2f910*/  UISETP.GT.AND UP1, UPT, UR16, 0x1a, UPT ;  /* 0x0000001a1000788c */ /* 0x000fc8000bf24270 */
[----:B------:R-:W-:-:S04]  /*2f920*/  USEL UR12, URZ, 0x4, !UP1 ;  /* 0x00000004ff0c7887 */ /* 0x000fc8000c800000 */
[----:B------:R-:W-:Y:S02]  /*2f930*/  USEL UR12, UR12, URZ, !UP0 ;  /* 0x000000ff0c0c7287 */ /* 0x000fe4000c000000 */
[----:B------:R-:W-:Y:S01]  /*2f940*/  UISETP.GT.AND UP1, UPT, UR16, 0x1e, UPT ;  /* 0x0000001e1000788c */ /* 0x000fe2000bf24270 */
[----:B------:R-:W-:-:S04]  /*2f950*/  IADD3 R20, P1, PT, R20, UR13, RZ ;  /* 0x0000000d14147c10 */ /* 0x000fc8000ff3e0ff */
[----:B------:R-:W-:Y:S01]  /*2f960*/  IADD3.X R21, PT, PT, R21, UR7, RZ, P1, !PT ;  /* 0x0000000715157c10 */ /* 0x000fe20008ffe4ff */
[----:B-1----:R-:W-:Y:S01]  /*2f970*/  IMAD.MOV.U32 R6, RZ, RZ, R20 ;  /* 0x000000ffff067224 */ /* 0x002fe200078e0014 */
        /* <DEDUP_REMOVED lines=8> */
[----:B-1----:R-:W-:Y:S01]  /*2fa00*/  MOV R6, R18 ;  /* 0x0000001200067202 */ /* 0x002fe20000000f00 */
[----:B------:R-:W-:-:S02]  /*2fa10*/  IMAD.MOV.U32 R7, RZ, RZ, R19 ;  /* 0x000000ffff077224 */ /* 0x000fc400078e0013 */
[----:B------:R-:W-:Y:S01]  /*2fa20*/  STL [R1+0x990], R18 ;  /* 0x0009901201007387 */ /* 0x000fe20000100800 */
[----:B------:R-:W-:-:S03]  /*2fa30*/  ISETP.NE.U32.AND P1, PT, RZ, UR12, PT ;  /* 0x0000000cff007c0c */ /* 0x000fc6000bf25070 */
[----:B------:R1:W-:Y:S04]  /*2fa40*/  STL [R1+0x98c], R19 ;  /* 0x00098c1301007387 */ /* 0x0003e80000100800 */
[----:B------:R1:W-:Y:S04]  /*2fa50*/  STL [R1+0x9c8], R11 ;  /* 0x0009c80b01007387 */ /* 0x0003e80000100800 */
[----:B------:R1:W-:Y:S04]  /*2fa60*/  LDGSTS.E [R4+0x11680], desc[UR28][R6.64], P0 ;  /* 0x1168000006047fae */ /* 0x0003e800081a101c */
[----:B------:R1:W-:Y:S04]  /*2fa70*/  STL [R1+0x9c4], R17 ;  /* 0x0009c41101007387 */ /* 0x0003e80000100800 */
[----:B-1----:R-:W4:Y:S01]  /*2fa80*/  LDL.LU R19, [R1+0x854] ;  /* 0x0008540001137983 */ /* 0x002f220000300800 */
[----:B------:R-:W-:-:S03]  /*2fa90*/  IMAD.MOV.U32 R6, RZ, RZ, R11 ;  /* 0x000000ffff067224 */ /* 0x000fc600078e000b */
[----:B------:R-:W4:Y:S01]  /*2faa0*/  LDL.LU R11, [R1+0x858] ;  /* 0x00085800010b7983 */ /* 0x000f220000300800 */
[----:B------:R-:W-:Y:S01]  /*2fab0*/  IMAD.MOV.U32 R7, RZ, RZ, R17 ;  /* 0x000000ffff077224 */ /* 0x000fe200078e0011 */
[----:B------:R-:W-:-:S04]  /*2fac0*/  USEL UR12, URZ, 0x4, !UP1 ;  /* 0x00000004ff0c7887 */ /* 0x000fc8000c800000 */
[----:B------:R1:W-:Y:S01]  /*2fad0*/  LDGSTS.E [R4+0x11a00], desc[UR28][R6.64], P1 ;  /* 0x11a0000006047fae */ /* 0x0003e200089a101c */
[----:B------:R-:W-:Y:S01]  /*2fae0*/  USEL UR12, UR12, URZ, !UP0 ;  /* 0x000000ff0c0c7287 */ /* 0x000fe2000c000000 */
[----:B------:R-:W-:-:S04]  /*2faf0*/  IADD3 R15, P0, PT, R15, UR13, RZ ;  /* 0x0000000d0f0f7c10 */ /* 0x000fc8000ff1e0ff */
[----:B------:R-:W-:Y:S01]  /*2fb00*/  IADD3.X R16, PT, PT, R16, UR7, RZ, P0, !PT ;  /* 0x0000000710107c10 */ /* 0x000fe200087fe4ff */
[----:B------:R-:W-:Y:S01]  /*2fb10*/  STL [R1+0x9d0], R15 ;  /* 0x0009d00f01007387 */ /* 0x000fe20000100800 */
[----:B-1----:R-:W-:-:S03]  /*2fb20*/  MOV R6, R15 ;  /* 0x0000000f00067202 */ /* 0x002fc60000000f00 */
[----:B------:R-:W-:Y:S01]  /*2fb30*/  IMAD.MOV.U32 R7, RZ, RZ, R16 ;  /* 0x000000ffff077224 */ /* 0x000fe200078e0010 */
[----:B------:R-:W-:Y:S04]  /*2fb40*/  STL [R1+0x9cc], R16 ;  /* 0x0009cc1001007387 */ /* 0x000fe80000100800 */
[----:B------:R-:W4:Y:S04]  /*2fb50*/  LDL.LU R18, [R1+0x85c] ;  /* 0x00085c0001127983 */ /* 0x000f280000300800 */
[----:B------:R-:W4:Y:S01]  /*2fb60*/  LDL.LU R17, [R1+0x860] ;  /* 0x0008600001117983 */ /* 0x000f220000300800 */
[----:B------:R-:W-:-:S03]  /*2fb70*/  ISETP.NE.U32.AND P0, PT, RZ, UR12, PT ;  /* 0x0000000cff007c0c */ /* 0x000fc6000bf05070 */
[----:B------:R1:W-:Y:S01]  /*2fb80*/  LDGSTS.E [R4+0x11a80], desc[UR28][R6.64], P1 ;  /* 0x11a8000006047fae */ /* 0x0003e200089a101c */
[----:B--2---:R-:W-:-:S04]  /*2fb90*/  IADD3 R10, P1, PT, R10, UR13, RZ ;  /* 0x0000000d0a0a7c10 */ /* 0x004fc8000ff3e0ff */
[----:B---3--:R-:W-:Y:S02]  /*2fba0*/  IADD3.X R13, PT, PT, R13, UR7, RZ, P1, !PT ;  /* 0x000000070d0d7c10 */ /* 0x008fe40008ffe4ff */
[----:B----4-:R-:W-:Y:S01]  /*2fbb0*/  IADD3 R9, P2, PT, R9, UR13, RZ ;  /* 0x0000000d09097c10 */ /* 0x010fe2000ff5e0ff */
[----:B------:R2:W-:Y:S01]  /*2fbc0*/  STL [R1+0xa08], R10 ;  /* 0x000a080a01007387 */ /* 0x0005e20000100800 */
[----:B-1----:R-:W-:Y:S02]  /*2fbd0*/  IMAD.MOV.U32 R6, RZ, RZ, R10 ;  /* 0x000000ffff067224 */ /* 0x002fe400078e000a */
[----:B------:R-:W-:Y:S01]  /*2fbe0*/  IADD3.X R12, PT, PT, R12, UR7, RZ, P2, !PT ;  /* 0x000000070c0c7c10 */ /* 0x000fe200097fe4ff */
[----:B------:R1:W-:Y:S01]  /*2fbf0*/  STL [R1+0xa04], R13 ;  /* 0x000a040d01007387 */ /* 0x0003e20000100800 */
[----:B------:R-:W-:-:S03]  /*2fc00*/  IMAD.MOV.U32 R7, RZ, RZ, R13 ;  /* 0x000000ffff077224 */ /* 0x000fc600078e000d */
[----:B------:R-:W-:Y:S04]  /*2fc10*/  STL [R1+0xa10], R9 ;  /* 0x000a100901007387 */ /* 0x000fe80000100800 */
[----:B--2---:R-:W2:Y:S04]  /*2fc20*/  LDL.LU R10, [R1+0x898] ;  /* 0x00089800010a7983 */ /* 0x004ea80000300800 */
[----:B------:R3:W-:Y:S04]  /*2fc30*/  STL [R1+0xa0c], R12 ;  /* 0x000a0c0c01007387 */ /* 0x0007e80000100800 */
[----:B------:R4:W-:Y:S04]  /*2fc40*/  LDGSTS.E [R4+0x11e00], desc[UR28][R6.64], P0 ;  /* 0x11e0000006047fae */ /* 0x0009e800081a101c */
[----:B-1----:R-:W2:Y:S04]  /*2fc50*/  LDL.LU R13, [R1+0x894] ;  /* 0x00089400010d7983 */ /* 0x002ea80000300800 */
[----:B------:R-:W2:Y:S01]  /*2fc60*/  LDL.LU R15, [R1+0x89c] ;  /* 0x00089c00010f7983 */ /* 0x000ea20000300800 */
[----:B----4-:R-:W-:-:S03]  /*2fc70*/  IMAD.MOV.U32 R7, RZ, RZ, R12 ;  /* 0x000000ffff077224 */ /* 0x010fc600078e000c */
[----:B---3--:R-:W3:Y:S01]  /*2fc80*/  LDL.LU R12, [R1+0x8a0] ;  /* 0x0008a000010c7983 */ /* 0x008ee20000300800 */
[----:B------:R-:W-:-:S03]  /*2fc90*/  MOV R6, R9 ;  /* 0x0000000900067202 */ /* 0x000fc60000000f00 */
[----:B------:R-:W4:Y:S04]  /*2fca0*/  LDL.LU R20, [R1+0x8d4] ;  /* 0x0008d40001147983 */ /* 0x000f280000300800 */
[----:B------:R-:W4:Y:S01]  /*2fcb0*/  LDL.LU R9, [R1+0x8d8] ;  /* 0x0008d80001097983 */ /* 0x000f220000300800 */
[----:B------:R-:W-:Y:S01]  /*2fcc0*/  UISETP.GT.AND UP1, UPT, UR16, 0x3, UPT ;  /* 0x000000031000788c */ /* 0x000fe2000bf24270 */
[----:B------:R-:W-:Y:S02]  /*2fcd0*/  IMAD.SHL.U32 R53, R53, 0x4, RZ ;  /* 0x0000000435357824 */ /* 0x000fe400078e00ff */
[----:B------:R1:W-:Y:S01]  /*2fce0*/  LDGSTS.E [R4+0x11e80], desc[UR28][R6.64], P0 ;  /* 0x11e8000006047fae */ /* 0x0003e200081a101c */
[----:B------:R-:W-:-:S04]  /*2fcf0*/  USEL UR12, URZ, 0x4, !UP1 ;  /* 0x00000004ff0c7887 */ /* 0x000fc8000c800000 */
[----:B------:R-:W-:Y:S01]  /*2fd00*/  USEL UR12, UR12, URZ, !UP0 ;  /* 0x000000ff0c0c7287 */ /* 0x000fe2000c000000 */
[----:B------:R-:W-:-:S05]  /*2fd10*/  LOP3.LUT R16, R53, 0x60, RZ, 0x3c, !PT ;  /* 0x0000006035107812 */ /* 0x000fca00078e3cff */
[----:B------:R-:W-:Y:S01]  /*2fd20*/  ISETP.NE.U32.AND P0, PT, RZ, UR12, PT ;  /* 0x0000000cff007c0c */ /* 0x000fe2000bf05070 */
[----:B------:R-:W-:Y:S01]  /*2fd30*/  UISETP.GT.AND UP1, UPT, UR16, 0x7, UPT ;  /* 0x000000071000788c */ /* 0x000fe2000bf24270 */
[----:B-1----:R-:W-:-:S03]  /*2fd40*/  VIADD R4, R16, UR17 ;  /* 0x0000001110047c36 */ /* 0x002fc60008000000 */
[----:B------:R-:W-:-:S04]  /*2fd50*/  USEL UR12, URZ, 0x4, !UP1 ;  /* 0x00000004ff0c7887 */ /* 0x000fc8000c800000 */
[----:B------:R-:W-:Y:S01]  /*2fd60*/  USEL UR12, UR12, URZ, !UP0 ;  /* 0x000000ff0c0c7287 */ /* 0x000fe2000c000000 */
[----:B------:R-:W-:-:S04]  /*2fd70*/  IADD3 R11, P1, PT, R11, UR13, RZ ;  /* 0x0000000d0b0b7c10 */ /* 0x000fc8000ff3e0ff */
[----:B------:R-:W-:Y:S01]  /*2fd80*/  IADD3.X R19, PT, PT, R19, UR7, RZ, P1, !PT ;  /* 0x0000000713137c10 */ /* 0x000fe20008ffe4ff */
[----:B------:R-:W-:Y:S01]  /*2fd90*/  STL [R1+0x858], R11 ;  /* 0x0008580b01007387 */ /* 0x000fe20000100800 */
[----:B------:R-:W-:-:S03]  /*2fda0*/  MOV R6, R11 ;  /* 0x0000000b00067202 */ /* 0x000fc60000000f00 */
[----:B------:R1:W-:Y:S01]  /*2fdb0*/  STL [R1+0x854], R19 ;  /* 0x0008541301007387 */ /* 0x0003e20000100800 */
[----:B------:R-:W-:-:S05]  /*2fdc0*/  IMAD.MOV.U32 R7, RZ, RZ, R19 ;  /* 0x000000ffff077224 */ /* 0x000fca00078e0013 */
[----:B------:R1:W-:Y:S04]  /*2fdd0*/  LDGSTS.E [R4+0x10300], desc[UR28][R6.64], P0 ;  /* 0x1030000006047fae */ /* 0x0003e800081a101c */
[----:B-1----:R-:W4:Y:S04]  /*2fde0*/  LDL.LU R19, [R1+0x8dc] ;  /* 0x0008dc0001137983 */ /* 0x002f280000300800 */
[----:B------:R-:W4:Y:S01]  /*2fdf0*/  LDL.LU R11, [R1+0x8e0] ;  /* 0x0008e000010b7983 */ /* 0x000f220000300800 */
[----:B------:R-:W-:-:S04]  /*2fe00*/  IADD3 R17, P1, PT, R17, UR13, RZ ;  /* 0x0000000d11117c10 */ /* 0x000fc8000ff3e0ff */
[----:B------:R-:W-:Y:S01]  /*2fe10*/  IADD3.X R18, PT, PT, R18, UR7, RZ, P1, !PT ;  /* 0x0000000712127c10 */ /* 0x000fe20008ffe4ff */
[----:B------:R-:W-:Y:S01]  /*2fe20*/  STL [R1+0x860], R17 ;  /* 0x0008601101007387 */ /* 0x000fe20000100800 */
[----:B------:R-:W-:-:S03]  /*2fe30*/  IMAD.MOV.U32 R6, RZ, RZ, R17 ;  /* 0x000000ffff067224 */ /* 0x000fc600078e0011 */
[----:B------:R1:W-:Y:S01]  /*2fe40*/  STL [R1+0x85c], R18 ;  /* 0x00085c1201007387 */ /* 0x0003e20000100800 */
[----:B------:R-:W-:-:S05]  /*2fe50*/  IMAD.MOV.U32 R7, RZ, RZ, R18 ;  /* 0x000000ffff077224 */ /* 0x000fca00078e0012 */
[----:B------:R2:W-:Y:S04]  /*2fe60*/  LDGSTS.E [R4+0x10380], desc[UR28][R6.64], P0 ;  /* 0x1038000006047fae */ /* 0x0005e800081a101c */
[----:B-1----:R-:W4:Y:S04]  /*2fe70*/  LDL.LU R18, [R1+0x914] ;  /* 0x0009140001127983 */ /* 0x002f280000300800 */
[----:B------:R-:W4:Y:S01]  /*2fe80*/  LDL.LU R17, [R1+0x918] ;  /* 0x0009180001117983 */ /* 0x000f220000300800 */
[----:B------:R-:W-:Y:S02]  /*2fe90*/  ISETP.NE.U32.AND P0, PT, RZ, UR12, PT ;  /* 0x0000000cff007c0c */ /* 0x000fe4000bf05070 */
[----:B--2---:R-:W-:-:S04]  /*2fea0*/  IADD3 R10, P1, PT, R10, UR13, RZ ;  /* 0x0000000d0a0a7c10 */ /* 0x004fc8000ff3e0ff */
[----:B------:R-:W-:Y:S01]  /*2feb0*/  MOV R6, R10 ;  /* 0x0000000a00067202 */ /* 0x000fe20000000f00 */
[----:B------:R-:W-:Y:S01]  /*2fec0*/  STL [R1+0x898], R10 ;  /* 0x0008980a01007387 */ /* 0x000fe20000100800 */
[----:B------:R-:W-:-:S05]  /*2fed0*/  IADD3.X R13, PT, PT, R13, UR7, RZ, P1, !PT ;  /* 0x000000070d0d7c10 */ /* 0x000fca0008ffe4ff */
[----:B------:R-:W-:Y:S01]  /*2fee0*/  IMAD.MOV.U32 R7, RZ, RZ, R13 ;  /* 0x000000ffff077224 */ /* 0x000fe200078e000d */
[----:B---3--:R-:W-:Y:S01]  /*2fef0*/  IADD3 R12, P2, PT, R12, UR13, RZ ;  /* 0x0000000d0c0c7c10 */ /* 0x008fe2000ff5e0ff */
[----:B------:R1:W-:Y:S03]  /*2ff00*/  STL [R1+0x894], R13 ;  /* 0x0008940d01007387 */ /* 0x0003e60000100800 */
[----:B------:R-:W-:Y:S01]  /*2ff10*/  IADD3.X R15, PT, PT, R15, UR7, RZ, P2, !PT ;  /* 0x000000070f0f7c10 */ /* 0x000fe200097fe4ff */
[----:B------:R2:W-:Y:S01]  /*2ff20*/  LDGSTS.E [R4+0x10700], desc[UR28][R6.64], P0 ;  /* 0x1070000006047fae */ /* 0x0005e200081a101c */
[----:B----4-:R-:W-:-:S03]  /*2ff30*/  IADD3 R9, P3, PT, R9, UR13, RZ ;  /* 0x0000000d09097c10 */ /* 0x010fc6000ff7e0ff */
[----:B-1----:R-:W3:Y:S04]  /*2ff40*/  LDL.LU R13, [R1+0x920] ;  /* 0x00092000010d7983 */ /* 0x002ee80000300800 */
[----:B------:R-:W4:Y:S01]  /*2ff50*/  LDL.LU R10, [R1+0x958] ;  /* 0x00095800010a7983 */ /* 0x000f220000300800 */
[----:B------:R-:W-:Y:S01]  /*2ff60*/  IADD3.X R20, PT, PT, R20, UR7, RZ, P3, !PT ;  /* 0x0000000714147c10 */ /* 0x000fe20009ffe4ff */
[----:B--2---:R-:W-:Y:S02]  /*2ff70*/  IMAD.MOV.U32 R7, RZ, RZ, R15 ;  /* 0x000000ffff077224 */ /* 0x004fe400078e000f */
        /* <DEDUP_REMOVED lines=19> */
[----:B------:R-:W-:-:S04]  /*300b0*/  IADD3 R11, P0, PT, R11, UR13, RZ ;  /* 0x0000000d0b0b7c10 */ /* 0x000fc8000ff1e0ff */
[----:B------:R-:W-:Y:S01]  /*300c0*/  IADD3.X R19, PT, PT, R19, UR7, RZ, P0, !PT ;  /* 0x0000000713137c10 */ /* 0x000fe200087fe4ff */
[----:B------:R1:W-:Y:S02]  /*300d0*/  STL [R1+0x8e0], R11 ;  /* 0x0008e00b01007387 */ /* 0x0003e40000100800 */
[----:B-1----:R-:W-:Y:S02]  /*300e0*/  IMAD.MOV.U32 R6, RZ, RZ, R11 ;  /* 0x000000ffff067224 */ /* 0x002fe400078e000b */
[----:B------:R-:W-:Y:S01]  /*300f0*/  IMAD.MOV.U32 R7, RZ, RZ, R19 ;  /* 0x000000ffff077224 */ /* 0x000fe200078e0013 */
[----:B------:R1:W-:Y:S04]  /*30100*/  STL [R1+0x8dc], R19 ;  /* 0x0008dc1301007387 */ /* 0x0003e80000100800 */
[----:B------:R1:W-:Y:S04]  /*30110*/  LDGSTS.E [R4+0x10b80], desc[UR28][R6.64], P1 ;  /* 0x10b8000006047fae */ /* 0x0003e800089a101c */
[----:B------:R-:W2:Y:S01]  /*30120*/  LDL.LU R11, [R1+0x95c] ;  /* 0x00095c00010b7983 */ /* 0x000ea20000300800 */
[----:B------:R-:W-:-:S02]  /*30130*/  ISETP.NE.U32.AND P0, PT, RZ, UR12, PT ;  /* 0x0000000cff007c0c */ /* 0x000fc4000bf05070 */
[----:B------:R-:W-:-:S04]  /*30140*/  IADD3 R17, P1, PT, R17, UR13, RZ ;  /* 0x0000000d11117c10 */ /* 0x000fc8000ff3e0ff */
[----:B------:R-:W-:Y:S01]  /*30150*/  IADD3.X R18, PT, PT, R18, UR7, RZ, P1, !PT ;  /* 0x0000000712127c10 */ /* 0x000fe20008ffe4ff */
[----:B------:R-:W-:Y:S04]  /*30160*/  STL [R1+0x918], R17 ;  /* 0x0009181101007387 */ /* 0x000fe80000100800 */
[----:B------:R1:W-:Y:S04]  /*30170*/  STL [R1+0x914], R18 ;  /* 0x0009141201007387 */ /* 0x0003e80000100800 */
[----:B------:R-:W2:Y:S04]  /*30180*/  LDL.LU R22, [R1+0x994] ;  /* 0x0009940001167983 */ /* 0x000ea80000300800 */
[----:B------:R-:W2:Y:S01]  /*30190*/  LDL.LU R21, [R1+0x998] ;  /* 0x0009980001157983 */ /* 0x000ea20000300800 */
[----:B-1----:R-:W-:Y:S01]  /*301a0*/  MOV R6, R17 ;  /* 0x0000001100067202 */ /* 0x002fe20000000f00 */
[----:B------:R-:W-:-:S02]  /*301b0*/  IMAD.MOV.U32 R7, RZ, RZ, R18 ;  /* 0x000000ffff077224 */ /* 0x000fc400078e0012 */
[----:B------:R-:W2:Y:S04]  /*301c0*/  LDL.LU R20, [R1+0x99c] ;  /* 0x00099c0001147983 */ /* 0x000ea80000300800 */
[----:B------:R-:W2:Y:S04]  /*301d0*/  LDL.LU R19, [R1+0x9a0] ;  /* 0x0009a00001137983 */ /* 0x000ea80000300800 */
[----:B------:R1:W-:Y:S04]  /*301e0*/  LDGSTS.E [R4+0x10f00], desc[UR28][R6.64], P0 ;  /* 0x10f0000006047fae */ /* 0x0003e800081a101c */
[----:B------:R-:W2:Y:S04]  /*301f0*/  LDL.LU R18, [R1+0x9d4] ;  /* 0x0009d40001127983 */ /* 0x000ea80000300800 */
[----:B------:R-:W2:Y:S01]  /*30200*/  LDL.LU R17, [R1+0x9d8] ;  /* 0x0009d80001117983 */ /* 0x000ea20000300800 */
[----:B---3--:R-:W-:-:S02]  /*30210*/  IADD3 R13, P2, PT, R13, UR13, RZ ;  /* 0x0000000d0d0d7c10 */ /* 0x008fc4000ff5e0ff */
[----:B----4-:R-:W-:-:S03]  /*30220*/  IADD3 R10, P3, PT, R10, UR13, RZ ;  /* 0x0000000d0a0a7c10 */ /* 0x010fc6000ff7e0ff */
[----:B-1----:R-:W-:Y:S01]  /*30230*/  IMAD.MOV.U32 R6, RZ, RZ, R13 ;  /* 0x000000ffff067224 */ /* 0x002fe200078e000d */
[----:B------:R-:W-:Y:S01]  /*30240*/  STL [R1+0x920], R13 ;  /* 0x0009200d01007387 */ /* 0x000fe20000100800 */
[----:B------:R-:W-:-:S05]  /*30250*/  IADD3.X R15, PT, PT, R15, UR7, RZ, P2, !PT ;  /* 0x000000070f0f7c10 */ /* 0x000fca00097fe4ff */
[----:B------:R-:W-:Y:S01]  /*30260*/  IMAD.MOV.U32 R7, RZ, RZ, R15 ;  /* 0x000000ffff077224 */ /* 0x000fe200078e000f */
[----:B------:R-:W-:Y:S01]  /*30270*/  IADD3.X R12, PT, PT, R12, UR7, RZ, P3, !PT ;  /* 0x000000070c0c7c10 */ /* 0x000fe20009ffe4ff */
[----:B------:R-:W-:Y:S04]  /*30280*/  STL [R1+0x91c], R15 ;  /* 0x00091c0f01007387 */ /* 0x000fe80000100800 */
[----:B------:R-:W-:Y:S04]  /*30290*/  STL [R1+0x958], R10 ;  /* 0x0009580a01007387 */ /* 0x000fe80000100800 */
[----:B------:R1:W-:Y:S04]  /*302a0*/  LDGSTS.E [R4+0x10f80], desc[UR28][R6.64], P0 ;  /* 0x10f8000006047fae */ /* 0x0003e800081a101c */
[----:B------:R3:W-:Y:S01]  /*302b0*/  STL [R1+0x954], R12 ;  /* 0x0009540c01007387 */ /* 0x0007e20000100800 */
[----:B-1----:R-:W-:Y:S01]  /*302c0*/  IMAD.MOV.U32 R7, RZ, RZ, R12 ;  /* 0x000000ffff077224 */ /* 0x002fe200078e000c */
[----:B------:R-:W-:-:S02]  /*302d0*/  MOV R6, R10 ;  /* 0x0000000a00067202 */ /* 0x000fc40000000f00 */
[----:B---3--:R-:W3:Y:S04]  /*302e0*/  LDL.LU R12, [R1+0x9dc] ;  /* 0x0009dc00010c7983 */ /* 0x008ee80000300800 */
[----:B------:R-:W4:Y:S01]  /*302f0*/  LDL.LU R10, [R1+0x9e0] ;  /* 0x0009e000010a7983 */ /* 0x000f220000300800 */
[----:B------:R-:W-:-:S04]  /*30300*/  UISETP.GT.AND UP1, UPT, UR16, 0x13, UPT ;  /* 0x000000131000788c */ /* 0x000fc8000bf24270 */
[----:B------:R-:W-:-:S04]  /*30310*/  USEL UR12, URZ, 0x4, !UP1 ;  /* 0x00000004ff0c7887 */ /* 0x000fc8000c800000 */
[----:B------:R-:W-:Y:S01]  /*30320*/  USEL UR12, UR12, URZ, !UP0 ;  /* 0x000000ff0c0c7287 */ /* 0x000fe2000c000000 */
[----:B--2---:R-:W-:-:S05]  /*30330*/  IADD3 R9, P0, PT, R9, UR13, RZ ;  /* 0x0000000d09097c10 */ /* 0x004fca000ff1e0ff */
[----:B------:R-:W-:Y:S01]  /*30340*/  ISETP.NE.U32.AND P1, PT, RZ, UR12, PT ;  /* 0x0000000cff007c0c */ /* 0x000fe2000bf25070 */
[----:B------:R-:W-:Y:S01]  /*30350*/  UISETP.GT.AND UP1, UPT, UR16, 0x17, UPT ;  /* 0x000000171000788c */ /* 0x000fe2000bf24270 */
[----:B------:R1:W-:Y:S03]  /*30360*/  STL [R1+0x960], R9 ;  /* 0x0009600901007387 */ /* 0x0003e60000100800 */
[----:B------:R-:W-:-:S08]  /*30370*/  USEL UR12, URZ, 0x4, !UP1 ;  /* 0x00000004ff0c7887 */ /* 0x000fd0000c800000 */
[----:B------:R2:W-:Y:S01]  /*30380*/  LDGSTS.E [R4+0x11300], desc[UR28][R6.64], P1 ;  /* 0x1130000006047fae */ /* 0x0005e200089a101c */
[----:B------:R-:W-:Y:S01]  /*30390*/  USEL UR12, UR12, URZ, !UP0 ;  /* 0x000000ff0c0c7287 */ /* 0x000fe2000c000000 */
[----:B--2---:R-:W-:Y:S01]  /*303a0*/  IMAD.MOV.U32 R6, RZ, RZ, R9 ;  /* 0x000000ffff067224 */ /* 0x004fe200078e0009 */
[----:B------:R-:W-:-:S05]  /*303b0*/  IADD3.X R11, PT, PT, R11, UR7, RZ, P0, !PT ;  /* 0x000000070b0b7c10 */ /* 0x000fca00087fe4ff */
[----:B------:R2:W-:Y:S01]  /*303c0*/  STL [R1+0x95c], R11 ;  /* 0x00095c0b01007387 */ /* 0x0005e20000100800 */
[----:B------:R-:W-:-:S03]  /*303d0*/  IMAD.MOV.U32 R7, RZ, RZ, R11 ;  /* 0x000000ffff077224 */ /* 0x000fc600078e000b */
[----:B------:R-:W3:Y:S04]  /*303e0*/  LDL.LU R15, [R1+0xa14] ;  /* 0x000a1400010f7983 */ /* 0x000ee80000300800 */
[----:B-1----:R-:W3:Y:S04]  /*303f0*/  LDL.LU R9, [R1+0xa18] ;  /* 0x000a180001097983 */ /* 0x002ee80000300800 */
[----:B------:R-:W3:Y:S04]  /*30400*/  LDL.LU R13, [R1+0xa1c] ;  /* 0x000a1c00010d7983 */ /* 0x000ee80000300800 */
[----:B--2---:R-:W2:Y:S01]  /*30410*/  LDL.LU R11, [R1+0xa20] ;  /* 0x000a2000010b7983 */ /* 0x004ea20000300800 */
[----:B------:R-:W-:-:S03]  /*30420*/  ISETP.NE.U32.AND P0, PT, RZ, UR12, PT ;  /* 0x0000000cff007c0c */ /* 0x000fc6000bf05070 */
[----:B------:R1:W-:Y:S01]  /*30430*/  LDGSTS.E [R4+0x11380], desc[UR28][R6.64], P1 ;  /* 0x1138000006047fae */ /* 0x0003e200089a101c */
[----:B------:R-:W-:-:S04]  /*30440*/  IADD3 R21, P1, PT, R21, UR13, RZ ;  /* 0x0000000d15157c10 */ /* 0x000fc8000ff3e0ff */
[----:B------:R-:W-:Y:S02]  /*30450*/  IADD3.X R22, PT, PT, R22, UR7, RZ, P1, !PT ;  /* 0x0000000716167c10 */ /* 0x000fe40008ffe4ff */
[----:B------:R-:W-:-:S03]  /*30460*/  IADD3 R19, P2, PT, R19, UR13, RZ ;  /* 0x0000000d13137c10 */ /* 0x000fc6000ff5e0ff */
[----:B-1----:R-:W-:Y:S01]  /*30470*/  IMAD.MOV.U32 R7, RZ, RZ, R22 ;  /* 0x000000ffff077224 */ /* 0x002fe200078e0016 */
[----:B------:R-:W-:Y:S02]  /*30480*/  MOV R6, R21 ;  /* 0x0000001500067202 */ /* 0x000fe40000000f00 */
[----:B------:R-:W-:-:S03]  /*30490*/  IADD3.X R20, PT, PT, R20, UR7, RZ, P2, !PT ;  /* 0x0000000714147c10 */ /* 0x000fc600097fe4ff */
[----:B------:R1:W-:Y:S01]  /*304a0*/  LDGSTS.E [R4+0x11700], desc[UR28][R6.64], P0 ;  /* 0x1170000006047fae */ /* 0x0003e200081a101c */
[----:B------:R-:W-:-:S03]  /*304b0*/  IADD3 R17, P3, PT, R17, UR13, RZ ;  /* 0x0000000d11117c10 */ /* 0x000fc6000ff7e0ff */
[----:B------:R-:W-:Y:S01]  /*304c0*/  STL [R1+0x998], R21 ;  /* 0x0009981501007387 */ /* 0x000fe20000100800 */
[----:B-1----:R-:W-:Y:S02]  /*304d0*/  IMAD.MOV.U32 R6, RZ, RZ, R19 ;  /* 0x000000ffff067224 */ /* 0x002fe400078e0013 */
[----:B------:R-:W-:Y:S01]  /*304e0*/  IMAD.MOV.U32 R7, RZ, RZ, R20 ;  /* 0x000000ffff077224 */ /* 0x000fe200078e0014 */
[----:B------:R-:W-:Y:S01]  /*304f0*/  IADD3.X R18, PT, PT, R18, UR7, RZ, P3, !PT ;  /* 0x0000000712127c10 */ /* 0x000fe20009ffe4ff */
[----:B------:R-:W-:Y:S04]  /*30500*/  STL [R1+0x994], R22 ;  /* 0x0009941601007387 */ /* 0x000fe80000100800 */
[----:B------:R1:W-:Y:S04]  /*30510*/  LDGSTS.E [R4+0x11780], desc[UR28][R6.64], P0 ;  /* 0x1178000006047fae */ /* 0x0003e800081a101c */
[----:B------:R-:W-:Y:S04]  /*30520*/  STL [R1+0x9a0], R19 ;  /* 0x0009a01301007387 */ /* 0x000fe80000100800 */
[----:B------:R-:W-:Y:S04]  /*30530*/  STL [R1+0x99c], R20 ;  /* 0x00099c1401007387 */ /* 0x000fe80000100800 */
[----:B------:R-:W-:Y:S01]  /*30540*/  STL [R1+0x9d8], R17 ;  /* 0x0009d81101007387 */ /* 0x000fe20000100800 */
[----:B-1----:R-:W-:-:S03]  /*30550*/  IMAD.MOV.U32 R7, RZ, RZ, R18 ;  /* 0x000000ffff077224 */ /* 0x002fc600078e0012 */
[----:B------:R1:W-:Y:S04]  /*30560*/  STL [R1+0x9d4], R18 ;  /* 0x0009d41201007387 */ /* 0x0003e80000100800 */
[----:B-1----:R-:W2:Y:S04]  /*30570*/  LDL.LU R18, [R1+0xa28] ;  /* 0x000a280001127983 */ /* 0x002ea80000300800 */
[----:B------:R-:W2:Y:S01]  /*30580*/  LDL.LU R23, [R1+0xa68] ;  /* 0x000a680001177983 */ /* 0x000ea20000300800 */
[----:B----4-:R-:W-:-:S04]  /*30590*/  IADD3 R10, P0, PT, R10, UR13, RZ ;  /* 0x0000000d0a0a7c10 */ /* 0x010fc8000ff1e0ff */
[----:B---3--:R-:W-:Y:S01]  /*305a0*/  IADD3.X R12, PT, PT, R12, UR7, RZ, P0, !PT ;  /* 0x000000070c0c7c10 */ /* 0x008fe200087fe4ff */
[----:B------:R1:W-:Y:S04]  /*305b0*/  STL [R1+0x9e0], R10 ;  /* 0x0009e00a01007387 */ /* 0x0003e80000100800 */
[----:B------:R3:W-:Y:S04]  /*305c0*/  STL [R1+0x9dc], R12 ;  /* 0x0009dc0c01007387 */ /* 0x0007e80000100800 */
[----:B------:R-:W4:Y:S04]  /*305d0*/  LDL.LU R19, [R1+0xa24] ;  /* 0x000a240001137983 */ /* 0x000f280000300800 */
[----:B------:R-:W4:Y:S01]  /*305e0*/  LDL.LU R24, [R1+0xa64] ;  /* 0x000a640001187983 */ /* 0x000f220000300800 */
[----:B------:R-:W-:-:S04]  /*305f0*/  UISETP.GT.AND UP1, UPT, UR16, 0x1b, UPT ;  /* 0x0000001b1000788c */ /* 0x000fc8000bf24270 */
[----:B------:R-:W-:-:S04]  /*30600*/  USEL UR12, URZ, 0x4, !UP1 ;  /* 0x00000004ff0c7887 */ /* 0x000fc8000c800000 */
[----:B------:R-:W-:-:S06]  /*30610*/  USEL UR12, UR12, URZ, !UP0 ;  /* 0x000000ff0c0c7287 */ /* 0x000fcc000c000000 */
[----:B------:R-:W-:Y:S02]  /*30620*/  ISETP.NE.U32.AND P1, PT, RZ, UR12, PT ;  /* 0x0000000cff007c0c */ /* 0x000fe4000bf25070 */
[----:B------:R-:W-:Y:S01]  /*30630*/  MOV R6, R17 ;  /* 0x0000001100067202 */ /* 0x000fe20000000f00 */
[----:B------:R-:W2:Y:S01]  /*30640*/  S2R R53, SR_TID.X ;  /* 0x0000000000357919 */ /* 0x000ea20000002100 */
[----:B------:R-:W-:-:S04]  /*30650*/  UISETP.GT.AND UP1, UPT, UR16, 0x1f, UPT ;  /* 0x0000001f1000788c */ /* 0x000fc8000bf24270 */
[----:B------:R-:W-:-:S05]  /*30660*/  USEL UR12, URZ, 0x4, !UP1 ;  /* 0x00000004ff0c7887 */ /* 0x000fca000c800000 */
[----:B------:R1:W-:Y:S01]  /*30670*/  LDGSTS.E [R4+0x11b00], desc[UR28][R6.64], P1 ;  /* 0x11b0000006047fae */ /* 0x0003e200089a101c */
[----:B------:R-:W-:Y:S01]  /*30680*/  USEL UR12, UR12, URZ, !UP0 ;  /* 0x000000ff0c0c7287 */ /* 0x000fe2000c000000 */
[----:B-1----:R-:W-:Y:S02]  /*30690*/  IMAD.MOV.U32 R6, RZ, RZ, R10 ;  /* 0x000000ffff067224 */ /* 0x002fe400078e000a */
[----:B------:R-:W-:Y:S01]  /*306a0*/  IMAD.MOV.U32 R7, RZ, RZ, R12 ;  /* 0x000000ffff077224 */ /* 0x000fe200078e000c */
[----:B------:R-:W4:Y:S04]  /*306b0*/  LDL.LU R10, [R1+0xaa8] ;  /* 0x000aa800010a7983 */ /* 0x000f280000300800 */
[----:B------:R1:W-:Y:S01]  /*306c0*/  LDGSTS.E [R4+0x11b80], desc[UR28][R6.64], P1 ;  /* 0x11b8000006047fae */ /* 0x0003e200089a101c */
[----:B------:R-:W-:-:S03]  /*306d0*/  ISETP.NE.U32.AND P0, PT, RZ, UR12, PT ;  /* 0x0000000cff007c0c */ /* 0x000fc6000bf05070 */
[----:B---3--:R-:W3:Y:S01]  /*306e0*/  LDL.LU R12, [R1+0xae8] ;  /* 0x000ae800010c7983 */ /* 0x008ee20000300800 */
[----:B------:R-:W-:-:S04]  /*306f0*/  IADD3 R9, P1, PT, R9, UR13, RZ ;  /* 0x0000000d09097c10 */ /* 0x000fc8000ff3e0ff */
[----:B------:R-:W-:Y:S01]  /*30700*/  IADD3.X R15, PT, PT, R15, UR7, RZ, P1, !PT ;  /* 0x000000070f0f7c10 */ /* 0x000fe20008ffe4ff */
[----:B------:R1:W-:Y:S01]  /*30710*/  STL [R1+0xa18], R9 ;  /* 0x000a180901007387 */ /* 0x0003e20000100800 */
[----:B--2---:R-:W-:-:S03]  /*30720*/  IADD3 R11, P2, PT, R11, UR13, RZ ;  /* 0x0000000d0b0b7c10 */ /* 0x004fc6000ff5e0ff */
[----:B------:R-:W-:Y:S01]  /*30730*/  STL [R1+0xa14], R15 ;  /* 0x000a140f01007387 */ /* 0x000fe20000100800 */
[----:B------:R-:W-:-:S03]  /*30740*/  IADD3.X R13, PT, PT, R13, UR7, RZ, P2, !PT ;  /* 0x000000070d0d7c10 */ /* 0x000fc600097fe4ff */
[----:B------:R-:W-:Y:S01]  /*30750*/  STL [R1+0xa20], R11 ;  /* 0x000a200b01007387 */ /* 0x000fe20000100800 */
[----:B-1----:R-:W-:-:S03]  /*30760*/  MOV R6, R9 ;  /* 0x0000000900067202 */ /* 0x002fc60000000f00 */
[----:B------:R-:W2:Y:S01]  /*30770*/  LDL.LU R21, [R1+0xaa4] ;  /* 0x000aa40001157983 */ /* 0x000ea20000300800 */
[----:B------:R-:W-:-:S03]  /*30780*/  IMAD.MOV.U32 R7, RZ, RZ, R15 ;  /* 0x000000ffff077224 */ /* 0x000fc600078e000f */
[----:B------:R1:W-:Y:S04]  /*30790*/  STL [R1+0xa1c], R13 ;  /* 0x000a1c0d01007387 */ /* 0x0003e80000100800 */
[----:B------:R-:W2:Y:S01]  /*307a0*/  LDL.LU R22, [R1+0xae4] ;  /* 0x000ae40001167983 */ /* 0x000ea20000300800 */
[----:B------:R-:W-:-:S03]  /*307b0*/  LOP3.LUT R9, R53, 0x1f, RZ, 0xc0, !PT ;  /* 0x0000001f35097812 */ /* 0x000fc600078ec0ff */
[----:B------:R1:W-:Y:S01]  /*307c0*/  LDGSTS.E [R4+0x11f00], desc[UR28][R6.64], P0 ;  /* 0x11f0000006047fae */ /* 0x0003e200081a101c */
[----:B------:R-:W-:Y:S01]  /*307d0*/  PLOP3.LUT P1, PT, PT, PT, UP0, 0x40, 0x4 ;  /* 0x000000000004781c */ /* 0x000fe20003f2e808 */
[----:B-1----:R-:W-:Y:S02]  /*307e0*/  IMAD.MOV.U32 R6, RZ, RZ, R11 ;  /* 0x000000ffff067224 */ /* 0x002fe400078e000b */
[----:B------:R-:W-:Y:S02]  /*307f0*/  IMAD.MOV.U32 R7, RZ, RZ, R13 ;  /* 0x000000ffff077224 */ /* 0x000fe400078e000d */
[----:B------:R-:W2:Y:S04]  /*30800*/  LDL.LU R13, [R1+0xb24] ;  /* 0x000b2400010d7983 */ /* 0x000ea80000300800 */
[----:B------:R-:W2:Y:S04]  /*30810*/  LDL.LU R11, [R1+0xb28] ;  /* 0x000b2800010b7983 */ /* 0x000ea80000300800 */
[----:B------:R1:W-:Y:S01]  /*30820*/  LDGSTS.E [R4+0x11f80], desc[UR28][R6.64], P0 ;  /* 0x11f8000006047fae */ /* 0x0003e200081a101c */
[----:B------:R-:W-:-:S03]  /*30830*/  ISETP.GE.AND P0, PT, R9, UR16, PT ;  /* 0x0000001009007c0c */ /* 0x000fc6000bf06270 */
[----:B------:R-:W2:Y:S04]  /*30840*/  LDL.LU R20, [R1+0xb64] ;  /* 0x000b640001147983 */ /* 0x000ea80000300800 */
[----:B------:R-:W2:Y:S01]  /*30850*/  LDL.LU R15, [R1+0xb68] ;  /* 0x000b6800010f7983 */ /* 0x000ea20000300800 */
[----:B-1----:R-:W-:-:S03]  /*30860*/  SEL R4, RZ, 0x4, P0 ;  /* 0x00000004ff047807 */ /* 0x002fc60000000000 */
[----:B------:R-:W2:Y:S01]  /*30870*/  LDL.LU R17, [R1+0xba8] ;  /* 0x000ba80001117983 */ /* 0x000ea20000300800 */
[----:B------:R-:W-:-:S03]  /*30880*/  SEL R4, R4, RZ, P1 ;  /* 0x000000ff04047207 */ /* 0x000fc60000800000 */
[----:B------:R-:W2:Y:S01]  /*30890*/  LDL.LU R9, [R1+0xbe8] ;  /* 0x000be80001097983 */ /* 0x000ea20000300800 */
[----:B------:R-:W-:-:S03]  /*308a0*/  ULEA UR12, UR11, UR5, 0xf ;  /* 0x000000050b0c7291 */ /* 0x000fc6000f8e78ff */
[----:B------:R-:W0:Y:S01]  /*308b0*/  LDGDEPBAR ;  /* 0x00000000000079af */ /* 0x000e220000000000 */
[----:B------:R-:W-:Y:S02]  /*308c0*/  IADD3 R18, P1, PT, R18, UR14, RZ ;  /* 0x0000000e12127c10 */ /* 0x000fe4000ff3e0ff */
[----:B------:R-:W-:-:S03]  /*308d0*/  IADD3 R23, P2, PT, R23, UR14, RZ ;  /* 0x0000000e17177c10 */ /* 0x000fc6000ff5e0ff */
[----:B------:R-:W-:Y:S01]  /*308e0*/  STL [R1+0xa28], R18 ;  /* 0x000a281201007387 */ /* 0x000fe20000100800 */
[----:B------:R-:W-:Y:S01]  /*308f0*/  IMAD.MOV.U32 R6, RZ, RZ, R18 ;  /* 0x000000ffff067224 */ /* 0x000fe200078e0012 */
[----:B----4-:R-:W-:Y:S02]  /*30900*/  IADD3.X R19, PT, PT, R19, UR9, RZ, P1, !PT ;  /* 0x0000000913137c10 */ /* 0x010fe40008ffe4ff */
[----:B------:R-:W-:-:S03]  /*30910*/  IADD3.X R24, PT, PT, R24, UR9, RZ, P2, !PT ;  /* 0x0000000918187c10 */ /* 0x000fc600097fe4ff */
[----:B------:R1:W-:Y:S01]  /*30920*/  STL [R1+0xa24], R19 ;  /* 0x000a241301007387 */ /* 0x0003e20000100800 */
[----:B------:R-:W-:-:S03]  /*30930*/  IMAD.MOV.U32 R7, RZ, RZ, R19 ;  /* 0x000000ffff077224 */ /* 0x000fc600078e0013 */
[----:B------:R-:W-:Y:S04]  /*30940*/  STL [R1+0xa68], R23 ;  /* 0x000a681701007387 */ /* 0x000fe80000100800 */
[----:B------:R-:W-:Y:S04]  /*30950*/  STL [R1+0xa64], R24 ;  /* 0x000a641801007387 */ /* 0x000fe80000100800 */
[----:B-1----:R-:W4:Y:S04]  /*30960*/  LDL.LU R19, [R1+0xba4] ;  /* 0x000ba40001137983 */ /* 0x002f280000300800 */
[----:B------:R-:W4:Y:S01]  /*30970*/  LDL.LU R18, [R1+0xbe4] ;  /* 0x000be40001127983 */ /* 0x000f220000300800 */
[----:B------:R-:W-:-:S02]  /*30980*/  ISETP.NE.U32.AND P0, PT, R4, RZ, PT ;  /* 0x000000ff0400720c */ /* 0x000fc40003f05070 */
[----:B------:R-:W-:-:S11]  /*30990*/  IADD3 R4, PT, PT, R14, UR12, RZ ;  /* 0x0000000c0e047c10 */ /* 0x000fd6000fffe0ff */
[----:B------:R1:W-:Y:S01]  /*309a0*/  LDGSTS.E [R4], desc[UR28][R6.64], P0 ;  /* 0x0000000006047fae */ /* 0x0003e200081a101c */
[----:B------:R-:W-:Y:S01]  /*309b0*/  IADD3 R10, P1, PT, R10, UR14, RZ ;  /* 0x0000000e0a0a7c10 */ /* 0x000fe2000ff3e0ff */
[----:B-1----:R-:W-:Y:S01]  /*309c0*/  IMAD.MOV.U32 R6, RZ, RZ, R23 ;  /* 0x000000ffff067224 */ /* 0x002fe200078e0017 */
[----:B------:R-:W-:Y:S02]  /*309d0*/  MOV R7, R24 ;  /* 0x0000001800077202 */ /* 0x000fe40000000f00 */
[----:B---3--:R-:W-:-:S03]  /*309e0*/  IADD3 R12, P2, PT, R12, UR14, RZ ;  /* 0x0000000e0c0c7c10 */ /* 0x008fc6000ff5e0ff */
[----:B------:R1:W-:Y:S04]  /*309f0*/  LDGSTS.E [R4+0x400], desc[UR28][R6.64], P0 ;  /* 0x0040000006047fae */ /* 0x0003e800081a101c */
[----:B------:R-:W-:Y:S01]  /*30a00*/  STL [R1+0xaa8], R10 ;  /* 0x000aa80a01007387 */ /* 0x000fe20000100800 */
[----:B-1----:R-:W-:Y:S01]  /*30a10*/  IMAD.MOV.U32 R6, RZ, RZ, R10 ;  /* 0x000000ffff067224 */ /* 0x002fe200078e000a */
[----:B--2---:R-:W-:-:S05]  /*30a20*/  IADD3.X R21, PT, PT, R21, UR9, RZ, P1, !PT ;  /* 0x0000000915157c10 */ /* 0x004fca0008ffe4ff */
[----:B------:R-:W-:Y:S01]  /*30a30*/  IMAD.MOV.U32 R7, RZ, RZ, R21 ;  /* 0x000000ffff077224 */ /* 0x000fe200078e0015 */
[----:B------:R1:W-:Y:S01]  /*30a40*/  STL [R1+0xaa4], R21 ;  /* 0x000aa41501007387 */ /* 0x0003e20000100800 */
[----:B------:R-:W-:-:S03]  /*30a50*/  IADD3.X R22, PT, PT, R22, UR9, RZ, P2, !PT ;  /* 0x0000000916167c10 */ /* 0x000fc600097fe4ff */
[----:B------:R-:W-:Y:S04]  /*30a60*/  STL [R1+0xae8], R12 ;  /* 0x000ae80c01007387 */ /* 0x000fe80000100800 */
[----:B------:R2:W-:Y:S04]  /*30a70*/  LDGSTS.E [R4+0x800], desc[UR28][R6.64], P0 ;  /* 0x0080000006047fae */ /* 0x0005e800081a101c */
[----:B-1----:R-:W3:Y:S04]  /*30a80*/  LDL.LU R21, [R1+0xc28] ;  /* 0x000c280001157983 */ /* 0x002ee80000300800 */
[----:B------:R1:W-:Y:S04]  /*30a90*/  STL [R1+0xae4], R22 ;  /* 0x000ae41601007387 */ /* 0x0003e80000100800 */
[----:B------:R-:W3:Y:S01]  /*30aa0*/  LDL.LU R10, [R1+0xc68] ;  /* 0x000c6800010a7983 */ /* 0x000ee20000300800 */
[----:B--2---:R-:W-:Y:S01]  /*30ab0*/  MOV R7, R22 ;  /* 0x0000001600077202 */ /* 0x004fe20000000f00 */
[----:B------:R-:W-:Y:S01]  /*30ac0*/  IMAD.MOV.U32 R6, RZ, RZ, R12 ;  /* 0x000000ffff067224 */ /* 0x000fe200078e000c */
[----:B------:R-:W-:Y:S01]  /*30ad0*/  IADD3 R11, P1, PT, R11, UR14, RZ ;  /* 0x0000000e0b0b7c10 */ /* 0x000fe2000ff3e0ff */
[----:B-1----:R-:W2:Y:S03]  /*30ae0*/  LDL.LU R22, [R1+0xc24] ;  /* 0x000c240001167983 */ /* 0x002ea60000300800 */
[----:B------:R-:W-:Y:S01]  /*30af0*/  IADD3.X R13, PT, PT, R13, UR9, RZ, P1, !PT ;  /* 0x000000090d0d7c10 */ /* 0x000fe20008ffe4ff */
[----:B------:R-:W2:Y:S04]  /*30b00*/  LDL.LU R12, [R1+0xc64] ;  /* 0x000c6400010c7983 */ /* 0x000ea80000300800 */
[----:B------:R1:W-:Y:S01]  /*30b10*/  LDGSTS.E [R4+0xc00], desc[UR28][R6.64], P0 ;  /* 0x00c0000006047fae */ /* 0x0003e200081a101c */
[----:B------:R-:W-:-:S03]  /*30b20*/  IADD3 R15, P2, PT, R15, UR14, RZ ;  /* 0x0000000e0f0f7c10 */ /* 0x000fc6000ff5e0ff */
[----:B------:R1:W-:Y:S01]  /*30b30*/  STL [R1+0xb28], R11 ;  /* 0x000b280b01007387 */ /* 0x0003e20000100800 */
[----:B------:R-:W-:-:S03]  /*30b40*/  IADD3.X R20, PT, PT, R20, UR9, RZ, P2, !PT ;  /* 0x0000000914147c10 */ /* 0x000fc600097fe4ff */
[----:B------:R1:W-:Y:S02]  /*30b50*/  STL [R1+0xb24], R13 ;  /* 0x000b240d01007387 */ /* 0x0003e40000100800 */
[----:B-1----:R-:W-:Y:S02]  /*30b60*/  IMAD.MOV.U32 R6, RZ, RZ, R11 ;  /* 0x000000ffff067224 */ /* 0x002fe400078e000b */
[----:B------:R-:W-:Y:S01]  /*30b70*/  IMAD.MOV.U32 R7, RZ, RZ, R13 ;  /* 0x000000ffff077224 */ /* 0x000fe200078e000d */
[----:B------:R-:W-:Y:S04]  /*30b80*/  STL [R1+0xb68], R15 ;  /* 0x000b680f01007387 */ /* 0x000fe80000100800 */
[----:B------:R-:W2:Y:S04]  /*30b90*/  LDL.LU R11, [R1+0xca8] ;  /* 0x000ca800010b7983 */ /* 0x000ea80000300800 */
[----:B------:R1:W-:Y:S04]  /*30ba0*/  STL [R1+0xb64], R20 ;  /* 0x000b641401007387 */ /* 0x0003e80000100800 */
[----:B------:R1:W-:Y:S04]  /*30bb0*/  LDGSTS.E [R4+0x1000], desc[UR28][R6.64], P0 ;  /* 0x0100000006047fae */ /* 0x0003e800081a101c */
[----:B------:R-:W2:Y:S01]  /*30bc0*/  LDL.LU R13, [R1+0xce8] ;  /* 0x000ce800010d7983 */ /* 0x000ea20000300800 */
[----:B------:R-:W-:-:S02]  /*30bd0*/  IADD3 R17, P1, PT, R17, UR14, RZ ;  /* 0x0000000e11117c10 */ /* 0x000fc4000ff3e0ff */
[----:B-1----:R-:W-:Y:S02]  /*30be0*/  MOV R7, R20 ;  /* 0x0000001400077202 */ /* 0x002fe40000000f00 */
[----:B------:R-:W2:Y:S01]  /*30bf0*/  LDL.LU R20, [R1+0xca4] ;  /* 0x000ca40001147983 */ /* 0x000ea20000300800 */
[----:B------:R-:W-:-:S03]  /*30c00*/  IMAD.MOV.U32 R6, RZ, RZ, R15 ;  /* 0x000000ffff067224 */ /* 0x000fc600078e000f */
[----:B------:R-:W2:Y:S01]  /*30c10*/  LDL.LU R15, [R1+0xce4] ;  /* 0x000ce400010f7983 */ /* 0x000ea20000300800 */
[----:B------:R-:W-:-:S03]  /*30c20*/  IADD3 R9, P2, PT, R9, UR14, RZ ;  /* 0x0000000e09097c10 */ /* 0x000fc6000ff5e0ff */
[----:B------:R1:W-:Y:S04]  /*30c30*/  LDGSTS.E [R4+0x1400], desc[UR28][R6.64], P0 ;  /* 0x0140000006047fae */ /* 0x0003e800081a101c */
[----:B------:R4:W-:Y:S01]  /*30c40*/  STL [R1+0xba8], R17 ;  /* 0x000ba81101007387 */ /* 0x0009e20000100800 */
[----:B-1----:R-:W-:Y:S01]  /*30c50*/  IMAD.MOV.U32 R6, RZ, RZ, R17 ;  /* 0x000000ffff067224 */ /* 0x002fe200078e0011 */
[----:B----4-:R-:W-:Y:S02]  /*30c60*/  IADD3.X R19, PT, PT, R19, UR9, RZ, P1, !PT ;  /* 0x0000000913137c10 */ /* 0x010fe40008ffe4ff */
[----:B------:R-:W-:-:S03]  /*30c70*/  IADD3.X R18, PT, PT, R18, UR9, RZ, P2, !PT ;  /* 0x0000000912127c10 */ /* 0x000fc600097fe4ff */
[----:B------:R-:W-:Y:S01]  /*30c80*/  IMAD.MOV.U32 R7, RZ, RZ, R19 ;  /* 0x000000ffff077224 */ /* 0x000fe200078e0013 */
[----:B------:R-:W-:Y:S04]  /*30c90*/  STL [R1+0xba4], R19 ;  /* 0x000ba41301007387 */ /* 0x000fe80000100800 */
[----:B------:R-:W-:Y:S04]  /*30ca0*/  STL [R1+0xbe8], R9 ;  /* 0x000be80901007387 */ /* 0x000fe80000100800 */
[----:B------:R-:W4:Y:S04]  /*30cb0*/  LDL.LU R17, [R1+0xd28] ;  /* 0x000d280001117983 */ /* 0x000f280000300800 */
[----:B------:R1:W-:Y:S04]  /*30cc0*/  STL [R1+0xbe4], R18 ;  /* 0x000be41201007387 */ /* 0x0003e80000100800 */
[----:B------:R1:W-:Y:S04]  /*30cd0*/  LDGSTS.E [R4+0x1800], desc[UR28][R6.64], P0 ;  /* 0x0180000006047fae */ /* 0x0003e800081a101c */
[----:B------:R-:W4:Y:S01]  /*30ce0*/  LDL.LU R23, [R1+0xd68] ;  /* 0x000d680001177983 */ /* 0x000f220000300800 */
[----:B-1----:R-:W-:-:S03]  /*30cf0*/  MOV R7, R18 ;  /* 0x0000001200077202 */ /* 0x002fc60000000f00 */
[----:B------:R-:W4:Y:S04]  /*30d00*/  LDL.LU R18, [R1+0xd24] ;  /* 0x000d240001127983 */ /* 0x000f280000300800 */
[----:B------:R-:W4:Y:S01]  /*30d10*/  LDL.LU R24, [R1+0xd64] ;  /* 0x000d640001187983 */ /* 0x000f220000300800 */
[----:B------:R-:W-:-:S03]  /*30d20*/  IMAD.MOV.U32 R6, RZ, RZ, R9 ;  /* 0x000000ffff067224 */ /* 0x000fc600078e0009 */
[----:B------:R-:W4:Y:S04]  /*30d30*/  LDL.LU R9, [R1+0xda8] ;  /* 0x000da80001097983 */ /* 0x000f280000300800 */
[----:B------:R-:W4:Y:S04]  /*30d40*/  LDL.LU R19, [R1+0xde8] ;  /* 0x000de80001137983 */ /* 0x000f280000300800 */
[----:B------:R1:W-:Y:S01]  /*30d50*/  LDGSTS.E [R4+0x1c00], desc[UR28][R6.64], P0 ;  /* 0x01c0000006047fae */ /* 0x0003e200081a101c */
[----:B---3--:R-:W-:-:S05]  /*30d60*/  IADD3 R21, P1, PT, R21, UR14, RZ ;  /* 0x0000000e15157c10 */ /* 0x008fca000ff3e0ff */
[----:B------:R3:W-:Y:S01]  /*30d70*/  STL [R1+0xc28], R21 ;  /* 0x000c281501007387 */ /* 0x0007e20000100800 */
[----:B------:R-:W-:Y:S01]  /*30d80*/  IADD3 R10, P2, PT, R10, UR14, RZ ;  /* 0x0000000e0a0a7c10 */ /* 0x000fe2000ff5e0ff */
[----:B-1----:R-:W-:Y:S01]  /*30d90*/  IMAD.MOV.U32 R6, RZ, RZ, R21 ;  /* 0x000000ffff067224 */ /* 0x002fe200078e0015 */
[----:B--2---:R-:W-:Y:S02]  /*30da0*/  IADD3.X R22, PT, PT, R22, UR9, RZ, P1, !PT ;  /* 0x0000000916167c10 */ /* 0x004fe40008ffe4ff */
[----:B------:R-:W-:-:S03]  /*30db0*/  IADD3.X R12, PT, PT, R12, UR9, RZ, P2, !PT ;  /* 0x000000090c0c7c10 */ /* 0x000fc600097fe4ff */
[----:B------:R1:W-:Y:S01]  /*30dc0*/  STL [R1+0xc24], R22 ;  /* 0x000c241601007387 */ /* 0x0003e20000100800 */
[----:B------:R-:W-:-:S03]  /*30dd0*/  IMAD.MOV.U32 R7, RZ, RZ, R22 ;  /* 0x000000ffff077224 */ /* 0x000fc600078e0016 */
[----:B------:R2:W-:Y:S04]  /*30de0*/  STL [R1+0xc68], R10 ;  /* 0x000c680a01007387 */ /* 0x0005e80000100800 */
[----:B---3--:R-:W3:Y:S04]  /*30df0*/  LDL.LU R21, [R1+0xda4] ;  /* 0x000da40001157983 */ /* 0x008ee80000300800 */
[----:B------:R2:W-:Y:S04]  /*30e00*/  STL [R1+0xc64], R12 ;  /* 0x000c640c01007387 */ /* 0x0005e80000100800 */
[----:B-1----:R-:W3:Y:S04]  /*30e10*/  LDL.LU R22, [R1+0xde4] ;  /* 0x000de40001167983 */ /* 0x002ee80000300800 */
[----:B------:R1:W-:Y:S01]  /*30e20*/  LDGSTS.E [R4+0x2000], desc[UR28][R6.64], P0 ;  /* 0x0200000006047fae */ /* 0x0003e200081a101c */
[----:B------:R-:W-:Y:S01]  /*30e30*/  IADD3 R11, P1, PT, R11, UR14, RZ ;  /* 0x0000000e0b0b7c10 */ /* 0x000fe2000ff3e0ff */
[----:B-1----:R-:W-:Y:S01]  /*30e40*/  IMAD.MOV.U32 R6, RZ, RZ, R10 ;  /* 0x000000ffff067224 */ /* 0x002fe200078e000a */
[----:B------:R-:W-:Y:S01]  /*30e50*/  MOV R7, R12 ;  /* 0x0000000c00077202 */ /* 0x000fe20000000f00 */
[----:B--2---:R-:W2:Y:S01]  /*30e60*/  LDL.LU R10, [R1+0xe28] ;  /* 0x000e2800010a7983 */ /* 0x004ea20000300800 */
[----:B------:R-:W-:-:S03]  /*30e70*/  IADD3 R13, P2, PT, R13, UR14, RZ ;  /* 0x0000000e0d0d7c10 */ /* 0x000fc6000ff5e0ff */
[----:B------:R-:W2:Y:S01]  /*30e80*/  LDL.LU R12, [R1+0xe68] ;  /* 0x000e6800010c7983 */ /* 0x000ea20000300800 */
[----:B------:R-:W-:-:S03]  /*30e90*/  IADD3.X R20, PT, PT, R20, UR9, RZ, P1, !PT ;  /* 0x0000000914147c10 */ /* 0x000fc60008ffe4ff */
[----:B------:R1:W-:Y:S01]  /*30ea0*/  STL [R1+0xca8], R11 ;  /* 0x000ca80b01007387 */ /* 0x0003e20000100800 */
[----:B------:R-:W-:-:S03]  /*30eb0*/  IADD3.X R15, PT, PT, R15, UR9, RZ, P2, !PT ;  /* 0x000000090f0f7c10 */ /* 0x000fc600097fe4ff */
[----:B------:R1:W-:Y:S04]  /*30ec0*/  LDGSTS.E [R4+0x2400], desc[UR28][R6.64], P0 ;  /* 0x0240000006047fae */ /* 0x0003e800081a101c */
[----:B------:R1:W-:Y:S04]  /*30ed0*/  STL [R1+0xca4], R20 ;  /* 0x000ca41401007387 */ /* 0x0003e80000100800 */
[----:B------:R1:W-:Y:S02]  /*30ee0*/  STL [R1+0xce8], R13 ;  /* 0x000ce80d01007387 */ /* 0x0003e40000100800 */
[----:B-1----:R-:W-:-:S02]  /*30ef0*/  IMAD.MOV.U32 R6, RZ, RZ, R11 ;  /* 0x000000ffff067224 */ /* 0x002fc400078e000b */
[----:B------:R-:W2:Y:S01]  /*30f00*/  LDL.LU R11, [R1+0xe24] ;  /* 0x000e2400010b7983 */ /* 0x000ea20000300800 */
[----:B------:R-:W-:-:S03]  /*30f10*/  IMAD.MOV.U32 R7, RZ, RZ, R20 ;  /* 0x000000ffff077224 */ /* 0x000fc600078e0014 */
[----:B------:R1:W-:Y:S04]  /*30f20*/  STL [R1+0xce4], R15 ;  /* 0x000ce40f01007387 */ /* 0x0003e80000100800 */
[----:B------:R-:W2:Y:S04]  /*30f30*/  LDL.LU R20, [R1+0xe64] ;  /* 0x000e640001147983 */ /* 0x000ea80000300800 */
[----:B------:R1:W-:Y:S02]  /*30f40*/  LDGSTS.E [R4+0x2800], desc[UR28][R6.64], P0 ;  /* 0x0280000006047fae */ /* 0x0003e400081a101c */
[----:B-1----:R-:W-:Y:S01]  /*30f50*/  IMAD.MOV.U32 R6, RZ, RZ, R13 ;  /* 0x000000ffff067224 */ /* 0x002fe200078e000d */
[----:B------:R-:W-:Y:S01]  /*30f60*/  MOV R7, R15 ;  /* 0x0000000f00077202 */ /* 0x000fe20000000f00 */
[----:B------:R-:W2:Y:S04]  /*30f70*/  LDL.LU R13, [R1+0xea8] ;  /* 0x000ea800010d7983 */ /* 0x000ea80000300800 */
[----:B------:R-:W2:Y:S04]  /*30f80*/  LDL.LU R15, [R1+0xee8] ;  /* 0x000ee800010f7983 */ /* 0x000ea80000300800 */
[----:B------:R1:W-:Y:S01]  /*30f90*/  LDGSTS.E [R4+0x2c00], desc[UR28][R6.64], P0 ;  /* 0x02c0000006047fae */ /* 0x0003e200081a101c */
[----:B----4-:R-:W-:-:S05]  /*30fa0*/  IADD3 R17, P1, PT, R17, UR14, RZ ;  /* 0x0000000e11117c10 */ /* 0x010fca000ff3e0ff */
[----:B------:R-:W-:Y:S01]  /*30fb0*/  STL [R1+0xd28], R17 ;  /* 0x000d281101007387 */ /* 0x000fe20000100800 */
[----:B------:R-:W-:Y:S02]  /*30fc0*/  IADD3 R23, P2, PT, R23, UR14, RZ ;  /* 0x0000000e17177c10 */ /* 0x000fe4000ff5e0ff */
[----:B------:R-:W-:Y:S02]  /*30fd0*/  IADD3.X R18, PT, PT, R18, UR9, RZ, P1, !PT ;  /* 0x0000000912127c10 */ /* 0x000fe40008ffe4ff */
[----:B------:R-:W-:-:S03]  /*30fe0*/  IADD3.X R24, PT, PT, R24, UR9, RZ, P2, !PT ;  /* 0x0000000918187c10 */ /* 0x000fc600097fe4ff */
[----:B------:R4:W-:Y:S01]  /*30ff0*/  STL [R1+0xd24], R18 ;  /* 0x000d241201007387 */ /* 0x0009e20000100800 */
[----:B-1----:R-:W-:-:S03]  /*31000*/  IMAD.MOV.U32 R7, RZ, RZ, R18 ;  /* 0x000000ffff077224 */ /* 0x002fc600078e0012 */
[----:B------:R-:W-:Y:S01]  /*31010*/  STL [R1+0xd68], R23 ;  /* 0x000d681701007387 */ /* 0x000fe20000100800 */
[----:B------:R-:W-:-:S03]  /*31020*/  IMAD.MOV.U32 R6, RZ, RZ, R17 ;  /* 0x000000ffff067224 */ /* 0x000fc600078e0011 */
[----:B----4-:R-:W4:Y:S04]  /*31030*/  LDL.LU R18, [R1+0xea4] ;  /* 0x000ea40001127983 */ /* 0x010f280000300800 */
[----:B------:R-:W-:Y:S04]  /*31040*/  STL [R1+0xd64], R24 ;  /* 0x000d641801007387 */ /* 0x000fe80000100800 */
[----:B------:R-:W4:Y:S01]  /*31050*/  LDL.LU R17, [R1+0xee4] ;  /* 0x000ee40001117983 */ /* 0x000f220000300800 */
[----:B------:R-:W-:-:S03]  /*31060*/  IADD3 R9, P1, PT, R9, UR14, RZ ;  /* 0x0000000e09097c10 */ /* 0x000fc6000ff3e0ff */
[----:B------:R1:W-:Y:S01]  /*31070*/  LDGSTS.E [R4+0x3000], desc[UR28][R6.64], P0 ;  /* 0x0300000006047fae */ /* 0x0003e200081a101c */
[----:B------:R-:W-:-:S03]  /*31080*/  IADD3 R19, P2, PT, R19, UR14, RZ ;  /* 0x0000000e13137c10 */ /* 0x000fc6000ff5e0ff */
[----:B------:R-:W-:Y:S01]  /*31090*/  STL [R1+0xda8], R9 ;  /* 0x000da80901007387 */ /* 0x000fe20000100800 */
[----:B-1----:R-:W-:Y:S01]  /*310a0*/  IMAD.MOV.U32 R6, RZ, RZ, R23 ;  /* 0x000000ffff067224 */ /* 0x002fe200078e0017 */
[----:B------:R-:W-:-:S05]  /*310b0*/  MOV R7, R24 ;  /* 0x0000001800077202 */ /* 0x000fca0000000f00 */
[----:B------:R1:W-:Y:S02]  /*310c0*/  LDGSTS.E [R4+0x3400], desc[UR28][R6.64], P0 ;  /* 0x0340000006047fae */ /* 0x0003e400081a101c */
[----:B-1----:R-:W-:Y:S01]  /*310d0*/  IMAD.MOV.U32 R6, RZ, RZ, R9 ;  /* 0x000000ffff067224 */ /* 0x002fe200078e0009 */
[----:B---3--:R-:W-:-:S05]  /*310e0*/  IADD3.X R21, PT, PT, R21, UR9, RZ, P1, !PT ;  /* 0x0000000915157c10 */ /* 0x008fca0008ffe4ff */
[----:B------:R-:W-:Y:S01]  /*310f0*/  IMAD.MOV.U32 R7, RZ, RZ, R21 ;  /* 0x000000ffff077224 */ /* 0x000fe200078e0015 */
[----:B------:R1:W-:Y:S01]  /*31100*/  STL [R1+0xda4], R21 ;  /* 0x000da41501007387 */ /* 0x0003e20000100800 */
[----:B------:R-:W-:-:S03]  /*31110*/  IADD3.X R22, PT, PT, R22, UR9, RZ, P2, !PT ;  /* 0x0000000916167c10 */ /* 0x000fc600097fe4ff */
[----:B------:R-:W-:Y:S04]  /*31120*/  STL [R1+0xde8], R19 ;  /* 0x000de81301007387 */ /* 0x000fe80000100800 */
[----:B------:R3:W-:Y:S04]  /*31130*/  LDGSTS.E [R4+0x3800], desc[UR28][R6.64], P0 ;  /* 0x0380000006047fae */ /* 0x0007e800081a101c */
[----:B-1----:R-:W4:Y:S04]  /*31140*/  LDL.LU R21, [R1+0xf28] ;  /* 0x000f280001157983 */ /* 0x002f280000300800 */
[----:B------:R1:W-:Y:S04]  /*31150*/  STL [R1+0xde4], R22 ;  /* 0x000de41601007387 */ /* 0x0003e80000100800 */
[----:B------:R-:W4:Y:S01]  /*31160*/  LDL.LU R9, [R1+0xf68] ;  /* 0x000f680001097983 */ /* 0x000f220000300800 */
[----:B---3--:R-:W-:-:S02]  /*31170*/  MOV R7, R22 ;  /* 0x0000001600077202 */ /* 0x008fc40000000f00 */
[----:B--2---:R-:W-:Y:S01]  /*31180*/  IADD3 R10, P1, PT, R10, UR14, RZ ;  /* 0x0000000e0a0a7c10 */ /* 0x004fe2000ff3e0ff */
[----:B------:R-:W-:Y:S01]  /*31190*/  IMAD.MOV.U32 R6, RZ, RZ, R19 ;  /* 0x000000ffff067224 */ /* 0x000fe200078e0013 */
[----:B-1----:R-:W2:Y:S01]  /*311a0*/  LDL.LU R22, [R1+0xf24] ;  /* 0x000f240001167983 */ /* 0x002ea20000300800 */
[----:B------:R-:W-:-:S03]  /*311b0*/  IADD3 R12, P2, PT, R12, UR14, RZ ;  /* 0x0000000e0c0c7c10 */ /* 0x000fc6000ff5e0ff */
[----:B------:R-:W3:Y:S04]  /*311c0*/  LDL.LU R19, [R1+0xf64] ;  /* 0x000f640001137983 */ /* 0x000ee80000300800 */
[----:B------:R1:W-:Y:S04]  /*311d0*/  LDGSTS.E [R4+0x3c00], desc[UR28][R6.64], P0 ;  /* 0x03c0000006047fae */ /* 0x0003e800081a101c */
[----:B------:R-:W-:Y:S01]  /*311e0*/  STL [R1+0xe28], R10 ;  /* 0x000e280a01007387 */ /* 0x000fe20000100800 */
[----:B------:R-:W-:Y:S01]  /*311f0*/  IADD3.X R11, PT, PT, R11, UR9, RZ, P1, !PT ;  /* 0x000000090b0b7c10 */ /* 0x000fe20008ffe4ff */
[----:B-1----:R-:W-:-:S04]  /*31200*/  IMAD.MOV.U32 R6, RZ, RZ, R10 ;  /* 0x000000ffff067224 */ /* 0x002fc800078e000a */
        /* <DEDUP_REMOVED lines=8> */
[----:B------:R-:W-:Y:S01]  /*31290*/  MOV R7, R20 ;  /* 0x0000001400077202 */ /* 0x000fe20000000f00 */
[----:B------:R-:W-:-:S02]  /*312a0*/  IMAD.MOV.U32 R6, RZ, RZ, R12 ;  /* 0x000000ffff067224 */ /* 0x000fc400078e000c */
[----:B-1----:R-:W3:Y:S01]  /*312b0*/  LDL.LU R20, [R1+0xfa4] ;  /* 0x000fa40001147983 */ /* 0x002ee20000300800 */
[----:B------:R-:W-:-:S03]  /*312c0*/  IADD3 R13, P1, PT, R13, UR14, RZ ;  /* 0x0000000e0d0d7c10 */ /* 0x000fc6000ff3e0ff */
[----:B------:R-:W3:Y:S01]  /*312d0*/  LDL.LU R12, [R1+0xfe4] ;  /* 0x000fe400010c7983 */ /* 0x000ee20000300800 */
[----:B------:R-:W-:-:S03]  /*312e0*/  IADD3 R15, P2, PT, R15, UR14, RZ ;  /* 0x0000000e0f0f7c10 */ /* 0x000fc6000ff5e0ff */
[----:B------:R1:W-:Y:S04]  /*312f0*/  LDGSTS.E [R4+0x4400], desc[UR28][R6.64], P0 ;  /* 0x0440000006047fae */ /* 0x0003e800081a101c */
[----:B------:R4:W-:Y:S01]  /*31300*/  STL [R1+0xea8], R13 ;  /* 0x000ea80d01007387 */ /* 0x0009e20000100800 */
[----:B-1----:R-:W-:Y:S01]  /*31310*/  IMAD.MOV.U32 R6, RZ, RZ, R13 ;  /* 0x000000ffff067224 */ /* 0x002fe200078e000d */
[----:B----4-:R-:W-:-:S05]  /*31320*/  IADD3.X R18, PT, PT, R18, UR9, RZ, P1, !PT ;  /* 0x0000000912127c10 */ /* 0x010fca0008ffe4ff */
[----:B------:R-:W-:Y:S01]  /*31330*/  IMAD.MOV.U32 R7, RZ, RZ, R18 ;  /* 0x000000ffff077224 */ /* 0x000fe200078e0012 */
[----:B------:R-:W-:Y:S01]  /*31340*/  STL [R1+0xea4], R18 ;  /* 0x000ea41201007387 */ /* 0x000fe20000100800 */
[----:B------:R-:W-:-:S03]  /*31350*/  IADD3.X R17, PT, PT, R17, UR9, RZ, P2, !PT ;  /* 0x0000000911117c10 */ /* 0x000fc600097fe4ff */
        /* <DEDUP_REMOVED lines=12> */
[----:B------:R-:W-:-:S05]  /*31420*/  IADD3 R21, P1, PT, R21, UR14, RZ ;  /* 0x0000000e15157c10 */ /* 0x000fca000ff3e0ff */
[----:B------:R-:W-:Y:S01]  /*31430*/  STL [R1+0xf28], R21 ;  /* 0x000f281501007387 */ /* 0x000fe20000100800 */
[----:B------:R-:W-:Y:S02]  /*31440*/  IADD3 R9, P2, PT, R9, UR14, RZ ;  /* 0x0000000e09097c10 */ /* 0x000fe4000ff5e0ff */
[----:B--2---:R-:W-:Y:S01]  /*31450*/  IADD3.X R22, PT, PT, R22, UR9, RZ, P1, !PT ;  /* 0x0000000916167c10 */ /* 0x004fe20008ffe4ff */
[----:B-1----:R-:W-:Y:S01]  /*31460*/  IMAD.MOV.U32 R6, RZ, RZ, R21 ;  /* 0x000000ffff067224 */ /* 0x002fe200078e0015 */
[----:B---3--:R-:W-:-:S03]  /*31470*/  IADD3.X R19, PT, PT, R19, UR9, RZ, P2, !PT ;  /* 0x0000000913137c10 */ /* 0x008fc600097fe4ff */
[----:B------:R1:W-:Y:S01]  /*31480*/  STL [R1+0xf24], R22 ;  /* 0x000f241601007387 */ /* 0x0003e20000100800 */
[----:B------:R-:W-:-:S03]  /*31490*/  IMAD.MOV.U32 R7, RZ, RZ, R22 ;  /* 0x000000ffff077224 */ /* 0x000fc600078e0016 */
[----:B------:R2:W-:Y:S04]  /*314a0*/  STL [R1+0xf68], R9 ;  /* 0x000f680901007387 */ /* 0x0005e80000100800 */
[----:B------:R3:W-:Y:S04]  /*314b0*/  LDGSTS.E [R4+0x5000], desc[UR28][R6.64], P0 ;  /* 0x0500000006047fae */ /* 0x0007e800081a101c */
[----:B-1----:R-:W4:Y:S04]  /*314c0*/  LDL.LU R22, [R1+0x10a4] ;  /* 0x0010a40001167983 */ /* 0x002f280000300800 */
[----:B------:R1:W-:Y:S04]  /*314d0*/  STL [R1+0xf64], R19 ;  /* 0x000f641301007387 */ /* 0x0003e80000100800 */
[----:B------:R-:W4:Y:S01]  /*314e0*/  LDL.LU R21, [R1+0x10e4] ;  /* 0x0010e40001157983 */ /* 0x000f220000300800 */
[----:B---3--:R-:W-:Y:S01]  /*314f0*/  IMAD.MOV.U32 R6, RZ, RZ, R9 ;  /* 0x000000ffff067224 */ /* 0x008fe200078e0009 */
[----:B------:R-:W-:-:S02]  /*31500*/  MOV R7, R19 ;  /* 0x0000001300077202 */ /* 0x000fc40000000f00 */
[----:B--2---:R-:W2:Y:S04]  /*31510*/  LDL.LU R9, [R1+0x1128] ;  /* 0x0011280001097983 */ /* 0x004ea80000300800 */
[----:B-1----:R-:W3:Y:S04]  /*31520*/  LDL.LU R19, [R1+0x1168] ;  /* 0x0011680001137983 */ /* 0x002ee80000300800 */
[----:B------:R1:W-:Y:S01]  /*31530*/  LDGSTS.E [R4+0x5400], desc[UR28][R6.64], P0 ;  /* 0x0540000006047fae */ /* 0x0003e200081a101c */
[----:B------:R-:W-:-:S05]  /*31540*/  IADD3 R11, P1, PT, R11, UR14, RZ ;  /* 0x0000000e0b0b7c10 */ /* 0x000fca000ff3e0ff */
[----:B------:R1:W-:Y:S01]  /*31550*/  STL [R1+0xfa8], R11 ;  /* 0x000fa80b01007387 */ /* 0x0003e20000100800 */
[----:B------:R-:W-:Y:S02]  /*31560*/  IADD3 R10, P2, PT, R10, UR14, RZ ;  /* 0x0000000e0a0a7c10 */ /* 0x000fe4000ff5e0ff */
[----:B------:R-:W-:Y:S01]  /*31570*/  IADD3.X R20, PT, PT, R20, UR9, RZ, P1, !PT ;  /* 0x0000000914147c10 */ /* 0x000fe20008ffe4ff */
[----:B-1----:R-:W-:Y:S01]  /*31580*/  IMAD.MOV.U32 R6, RZ, RZ, R11 ;  /* 0x000000ffff067224 */ /* 0x002fe200078e000b */
[----:B------:R-:W-:-:S03]  /*31590*/  IADD3.X R12, PT, PT, R12, UR9, RZ, P2, !PT ;  /* 0x000000090c0c7c10 */ /* 0x000fc600097fe4ff */
[----:B------:R1:W-:Y:S04]  /*315a0*/  STL [R1+0xfa4], R20 ;  /* 0x000fa41401007387 */ /* 0x0003e80000100800 */
[----:B------:R-:W-:Y:S01]  /*315b0*/  STL [R1+0xfe8], R10 ;  /* 0x000fe80a01007387 */ /* 0x000fe20000100800 */
[----:B------:R-:W-:-:S03]  /*315c0*/  IMAD.MOV.U32 R7, RZ, RZ, R20 ;  /* 0x000000ffff077224 */ /* 0x000fc600078e0014 */
[----:B------:R-:W3:Y:S04]  /*315d0*/  LDL.LU R11, [R1+0x1124] ;  /* 0x00112400010b7983 */ /* 0x000ee80000300800 */
[----:B------:R1:W-:Y:S04]  /*315e0*/  STL [R1+0xfe4], R12 ;  /* 0x000fe40c01007387 */ /* 0x0003e80000100800 */
[----:B-1----:R-:W3:Y:S04]  /*315f0*/  LDL.LU R20, [R1+0x1164] ;  /* 0x0011640001147983 */ /* 0x002ee80000300800 */
[----:B------:R1:W-:Y:S02]  /*31600*/  LDGSTS.E [R4+0x5800], desc[UR28][R6.64], P0 ;  /* 0x0580000006047fae */ /* 0x0003e400081a101c */
[----:B-1----:R-:W-:Y:S01]  /*31610*/  IMAD.MOV.U32 R6, RZ, RZ, R10 ;  /* 0x000000ffff067224 */ /* 0x002fe200078e000a */
[----:B------:R-:W-:-:S02]  /*31620*/  MOV R7, R12 ;  /* 0x0000000c00077202 */ /* 0x000fc40000000f00 */
[----:B------:R-:W3:Y:S04]  /*31630*/  LDL.LU R12, [R1+0x11a8] ;  /* 0x0011a800010c7983 */ /* 0x000ee80000300800 */
[----:B------:R-:W3:Y:S04]  /*31640*/  LDL.LU R10, [R1+0x11e8] ;  /* 0x0011e800010a7983 */ /* 0x000ee80000300800 */
[----:B------:R1:W-:Y:S01]  /*31650*/  LDGSTS.E [R4+0x5c00], desc[UR28][R6.64], P0 ;  /* 0x05c0000006047fae */ /* 0x0003e200081a101c */
[----:B----4-:R-:W-:-:S05]  /*31660*/  IADD3 R13, P1, PT, R13, UR14, RZ ;  /* 0x0000000e0d0d7c10 */ /* 0x010fca000ff3e0ff */
[----:B------:R4:W-:Y:S01]  /*31670*/  STL [R1+0x1028], R13 ;  /* 0x0010280d01007387 */ /* 0x0009e20000100800 */
[----:B-1----:R-:W-:Y:S01]  /*31680*/  IMAD.MOV.U32 R6, RZ, RZ, R13 ;  /* 0x000000ffff067224 */ /* 0x002fe200078e000d */
[----:B------:R-:W-:Y:S02]  /*31690*/  IADD3 R23, P2, PT, R23, UR14, RZ ;  /* 0x0000000e17177c10 */ /* 0x000fe4000ff5e0ff */
[----:B------:R-:W-:Y:S02]  /*316a0*/  IADD3.X R17, PT, PT, R17, UR9, RZ, P1, !PT ;  /* 0x0000000911117c10 */ /* 0x000fe40008ffe4ff */
[----:B------:R-:W-:-:S03]  /*316b0*/  IADD3.X R24, PT, PT, R24, UR9, RZ, P2, !PT ;  /* 0x0000000918187c10 */ /* 0x000fc600097fe4ff */
[----:B------:R1:W-:Y:S04]  /*316c0*/  STL [R1+0x1024], R17 ;  /* 0x0010241101007387 */ /* 0x0003e80000100800 */
[----:B------:R-:W-:Y:S01]  /*316d0*/  STL [R1+0x1068], R23 ;  /* 0x0010681701007387 */ /* 0x000fe20000100800 */
[----:B------:R-:W-:-:S03]  /*316e0*/  IMAD.MOV.U32 R7, RZ, RZ, R17 ;  /* 0x000000ffff077224 */ /* 0x000fc600078e0011 */
[----:B----4-:R-:W4:Y:S04]  /*316f0*/  LDL.LU R13, [R1+0x11a4] ;  /* 0x0011a400010d7983 */ /* 0x010f280000300800 */
[----:B------:R-:W-:Y:S04]  /*31700*/  STL [R1+0x1064], R24 ;  /* 0x0010641801007387 */ /* 0x000fe80000100800 */
[----:B-1----:R-:W4:Y:S01]  /*31710*/  LDL.LU R17, [R1+0x11e4] ;  /* 0x0011e40001117983 */ /* 0x002f220000300800 */
[----:B------:R-:W-:-:S03]  /*31720*/  IADD3 R15, P1, PT, R15, UR14, RZ ;  /* 0x0000000e0f0f7c10 */ /* 0x000fc6000ff3e0ff */
[----:B------:R1:W-:Y:S01]  /*31730*/  LDGSTS.E [R4+0x6000], desc[UR28][R6.64], P0 ;  /* 0x0600000006047fae */ /* 0x0003e200081a101c */
[----:B------:R-:W-:-:S03]  /*31740*/  IADD3 R18, P2, PT, R18, UR14, RZ ;  /* 0x0000000e12127c10 */ /* 0x000fc6000ff5e0ff */
[----:B------:R2:W-:Y:S01]  /*31750*/  STL [R1+0x10a8], R15 ;  /* 0x0010a80f01007387 */ /* 0x0005e20000100800 */
[----:B-1----:R-:W-:Y:S01]  /*31760*/  IMAD.MOV.U32 R6, RZ, RZ, R23 ;  /* 0x000000ffff067224 */ /* 0x002fe200078e0017 */
[----:B------:R-:W-:-:S05]  /*31770*/  MOV R7, R24 ;  /* 0x0000001800077202 */ /* 0x000fca0000000f00 */
[----:B------:R1:W-:Y:S02]  /*31780*/  LDGSTS.E [R4+0x6400], desc[UR28][R6.64], P0 ;  /* 0x0640000006047fae */ /* 0x0003e400081a101c */
[----:B-1----:R-:W-:Y:S01]  /*31790*/  IMAD.MOV.U32 R6, RZ, RZ, R15 ;  /* 0x000000ffff067224 */ /* 0x002fe200078e000f */
[----:B------:R-:W-:-:S05]  /*317a0*/  IADD3.X R22, PT, PT, R22, UR9, RZ, P1, !PT ;  /* 0x0000000916167c10 */ /* 0x000fca0008ffe4ff */
[----:B------:R-:W-:Y:S01]  /*317b0*/  IMAD.MOV.U32 R7, RZ, RZ, R22 ;  /* 0x000000ffff077224 */ /* 0x000fe200078e0016 */
[----:B------:R-:W-:Y:S01]  /*317c0*/  STL [R1+0x10a4], R22 ;  /* 0x0010a41601007387 */ /* 0x000fe20000100800 */
[----:B------:R-:W-:-:S03]  /*317d0*/  IADD3.X R21, PT, PT, R21, UR9, RZ, P2, !PT ;  /* 0x0000000915157c10 */ /* 0x000fc600097fe4ff */
[----:B------:R1:W-:Y:S04]  /*317e0*/  STL [R1+0x10e8], R18 ;  /* 0x0010e81201007387 */ /* 0x0003e80000100800 */
[----:B--2---:R-:W2:Y:S01]  /*317f0*/  LDL.LU R15, [R1+0xa30] ;  /* 0x000a3000010f7983 */ /* 0x004ea20000300800 */
[----:B------:R-:W-:-:S03]  /*31800*/  IADD3 R9, P1, PT, R9, UR14, RZ ;  /* 0x0000000e09097c10 */ /* 0x000fc6000ff3e0ff */
[----:B------:R-:W-:Y:S04]  /*31810*/  STL [R1+0x10e4], R21 ;  /* 0x0010e41501007387 */ /* 0x000fe80000100800 */
[----:B------:R1:W-:Y:S04]  /*31820*/  LDGSTS.E [R4+0x6800], desc[UR28][R6.64], P0 ;  /* 0x0680000006047fae */ /* 0x0003e800081a101c */
[----:B------:R-:W2:Y:S01]  /*31830*/  LDL.LU R23, [R1+0xa70] ;  /* 0x000a700001177983 */ /* 0x000ea20000300800 */
[----:B---3--:R-:W-:Y:S01]  /*31840*/  IADD3 R19, P2, PT, R19, UR14, RZ ;  /* 0x0000000e13137c10 */ /* 0x008fe2000ff5e0ff */
[----:B-1----:R-:W-:-:S02]  /*31850*/  IMAD.MOV.U32 R6, RZ, RZ, R18 ;  /* 0x000000ffff067224 */ /* 0x002fc400078e0012 */
[----:B------:R-:W3:Y:S01]  /*31860*/  LDL.LU R18, [R1+0xa2c] ;  /* 0x000a2c0001127983 */ /* 0x000ee20000300800 */
[----:B------:R-:W-:-:S03]  /*31870*/  MOV R7, R21 ;  /* 0x0000001500077202 */ /* 0x000fc60000000f00 */
[----:B------:R-:W3:Y:S04]  /*31880*/  LDL.LU R24, [R1+0xa6c] ;  /* 0x000a6c0001187983 */ /* 0x000ee80000300800 */
[----:B------:R1:W-:Y:S04]  /*31890*/  STL [R1+0x1128], R9 ;  /* 0x0011280901007387 */ /* 0x0003e80000100800 */
[----:B------:R1:W-:Y:S01]  /*318a0*/  LDGSTS.E [R4+0x6c00], desc[UR28][R6.64], P0 ;  /* 0x06c0000006047fae */ /* 0x0003e200081a101c */
[----:B------:R-:W-:-:S05]  /*318b0*/  IADD3.X R11, PT, PT, R11, UR9, RZ, P1, !PT ;  /* 0x000000090b0b7c10 */ /* 0x000fca0008ffe4ff */
[----:B------:R1:W-:Y:S01]  /*318c0*/  STL [R1+0x1124], R11 ;  /* 0x0011240b01007387 */ /* 0x0003e20000100800 */
[----:B------:R-:W-:Y:S01]  /*318d0*/  IADD3.X R20, PT, PT, R20, UR9, RZ, P2, !PT ;  /* 0x0000000914147c10 */ /* 0x000fe200097fe4ff */
[----:B-1----:R-:W-:Y:S02]  /*318e0*/  IMAD.MOV.U32 R6, RZ, RZ, R9 ;  /* 0x000000ffff067224 */ /* 0x002fe400078e0009 */
[----:B------:R-:W-:Y:S01]  /*318f0*/  STL [R1+0x1168], R19 ;  /* 0x0011681301007387 */ /* 0x000fe20000100800 */
[----:B------:R-:W-:-:S03]  /*31900*/  IMAD.MOV.U32 R7, RZ, RZ, R11 ;  /* 0x000000ffff077224 */ /* 0x000fc600078e000b */
[----:B------:R-:W3:Y:S04]  /*31910*/  LDL.LU R9, [R1+0xab0] ;  /* 0x000ab00001097983 */ /* 0x000ee80000300800 */
[----:B------:R-:W-:Y:S04]  /*31920*/  STL [R1+0x1164], R20 ;  /* 0x0011641401007387 */ /* 0x000fe80000100800 */
[----:B------:R-:W3:Y:S04]  /*31930*/  LDL.LU R11, [R1+0xaf0] ;  /* 0x000af000010b7983 */ /* 0x000ee80000300800 */
[----:B------:R-:W3:Y:S01]  /*31940*/  LDL.LU R21, [R1+0xaac] ;  /* 0x000aac0001157983 */ /* 0x000ee20000300800 */
[----:B------:R-:W-:-:S03]  /*31950*/  IADD3 R12, P1, PT, R12, UR14, RZ ;  /* 0x0000000e0c0c7c10 */ /* 0x000fc6000ff3e0ff */
[----:B------:R-:W3:Y:S01]  /*31960*/  LDL.LU R22, [R1+0xaec] ;  /* 0x000aec0001167983 */ /* 0x000ee20000300800 */
[----:B------:R-:W-:-:S03]  /*31970*/  IADD3 R10, P2, PT, R10, UR14, RZ ;  /* 0x0000000e0a0a7c10 */ /* 0x000fc6000ff5e0ff */
[----:B------:R1:W-:Y:S04]  /*31980*/  LDGSTS.E [R4+0x7000], desc[UR28][R6.64], P0 ;  /* 0x0700000006047fae */ /* 0x0003e800081a101c */
[----:B------:R4:W-:Y:S01]  /*31990*/  STL [R1+0x11a8], R12 ;  /* 0x0011a80c01007387 */ /* 0x0009e20000100800 */
[----:B-1----:R-:W-:Y:S01]  /*319a0*/  IMAD.MOV.U32 R6, RZ, RZ, R19 ;  /* 0x000000ffff067224 */ /* 0x002fe200078e0013 */
[----:B------:R-:W-:-:S05]  /*319b0*/  MOV R7, R20 ;  /* 0x0000001400077202 */ /* 0x000fca0000000f00 */
[----:B------:R1:W-:Y:S02]  /*319c0*/  LDGSTS.E [R4+0x7400], desc[UR28][R6.64], P0 ;  /* 0x0740000006047fae */ /* 0x0003e400081a101c */
[----:B-1----:R-:W-:Y:S01]  /*319d0*/  IMAD.MOV.U32 R6, RZ, RZ, R12 ;  /* 0x000000ffff067224 */ /* 0x002fe200078e000c */
[----:B----4-:R-:W-:-:S05]  /*319e0*/  IADD3.X R13, PT, PT, R13, UR9, RZ, P1, !PT ;  /* 0x000000090d0d7c10 */ /* 0x010fca0008ffe4ff */
[----:B------:R1:W-:Y:S01]  /*319f0*/  STL [R1+0x11a4], R13 ;  /* 0x0011a40d01007387 */ /* 0x0003e20000100800 */
[----:B------:R-:W-:-:S03]  /*31a00*/  IADD3.X R17, PT, PT, R17, UR9, RZ, P2, !PT ;  /* 0x0000000911117c10 */ /* 0x000fc600097fe4ff */
[----:B------:R-:W-:Y:S01]  /*31a10*/  STL [R1+0x11e8], R10 ;  /* 0x0011e80a01007387 */ /* 0x000fe20000100800 */
[----:B------:R-:W-:-:S03]  /*31a20*/  IMAD.MOV.U32 R7, RZ, RZ, R13 ;  /* 0x000000ffff077224 */ /* 0x000fc600078e000d */
[----:B------:R-:W4:Y:S04]  /*31a30*/  LDL.LU R12, [R1+0xb30] ;  /* 0x000b3000010c7983 */ /* 0x000f280000300800 */
[----:B------:R1:W-:Y:S04]  /*31a40*/  STL [R1+0x11e4], R17 ;  /* 0x0011e41101007387 */ /* 0x0003e80000100800 */
[----:B-1----:R-:W4:Y:S04]  /*31a50*/  LDL.LU R13, [R1+0xb70] ;  /* 0x000b7000010d7983 */ /* 0x002f280000300800 */
[----:B------:R-:W4:Y:S04]  /*31a60*/  LDL.LU R19, [R1+0xb2c] ;  /* 0x000b2c0001137983 */ /* 0x000f280000300800 */
[----:B------:R-:W4:Y:S04]  /*31a70*/  LDL.LU R20, [R1+0xb6c] ;  /* 0x000b6c0001147983 */ /* 0x000f280000300800 */
[----:B------:R1:W-:Y:S02]  /*31a80*/  LDGSTS.E [R4+0x7800], desc[UR28][R6.64], P0 ;  /* 0x0780000006047fae */ /* 0x0003e400081a101c */
[----:B-1----:R-:W-:Y:S01]  /*31a90*/  IMAD.MOV.U32 R6, RZ, RZ, R10 ;  /* 0x000000ffff067224 */ /* 0x002fe200078e000a */
[----:B------:R-:W-:-:S02]  /*31aa0*/  MOV R7, R17 ;  /* 0x0000001100077202 */ /* 0x000fc40000000f00 */
[----:B------:R-:W4:Y:S04]  /*31ab0*/  LDL.LU R17, [R1+0xbb0] ;  /* 0x000bb00001117983 */ /* 0x000f280000300800 */
[----:B------:R1:W-:Y:S04]  /*31ac0*/  LDGSTS.E [R4+0x7c00], desc[UR28][R6.64], P0 ;  /* 0x07c0000006047fae */ /* 0x0003e800081a101c */
[----:B------:R-:W4:Y:S01]  /*31ad0*/  LDL.LU R10, [R1+0xbf0] ;  /* 0x000bf000010a7983 */ /* 0x000f220000300800 */
[----:B-1----:R-:W-:-:S05]  /*31ae0*/  LOP3.LUT R4, R14, 0x10, RZ, 0x3c, !PT ;  /* 0x000000100e047812 */ /* 0x002fca00078e3cff */
[----:B------:R-:W-:Y:S01]  /*31af0*/  VIADD R4, R4, UR12 ;  /* 0x0000000c04047c36 */ /* 0x000fe20008000000 */
[----:B--2---:R-:W-:-:S05]  /*31b00*/  IADD3 R15, P1, PT, R15, UR14, RZ ;  /* 0x0000000e0f0f7c10 */ /* 0x004fca000ff3e0ff */
[----:B------:R-:W-:Y:S01]  /*31b10*/  STL [R1+0xa30], R15 ;  /* 0x000a300f01007387 */ /* 0x000fe20000100800 */
[----:B------:R-:W-:Y:S01]  /*31b20*/  IADD3 R23, P2, PT, R23, UR14, RZ ;  /* 0x0000000e17177c10 */ /* 0x000fe2000ff5e0ff */
[----:B------:R-:W-:-:S04]  /*31b30*/  IMAD.MOV.U32 R6, RZ, RZ, R15 ;  /* 0x000000ffff067224 */ /* 0x000fc800078e000f */
[----:B------:R-:W-:Y:S01]  /*31b40*/  STL [R1+0xa70], R23 ;  /* 0x000a701701007387 */ /* 0x000fe20000100800 */
[----:B---3--:R-:W-:-:S05]  /*31b50*/  IADD3.X R18, PT, PT, R18, UR9, RZ, P1, !PT ;  /* 0x0000000912127c10 */ /* 0x008fca0008ffe4ff */
[----:B------:R1:W-:Y:S01]  /*31b60*/  STL [R1+0xa2c], R18 ;  /* 0x000a2c1201007387 */ /* 0x0003e20000100800 */
[----:B------:R-:W-:Y:S01]  /*31b70*/  IMAD.MOV.U32 R7, RZ, RZ, R18 ;  /* 0x000000ffff077224 */ /* 0x000fe200078e0012 */
[----:B------:R-:W-:-:S04]  /*31b80*/  IADD3.X R24, PT, PT, R24, UR9, RZ, P2, !PT ;  /* 0x0000000918187c10 */ /* 0x000fc800097fe4ff */
[----:B------:R2:W-:Y:S04]  /*31b90*/  LDGSTS.E [R4+0x80], desc[UR28][R6.64], P0 ;  /* 0x0008000006047fae */ /* 0x0005e800081a101c */
[----:B-1----:R-:W3:Y:S04]  /*31ba0*/  LDL.LU R18, [R1+0xbac] ;  /* 0x000bac0001127983 */ /* 0x002ee80000300800 */
[----:B------:R-:W3:Y:S01]  /*31bb0*/  LDL.LU R15, [R1+0xbec] ;  /* 0x000bec00010f7983 */ /* 0x000ee20000300800 */
[----:B--2---:R-:W-:Y:S01]  /*31bc0*/  MOV R6, R23 ;  /* 0x0000001700067202 */ /* 0x004fe20000000f00 */
[----:B------:R-:W-:Y:S01]  /*31bd0*/  IMAD.MOV.U32 R7, RZ, RZ, R24 ;  /* 0x000000ffff077224 */ /* 0x000fe200078e0018 */
[----:B------:R-:W-:Y:S01]  /*31be0*/  IADD3 R9, P1, PT, R9, UR14, RZ ;  /* 0x0000000e09097c10 */ /* 0x000fe2000ff3e0ff */
[----:B------:R-:W-:Y:S04]  /*31bf0*/  STL [R1+0xa6c], R24 ;  /* 0x000a6c1801007387 */ /* 0x000fe80000100800 */
[----:B------:R1:W-:Y:S01]  /*31c00*/  LDGSTS.E [R4+0x480], desc[UR28][R6.64], P0 ;  /* 0x0048000006047fae */ /* 0x0003e200081a101c */
[----:B------:R-:W-:-:S02]  /*31c10*/  IADD3 R11, P2, PT, R11, UR14, RZ ;  /* 0x0000000e0b0b7c10 */ /* 0x000fc4000ff5e0ff */
[----:B------:R-:W-:Y:S01]  /*31c20*/  IADD3.X R21, PT, PT, R21, UR9, RZ, P1, !PT ;  /* 0x0000000915157c10 */ /* 0x000fe20008ffe4ff */
[----:B------:R-:W-:Y:S01]  /*31c30*/  STL [R1+0xab0], R9 ;  /* 0x000ab00901007387 */ /* 0x000fe20000100800 */
[----:B------:R-:W-:Y:S01]  /*31c40*/  IADD3.X R22, PT, PT, R22, UR9, RZ, P2, !PT ;  /* 0x0000000916167c10 */ /* 0x000fe200097fe4ff */
[----:B-1----:R-:W-:Y:S02]  /*31c50*/  IMAD.MOV.U32 R6, RZ, RZ, R9 ;  /* 0x000000ffff067224 */ /* 0x002fe400078e0009 */
[----:B------:R1:W-:Y:S01]  /*31c60*/  STL [R1+0xaac], R21 ;  /* 0x000aac1501007387 */ /* 0x0003e20000100800 */
[----:B------:R-:W-:-:S03]  /*31c70*/  IMAD.MOV.U32 R7, RZ, RZ, R21 ;  /* 0x000000ffff077224 */ /* 0x000fc600078e0015 */
[----:B------:R-:W-:Y:S04]  /*31c80*/  STL [R1+0xaf0], R11 ;  /* 0x000af00b01007387 */ /* 0x000fe80000100800 */
[----:B------:R2:W-:Y:S04]  /*31c90*/  LDGSTS.E [R4+0x880], desc[UR28][R6.64], P0 ;  /* 0x0088000006047fae */ /* 0x0005e800081a101c */
[----:B-1----:R-:W3:Y:S04]  /*31ca0*/  LDL.LU R21, [R1+0xc30] ;  /* 0x000c300001157983 */ /* 0x002ee80000300800 */
[----:B------:R1:W-:Y:S04]  /*31cb0*/  STL [R1+0xaec], R22 ;  /* 0x000aec1601007387 */ /* 0x0003e80000100800 */
[----:B------:R-:W3:Y:S01]  /*31cc0*/  LDL.LU R9, [R1+0xc70] ;  /* 0x000c700001097983 */ /* 0x000ee20000300800 */
[----:B--2---:R-:W-:-:S03]  /*31cd0*/  IMAD.MOV.U32 R7, RZ, RZ, R22 ;  /* 0x000000ffff077224 */ /* 0x004fc600078e0016 */
[----:B-1----:R-:W2:Y:S01]  /*31ce0*/  LDL.LU R22, [R1+0xc2c] ;  /* 0x000c2c0001167983 */ /* 0x002ea20000300800 */
[----:B------:R-:W-:-:S03]  /*31cf0*/  MOV R6, R11 ;  /* 0x0000000b00067202 */ /* 0x000fc60000000f00 */
[----:B------:R-:W2:Y:S04]  /*31d00*/  LDL.LU R11, [R1+0xc6c] ;  /* 0x000c6c00010b7983 */ /* 0x000ea80000300800 */
[----:B------:R1:W-:Y:S01]  /*31d10*/  LDGSTS.E [R4+0xc80], desc[UR28][R6.64], P0 ;  /* 0x00c8000006047fae */ /* 0x0003e200081a101c */
[----:B----4-:R-:W-:Y:S02]  /*31d20*/  IADD3 R12, P1, PT, R12, UR14, RZ ;  /* 0x0000000e0c0c7c10 */ /* 0x010fe4000ff3e0ff */
[----:B------:R-:W-:Y:S02]  /*31d30*/  IADD3 R13, P2, PT, R13, UR14, RZ ;  /* 0x0000000e0d0d7c10 */ /* 0x000fe4000ff5e0ff */
[----:B------:R-:W-:Y:S01]  /*31d40*/  IADD3.X R19, PT, PT, R19, UR9, RZ, P1, !PT ;  /* 0x0000000913137c10 */ /* 0x000fe20008ffe4ff */
[----:B------:R-:W-:Y:S01]  /*31d50*/  STL [R1+0xb30], R12 ;  /* 0x000b300c01007387 */ /* 0x000fe20000100800 */
[----:B-1----:R-:W-:Y:S01]  /*31d60*/  IMAD.MOV.U32 R6, RZ, RZ, R12 ;  /* 0x000000ffff067224 */ /* 0x002fe200078e000c */
[----:B------:R-:W-:-:S02]  /*31d70*/  IADD3.X R20, PT, PT, R20, UR9, RZ, P2, !PT ;  /* 0x0000000914147c10 */ /* 0x000fc400097fe4ff */
[----:B------:R-:W-:Y:S01]  /*31d80*/  IMAD.MOV.U32 R7, RZ, RZ, R19 ;  /* 0x000000ffff077224 */ /* 0x000fe200078e0013 */
[----:B------:R1:W-:Y:S04]  /*31d90*/  STL [R1+0xb2c], R19 ;  /* 0x000b2c1301007387 */ /* 0x0003e80000100800 */
[----:B------:R-:W-:Y:S04]  /*31da0*/  STL [R1+0xb70], R13 ;  /* 0x000b700d01007387 */ /* 0x000fe80000100800 */
[----:B------:R4:W-:Y:S04]  /*31db0*/  LDGSTS.E [R4+0x1080], desc[UR28][R6.64], P0 ;  /* 0x0108000006047fae */ /* 0x0009e800081a101c */
[----:B-1----:R-:W2:Y:S04]  /*31dc0*/  LDL.LU R19, [R1+0xcb0] ;  /* 0x000cb00001137983 */ /* 0x002ea80000300800 */
[----:B------:R1:W-:Y:S04]  /*31dd0*/  STL [R1+0xb6c], R20 ;  /* 0x000b6c1401007387 */ /* 0x0003e80000100800 */
[----:B------:R-:W2:Y:S01]  /*31de0*/  LDL.LU R12, [R1+0xcf0] ;  /* 0x000cf000010c7983 */ /* 0x000ea20000300800 */
[----:B----4-:R-:W-:-:S03]  /*31df0*/  IMAD.MOV.U32 R7, RZ, RZ, R20 ;  /* 0x000000ffff077224 */ /* 0x010fc600078e0014 */
[----:B-1----:R-:W4:Y:S01]  /*31e00*/  LDL.LU R20, [R1+0xcac] ;  /* 0x000cac0001147983 */ /* 0x002f220000300800 */
[----:B------:R-:W-:-:S03]  /*31e10*/  MOV R6, R13 ;  /* 0x0000000d00067202 */ /* 0x000fc60000000f00 */
[----:B------:R-:W4:Y:S01]  /*31e20*/  LDL.LU R13, [R1+0xcec] ;  /* 0x000cec00010d7983 */ /* 0x000f220000300800 */
[----:B------:R-:W-:Y:S02]  /*31e30*/  IADD3 R17, P1, PT, R17, UR14, RZ ;  /* 0x0000000e11117c10 */ /* 0x000fe4000ff3e0ff */
[----:B------:R-:W-:Y:S01]  /*31e40*/  IADD3 R10, P2, PT, R10, UR14, RZ ;  /* 0x0000000e0a0a7c10 */ /* 0x000fe2000ff5e0ff */
[----:B------:R1:W-:Y:S04]  /*31e50*/  LDGSTS.E [R4+0x1480], desc[UR28][R6.64], P0 ;  /* 0x0148000006047fae */ /* 0x0003e800081a101c */
[----:B------:R3:W-:Y:S01]  /*31e60*/  STL [R1+0xbb0], R17 ;  /* 0x000bb01101007387 */ /* 0x0007e20000100800 */
[----:B-1----:R-:W-:Y:S01]  /*31e70*/  IMAD.MOV.U32 R6, RZ, RZ, R17 ;  /* 0x000000ffff067224 */ /* 0x002fe200078e0011 */
[----:B---3--:R-:W-:-:S02]  /*31e80*/  IADD3.X R18, PT, PT, R18, UR9, RZ, P1, !PT ;  /* 0x0000000912127c10 */ /* 0x008fc40008ffe4ff */
[----:B------:R-:W-:-:S03]  /*31e90*/  IADD3.X R15, PT, PT, R15, UR9, RZ, P2, !PT ;  /* 0x000000090f0f7c10 */ /* 0x000fc600097fe4ff */
[----:B------:R1:W-:Y:S04]  /*31ea0*/  STL [R1+0xbac], R18 ;  /* 0x000bac1201007387 */ /* 0x0003e80000100800 */
[----:B------:R3:W-:Y:S01]  /*31eb0*/  STL [R1+0xbf0], R10 ;  /* 0x000bf00a01007387 */ /* 0x0007e20000100800 */
[----:B------:R-:W-:-:S03]  /*31ec0*/  IMAD.MOV.U32 R7, RZ, RZ, R18 ;  /* 0x000000ffff077224 */ /* 0x000fc600078e0012 */
[----:B------:R-:W4:Y:S04]  /*31ed0*/  LDL.LU R17, [R1+0xd30] ;  /* 0x000d300001117983 */ /* 0x000f280000300800 */
[----:B------:R3:W-:Y:S04]  /*31ee0*/  STL [R1+0xbec], R15 ;  /* 0x000bec0f01007387 */ /* 0x0007e80000100800 */
[----:B------:R-:W4:Y:S04]  /*31ef0*/  LDL.LU R23, [R1+0xd70] ;  /* 0x000d700001177983 */ /* 0x000f280000300800 */
[----:B-1----:R-:W4:Y:S04]  /*31f00*/  LDL.LU R18, [R1+0xd2c] ;  /* 0x000d2c0001127983 */ /* 0x002f280000300800 */
[----:B------:R-:W4:Y:S04]  /*31f10*/  LDL.LU R24, [R1+0xd6c] ;  /* 0x000d6c0001187983 */ /* 0x000f280000300800 */
[----:B------:R1:W-:Y:S01]  /*31f20*/  LDGSTS.E [R4+0x1880], desc[UR28][R6.64], P0 ;  /* 0x0188000006047fae */ /* 0x0003e200081a101c */
[----:B------:R-:W-:Y:S01]  /*31f30*/  IADD3 R21, P1, PT, R21, UR14, RZ ;  /* 0x0000000e15157c10 */ /* 0x000fe2000ff3e0ff */
[----:B-1----:R-:W-:Y:S01]  /*31f40*/  IMAD.MOV.U32 R7, RZ, RZ, R15 ;  /* 0x000000ffff077224 */ /* 0x002fe200078e000f */
[----:B------:R-:W-:-:S02]  /*31f50*/  MOV R6, R10 ;  /* 0x0000000a00067202 */ /* 0x000fc40000000f00 */
[----:B---3--:R-:W3:Y:S01]  /*31f60*/  LDL.LU R10, [R1+0xdb0] ;  /* 0x000db000010a7983 */ /* 0x008ee20000300800 */
[----:B------:R-:W-:-:S03]  /*31f70*/  IADD3 R9, P2, PT, R9, UR14, RZ ;  /* 0x0000000e09097c10 */ /* 0x000fc6000ff5e0ff */
[----:B------:R-:W3:Y:S01]  /*31f80*/  LDL.LU R15, [R1+0xdf0] ;  /* 0x000df000010f7983 */ /* 0x000ee20000300800 */
[----:B--2---:R-:W-:-:S03]  /*31f90*/  IADD3.X R22, PT, PT, R22, UR9, RZ, P1, !PT ;  /* 0x0000000916167c10 */ /* 0x004fc60008ffe4ff */
[----:B------:R1:W-:Y:S01]  /*31fa0*/  STL [R1+0xc30], R21 ;  /* 0x000c301501007387 */ /* 0x0003e20000100800 */
[----:B------:R-:W-:-:S03]  /*31fb0*/  IADD3.X R11, PT, PT, R11, UR9, RZ, P2, !PT ;  /* 0x000000090b0b7c10 */ /* 0x000fc600097fe4ff */
[----:B------:R2:W-:Y:S04]  /*31fc0*/  LDGSTS.E [R4+0x1c80], desc[UR28][R6.64], P0 ;  /* 0x01c8000006047fae */ /* 0x0005e800081a101c */
[----:B------:R1:W-:Y:S04]  /*31fd0*/  STL [R1+0xc2c], R22 ;  /* 0x000c2c1601007387 */ /* 0x0003e80000100800 */
[----:B------:R2:W-:Y:S02]  /*31fe0*/  STL [R1+0xc70], R9 ;  /* 0x000c700901007387 */ /* 0x0005e40000100800 */
[----:B--2---:R-:W-:-:S02]  /*31ff0*/  IMAD.MOV.U32 R6, RZ, RZ, R21 ;  /* 0x000000ffff067224 */ /* 0x004fc400078e0015 */
[----:B-1----:R-:W2:Y:S01]  /*32000*/  LDL.LU R21, [R1+0xdac] ;  /* 0x000dac0001157983 */ /* 0x002ea20000300800 */
[----:B------:R-:W-:-:S03]  /*32010*/  IMAD.MOV.U32 R7, RZ, RZ, R22 ;  /* 0x000000ffff077224 */ /* 0x000fc600078e0016 */
[----:B------:R1:W-:Y:S04]  /*32020*/  STL [R1+0xc6c], R11 ;  /* 0x000c6c0b01007387 */ /* 0x0003e80000100800 */
[----:B------:R-:W2:Y:S04]  /*32030*/  LDL.LU R22, [R1+0xdec] ;  /* 0x000dec0001167983 */ /* 0x000ea80000300800 */
[----:B------:R1:W-:Y:S02]  /*32040*/  LDGSTS.E [R4+0x2080], desc[UR28][R6.64], P0 ;  /* 0x0208000006047fae */ /* 0x0003e400081a101c */
[----:B-1----:R-:W-:Y:S01]  /*32050*/  MOV R6, R9 ;  /* 0x0000000900067202 */ /* 0x002fe20000000f00 */
[----:B------:R-:W-:Y:S01]  /*32060*/  IMAD.MOV.U32 R7, RZ, RZ, R11 ;  /* 0x000000ffff077224 */ /* 0x000fe200078e000b */
[----:B------:R-:W2:Y:S04]  /*32070*/  LDL.LU R9, [R1+0xe30] ;  /* 0x000e300001097983 */ /* 0x000ea80000300800 */
[----:B------:R-:W2:Y:S04]  /*32080*/  LDL.LU R11, [R1+0xe70] ;  /* 0x000e7000010b7983 */ /* 0x000ea80000300800 */
[----:B------:R1:W-:Y:S01]  /*32090*/  LDGSTS.E [R4+0x2480], desc[UR28][R6.64], P0 ;  /* 0x0248000006047fae */ /* 0x0003e200081a101c */
[----:B------:R-:W-:-:S05]  /*320a0*/  IADD3 R19, P1, PT, R19, UR14, RZ ;  /* 0x0000000e13137c10 */ /* 0x000fca000ff3e0ff */
[----:B------:R4:W-:Y:S01]  /*320b0*/  STL [R1+0xcb0], R19 ;  /* 0x000cb01301007387 */ /* 0x0009e20000100800 */
[----:B------:R-:W-:Y:S02]  /*320c0*/  IADD3 R12, P2, PT, R12, UR14, RZ ;  /* 0x0000000e0c0c7c10 */ /* 0x000fe4000ff5e0ff */
[----:B----4-:R-:W-:Y:S01]  /*320d0*/  IADD3.X R20, PT, PT, R20, UR9, RZ, P1, !PT ;  /* 0x0000000914147c10 */ /* 0x010fe20008ffe4ff */
[----:B-1----:R-:W-:Y:S01]  /*320e0*/  IMAD.MOV.U32 R6, RZ, RZ, R19 ;  /* 0x000000ffff067224 */ /* 0x002fe200078e0013 */
[----:B------:R-:W-:-:S03]  /*320f0*/  IADD3.X R13, PT, PT, R13, UR9, RZ, P2, !PT ;  /* 0x000000090d0d7c10 */ /* 0x000fc600097fe4ff */
[----:B------:R1:W-:Y:S04]  /*32100*/  STL [R1+0xcac], R20 ;  /* 0x000cac1401007387 */ /* 0x0003e80000100800 */
[----:B------:R4:W-:Y:S04]  /*32110*/  STL [R1+0xcf0], R12 ;  /* 0x000cf00c01007387 */ /* 0x0009e80000100800 */
[----:B------:R-:W2:Y:S01]  /*32120*/  LDL.LU R19, [R1+0xe2c] ;  /* 0x000e2c0001137983 */ /* 0x000ea20000300800 */
[----:B------:R-:W-:-:S03]  /*32130*/  IMAD.MOV.U32 R7, RZ, RZ, R20 ;  /* 0x000000ffff077224 */ /* 0x000fc600078e0014 */
[----:B------:R4:W-:Y:S04]  /*32140*/  STL [R1+0xcec], R13 ;  /* 0x000cec0d01007387 */ /* 0x0009e80000100800 */
[----:B-1----:R-:W2:Y:S04]  /*32150*/  LDL.LU R20, [R1+0xe6c] ;  /* 0x000e6c0001147983 */ /* 0x002ea80000300800 */
[----:B------:R1:W-:Y:S02]  /*32160*/  LDGSTS.E [R4+0x2880], desc[UR28][R6.64], P0 ;  /* 0x0288000006047fae */ /* 0x0003e400081a101c */
[----:B-1----:R-:W-:Y:S01]  /*32170*/  MOV R6, R12 ;  /* 0x0000000c00067202 */ /* 0x002fe20000000f00 */
[----:B------:R-:W-:Y:S01]  /*32180*/  IMAD.MOV.U32 R7, RZ, RZ, R13 ;  /* 0x000000ffff077224 */ /* 0x000fe200078e000d */
[----:B----4-:R-:W4:Y:S04]  /*32190*/  LDL.LU R12, [R1+0xeb0] ;  /* 0x000eb000010c7983 */ /* 0x010f280000300800 */
[----:B------:R-:W4:Y:S04]  /*321a0*/  LDL.LU R13, [R1+0xef0] ;  /* 0x000ef000010d7983 */ /* 0x000f280000300800 */
[----:B------:R1:W-:Y:S01]  /*321b0*/  LDGSTS.E [R4+0x2c80], desc[UR28][R6.64], P0 ;  /* 0x02c8000006047fae */ /* 0x0003e200081a101c */
[----:B------:R-:W-:-:S05]  /*321c0*/  IADD3 R17, P1, PT, R17, UR14, RZ ;  /* 0x0000000e11117c10 */ /* 0x000fca000ff3e0ff */
[----:B------:R-:W-:Y:S01]  /*321d0*/  STL [R1+0xd30], R17 ;  /* 0x000d301101007387 */ /* 0x000fe20000100800 */
[----:B------:R-:W-:Y:S02]  /*321e0*/  IADD3 R23, P2, PT, R23, UR14, RZ ;  /* 0x0000000e17177c10 */ /* 0x000fe4000ff5e0ff */
[----:B------:R-:W-:Y:S01]  /*321f0*/  IADD3.X R18, PT, PT, R18, UR9, RZ, P1, !PT ;  /* 0x0000000912127c10 */ /* 0x000fe20008ffe4ff */
[----:B-1----:R-:W-:Y:S01]  /*32200*/  IMAD.MOV.U32 R6, RZ, RZ, R17 ;  /* 0x000000ffff067224 */ /* 0x002fe200078e0011 */
[----:B------:R-:W-:-:S03]  /*32210*/  IADD3.X R24, PT, PT, R24, UR9, RZ, P2, !PT ;  /* 0x0000000918187c10 */ /* 0x000fc600097fe4ff */
[----:B------:R1:W-:Y:S01]  /*32220*/  STL [R1+0xd2c], R18 ;  /* 0x000d2c1201007387 */ /* 0x0003e20000100800 */
[----:B------:R-:W-:-:S03]  /*32230*/  IMAD.MOV.U32 R7, RZ, RZ, R18 ;  /* 0x000000ffff077224 */ /* 0x000fc600078e0012 */
[----:B------:R-:W-:Y:S04]  /*32240*/  STL [R1+0xd70], R23 ;  /* 0x000d701701007387 */ /* 0x000fe80000100800 */
[----:B------:R3:W-:Y:S04]  /*32250*/  LDGSTS.E [R4+0x3080], desc[UR28][R6.64], P0 ;  /* 0x0308000006047fae */ /* 0x0007e800081a101c */
[----:B-1----:R-:W4:Y:S04]  /*32260*/  LDL.LU R18, [R1+0xeac] ;  /* 0x000eac0001127983 */ /* 0x002f280000300800 */
[----:B------:R-:W-:Y:S01]  /*32270*/  STL [R1+0xd6c], R24 ;  /* 0x000d6c1801007387 */ /* 0x000fe20000100800 */
[----:B---3--:R-:W-:-:S03]  /*32280*/  IADD3 R10, P1, PT, R10, UR14, RZ ;  /* 0x0000000e0a0a7c10 */ /* 0x008fc6000ff3e0ff */
[----:B------:R-:W3:Y:S01]  /*32290*/  LDL.LU R17, [R1+0xeec] ;  /* 0x000eec0001117983 */ /* 0x000ee20000300800 */
[----:B------:R-:W-:Y:S01]  /*322a0*/  MOV R6, R23 ;  /* 0x0000001700067202 */ /* 0x000fe20000000f00 */
[----:B------:R-:W-:Y:S01]  /*322b0*/  IMAD.MOV.U32 R7, RZ, RZ, R24 ;  /* 0x000000ffff077224 */ /* 0x000fe200078e0018 */
[----:B------:R-:W-:Y:S01]  /*322c0*/  IADD3 R15, P2, PT, R15, UR14, RZ ;  /* 0x0000000e0f0f7c10 */ /* 0x000fe2000ff5e0ff */
[----:B------:R-:W-:Y:S04]  /*322d0*/  STL [R1+0xdb0], R10 ;  /* 0x000db00a01007387 */ /* 0x000fe80000100800 */
[----:B------:R1:W-:Y:S02]  /*322e0*/  LDGSTS.E [R4+0x3480], desc[UR28][R6.64], P0 ;  /* 0x0348000006047fae */ /* 0x0003e400081a101c */
        /* <DEDUP_REMOVED lines=10> */
[----:B--2---:R-:W-:-:S03]  /*32390*/  IMAD.MOV.U32 R7, RZ, RZ, R22 ;  /* 0x000000ffff077224 */ /* 0x004fc600078e0016 */
[----:B-1----:R-:W2:Y:S01]  /*323a0*/  LDL.LU R22, [R1+0xf2c] ;  /* 0x000f2c0001167983 */ /* 0x002ea20000300800 */
[----:B------:R-:W-:Y:S02]  /*323b0*/  MOV R6, R15 ;  /* 0x0000000f00067202 */ /* 0x000fe40000000f00 */
[----:B------:R-:W-:Y:S01]  /*323c0*/  IADD3 R9, P1, PT, R9, UR14, RZ ;  /* 0x0000000e09097c10 */ /* 0x000fe2000ff3e0ff */
[----:B------:R-:W2:Y:S01]  /*323d0*/  LDL.LU R15, [R1+0xf6c] ;  /* 0x000f6c00010f7983 */ /* 0x000ea20000300800 */
[----:B------:R-:W-:-:S03]  /*323e0*/  IADD3 R11, P2, PT, R11, UR14, RZ ;  /* 0x0000000e0b0b7c10 */ /* 0x000fc6000ff5e0ff */
[----:B------:R1:W-:Y:S04]  /*323f0*/  LDGSTS.E [R4+0x3c80], desc[UR28][R6.64], P0 ;  /* 0x03c8000006047fae */ /* 0x0003e800081a101c */
[----:B------:R-:W-:Y:S01]  /*32400*/  STL [R1+0xe30], R9 ;  /* 0x000e300901007387 */ /* 0x000fe20000100800 */
[----:B-1----:R-:W-:Y:S01]  /*32410*/  IMAD.MOV.U32 R6, RZ, RZ, R9 ;  /* 0x000000ffff067224 */ /* 0x002fe200078e0009 */
[----:B------:R-:W-:-:S05]  /*32420*/  IADD3.X R19, PT, PT, R19, UR9, RZ, P1, !PT ;  /* 0x0000000913137c10 */ /* 0x000fca0008ffe4ff */
[----:B------:R-:W-:Y:S01]  /*32430*/  IMAD.MOV.U32 R7, RZ, RZ, R19 ;  /* 0x000000ffff077224 */ /* 0x000fe200078e0013 */
[----:B------:R1:W-:Y:S01]  /*32440*/  STL [R1+0xe2c], R19 ;  /* 0x000e2c1301007387 */ /* 0x0003e20000100800 */
[----:B------:R-:W-:-:S03]  /*32450*/  IADD3.X R20, PT, PT, R20, UR9, RZ, P2, !PT ;  /* 0x0000000914147c10 */ /* 0x000fc600097fe4ff */
[----:B------:R-:W-:Y:S04]  /*32460*/  STL [R1+0xe70], R11 ;  /* 0x000e700b01007387 */ /* 0x000fe80000100800 */
[----:B------:R1:W-:Y:S04]  /*32470*/  LDGSTS.E [R4+0x4080], desc[UR28][R6.64], P0 ;  /* 0x0408000006047fae */ /* 0x0003e800081a101c */
[----:B-1----:R-:W2:Y:S04]  /*32480*/  LDL.LU R19, [R1+0xfb0] ;  /* 0x000fb00001137983 */ /* 0x002ea80000300800 */
[----:B------:R1:W-:Y:S04]  /*32490*/  STL [R1+0xe6c], R20 ;  /* 0x000e6c1401007387 */ /* 0x0003e80000100800 */
[----:B------:R-:W2:Y:S01]  /*324a0*/  LDL.LU R9, [R1+0xff0] ;  /* 0x000ff00001097983 */ /* 0x000ea20000300800 */
[----:B------:R-:W-:Y:S01]  /*324b0*/  IMAD.MOV.U32 R7, RZ, RZ, R20 ;  /* 0x000000ffff077224 */ /* 0x000fe200078e0014 */
[----:B------:R-:W-:-:S02]  /*324c0*/  MOV R6, R11 ;  /* 0x0000000b00067202 */ /* 0x000fc40000000f00 */
[----:B-1----:R-:W2:Y:S04]  /*324d0*/  LDL.LU R20, [R1+0xfac] ;  /* 0x000fac0001147983 */ /* 0x002ea80000300800 */
[----:B------:R-:W2:Y:S01]  /*324e0*/  LDL.LU R11, [R1+0xfec] ;  /* 0x000fec00010b7983 */ /* 0x000ea20000300800 */
[----:B----4-:R-:W-:Y:S02]  /*324f0*/  IADD3 R12, P1, PT, R12, UR14, RZ ;  /* 0x0000000e0c0c7c10 */ /* 0x010fe4000ff3e0ff */
[----:B------:R-:W-:Y:S01]  /*32500*/  IADD3 R13, P2, PT, R13, UR14, RZ ;  /* 0x0000000e0d0d7c10 */ /* 0x000fe2000ff5e0ff */
[----:B------:R1:W-:Y:S04]  /*32510*/  LDGSTS.E [R4+0x4480], desc[UR28][R6.64], P0 ;  /* 0x0448000006047fae */ /* 0x0003e800081a101c */
[----:B------:R4:W-:Y:S01]  /*32520*/  STL [R1+0xeb0], R12 ;  /* 0x000eb00c01007387 */ /* 0x0009e20000100800 */
[----:B-1----:R-:W-:Y:S01]  /*32530*/  IMAD.MOV.U32 R6, RZ, RZ, R12 ;  /* 0x000000ffff067224 */ /* 0x002fe200078e000c */
[----:B------:R-:W-:-:S05]  /*32540*/  IADD3.X R18, PT, PT, R18, UR9, RZ, P1, !PT ;  /* 0x0000000912127c10 */ /* 0x000fca0008ffe4ff */
[----:B------:R-:W-:Y:S01]  /*32550*/  IMAD.MOV.U32 R7, RZ, RZ, R18 ;  /* 0x000000ffff077224 */ /* 0x000fe200078e0012 */
[----:B------:R-:W-:Y:S01]  /*32560*/  STL [R1+0xeac], R18 ;  /* 0x000eac1201007387 */ /* 0x000fe20000100800 */
[----:B---3--:R-:W-:-:S03]  /*32570*/  IADD3.X R17, PT, PT, R17, UR9, RZ, P2, !PT ;  /* 0x0000000911117c10 */ /* 0x008fc600097fe4ff */
[----:B------:R1:W-:Y:S04]  /*32580*/  STL [R1+0xef0], R13 ;  /* 0x000ef00d01007387 */ /* 0x0003e80000100800 */
[----:B----4-:R-:W3:Y:S04]  /*32590*/  LDL.LU R12, [R1+0x1030] ;  /* 0x00103000010c7983 */ /* 0x010ee80000300800 */
[----:B------:R4:W-:Y:S04]  /*325a0*/  STL [R1+0xeec], R17 ;  /* 0x000eec1101007387 */ /* 0x0009e80000100800 */
[----:B------:R1:W-:Y:S04]  /*325b0*/  LDGSTS.E [R4+0x4880], desc[UR28][R6.64], P0 ;  /* 0x0488000006047fae */ /* 0x0003e800081a101c */
[----:B------:R-:W3:Y:S01]  /*325c0*/  LDL.LU R23, [R1+0x1070] ;  /* 0x0010700001177983 */ /* 0x000ee20000300800 */
[----:B-1----:R-:W-:-:S03]  /*325d0*/  MOV R6, R13 ;  /* 0x0000000d00067202 */ /* 0x002fc60000000f00 */
[----:B------:R-:W3:Y:S01]  /*325e0*/  LDL.LU R13, [R1+0x102c] ;  /* 0x00102c00010d7983 */ /* 0x000ee20000300800 */
[----:B------:R-:W-:-:S03]  /*325f0*/  IMAD.MOV.U32 R7, RZ, RZ, R17 ;  /* 0x000000ffff077224 */ /* 0x000fc600078e0011 */
[----:B------:R-:W3:Y:S04]  /*32600*/  LDL.LU R24, [R1+0x106c] ;  /* 0x00106c0001187983 */ /* 0x000ee80000300800 */
[----:B----4-:R-:W4:Y:S04]  /*32610*/  LDL.LU R17, [R1+0x10b0] ;  /* 0x0010b00001117983 */ /* 0x010f280000300800 */
[----:B------:R-:W4:Y:S04]  /*32620*/  LDL.LU R18, [R1+0x10f0] ;  /* 0x0010f00001127983 */ /* 0x000f280000300800 */
[----:B------:R1:W-:Y:S01]  /*32630*/  LDGSTS.E [R4+0x4c80], desc[UR28][R6.64], P0 ;  /* 0x04c8000006047fae */ /* 0x0003e200081a101c */
[----:B------:R-:W-:-:S05]  /*32640*/  IADD3 R21, P1, PT, R21, UR14, RZ ;  /* 0x0000000e15157c10 */ /* 0x000fca000ff3e0ff */
[----:B------:R-:W-:Y:S01]  /*32650*/  STL [R1+0xf30], R21 ;  /* 0x000f301501007387 */ /* 0x000fe20000100800 */
[----:B------:R-:W-:Y:S02]  /*32660*/  IADD3 R10, P2, PT, R10, UR14, RZ ;  /* 0x0000000e0a0a7c10 */ /* 0x000fe4000ff5e0ff */
[----:B--2---:R-:W-:Y:S02]  /*32670*/  IADD3.X R22, PT, PT, R22, UR9, RZ, P1, !PT ;  /* 0x0000000916167c10 */ /* 0x004fe40008ffe4ff */
[----:B------:R-:W-:-:S03]  /*32680*/  IADD3.X R15, PT, PT, R15, UR9, RZ, P2, !PT ;  /* 0x000000090f0f7c10 */ /* 0x000fc600097fe4ff */
[----:B------:R2:W-:Y:S01]  /*32690*/  STL [R1+0xf2c], R22 ;  /* 0x000f2c1601007387 */ /* 0x0005e20000100800 */
[----:B-1----:R-:W-:-:S03]  /*326a0*/  IMAD.MOV.U32 R7, RZ, RZ, R22 ;  /* 0x000000ffff077224 */ /* 0x002fc600078e0016 */
[----:B------:R1:W-:Y:S01]  /*326b0*/  STL [R1+0xf70], R10 ;  /* 0x000f700a01007387 */ /* 0x0003e20000100800 */
[----:B------:R-:W-:-:S03]  /*326c0*/  IMAD.MOV.U32 R6, RZ, RZ, R21 ;  /* 0x000000ffff067224 */ /* 0x000fc600078e0015 */
[----:B--2---:R-:W2:Y:S04]  /*326d0*/  LDL.LU R22, [R1+0x10ac] ;  /* 0x0010ac0001167983 */ /* 0x004ea80000300800 */
        /* <DEDUP_REMOVED lines=9> */
[----:B------:R-:W-:Y:S01]  /*32770*/  STL [R1+0xfb0], R19 ;  /* 0x000fb01301007387 */ /* 0x000fe20000100800 */
[----:B------:R-:W-:Y:S02]  /*32780*/  IADD3 R9, P2, PT, R9, UR14, RZ ;  /* 0x0000000e09097c10 */ /* 0x000fe4000ff5e0ff */
[----:B------:R-:W-:Y:S02]  /*32790*/  IADD3.X R20, PT, PT, R20, UR9, RZ, P1, !PT ;  /* 0x0000000914147c10 */ /* 0x000fe40008ffe4ff */
[----:B------:R-:W-:-:S03]  /*327a0*/  IADD3.X R11, PT, PT, R11, UR9, RZ, P2, !PT ;  /* 0x000000090b0b7c10 */ /* 0x000fc600097fe4ff */
[----:B------:R1:W-:Y:S02]  /*327b0*/  STL [R1+0xfac], R20 ;  /* 0x000fac1401007387 */ /* 0x0003e40000100800 */
[----:B-1----:R-:W-:Y:S02]  /*327c0*/  IMAD.MOV.U32 R7, RZ, RZ, R20 ;  /* 0x000000ffff077224 */ /* 0x002fe400078e0014 */
[----:B------:R-:W-:Y:S01]  /*327d0*/  STL [R1+0xff0], R9 ;  /* 0x000ff00901007387 */ /* 0x000fe20000100800 */
[----:B------:R-:W-:-:S03]  /*327e0*/  IMAD.MOV.U32 R6, RZ, RZ, R19 ;  /* 0x000000ffff067224 */ /* 0x000fc600078e0013 */
[----:B------:R-:W2:Y:S04]  /*327f0*/  LDL.LU R20, [R1+0x112c] ;  /* 0x00112c0001147983 */ /* 0x000ea80000300800 */
[----:B------:R1:W-:Y:S04]  /*32800*/  STL [R1+0xfec], R11 ;  /* 0x000fec0b01007387 */ /* 0x0003e80000100800 */
[----:B------:R-:W2:Y:S04]  /*32810*/  LDL.LU R19, [R1+0x116c] ;  /* 0x00116c0001137983 */ /* 0x000ea80000300800 */
[----:B------:R1:W-:Y:S02]  /*32820*/  LDGSTS.E [R4+0x5880], desc[UR28][R6.64], P0 ;  /* 0x0588000006047fae */ /* 0x0003e400081a101c */
[----:B-1----:R-:W-:Y:S01]  /*32830*/  MOV R6, R9 ;  /* 0x0000000900067202 */ /* 0x002fe20000000f00 */
[----:B------:R-:W-:-:S02]  /*32840*/  IMAD.MOV.U32 R7, RZ, RZ, R11 ;  /* 0x000000ffff077224 */ /* 0x000fc400078e000b */
[----:B------:R-:W2:Y:S04]  /*32850*/  LDL.LU R11, [R1+0x11b0] ;  /* 0x0011b000010b7983 */ /* 0x000ea80000300800 */
[----:B------:R-:W2:Y:S04]  /*32860*/  LDL.LU R9, [R1+0x11f0] ;  /* 0x0011f00001097983 */ /* 0x000ea80000300800 */
[----:B------:R1:W-:Y:S01]  /*32870*/  LDGSTS.E [R4+0x5c80], desc[UR28][R6.64], P0 ;  /* 0x05c8000006047fae */ /* 0x0003e200081a101c */
[----:B---3--:R-:W-:-:S05]  /*32880*/  IADD3 R12, P1, PT, R12, UR14, RZ ;  /* 0x0000000e0c0c7c10 */ /* 0x008fca000ff3e0ff */
[----:B------:R-:W-:Y:S01]  /*32890*/  STL [R1+0x1030], R12 ;  /* 0x0010300c01007387 */ /* 0x000fe20000100800 */
[----:B------:R-:W-:Y:S01]  /*328a0*/  IADD3 R23, P2, PT, R23, UR14, RZ ;  /* 0x0000000e17177c10 */ /* 0x000fe2000ff5e0ff */
[----:B-1----:R-:W-:Y:S01]  /*328b0*/  IMAD.MOV.U32 R6, RZ, RZ, R12 ;  /* 0x000000ffff067224 */ /* 0x002fe200078e000c */
[----:B------:R-:W-:Y:S02]  /*328c0*/  IADD3.X R13, PT, PT, R13, UR9, RZ, P1, !PT ;  /* 0x000000090d0d7c10 */ /* 0x000fe40008ffe4ff */
[----:B------:R-:W-:-:S03]  /*328d0*/  IADD3.X R24, PT, PT, R24, UR9, RZ, P2, !PT ;  /* 0x0000000918187c10 */ /* 0x000fc600097fe4ff */
[----:B------:R1:W-:Y:S01]  /*328e0*/  STL [R1+0x102c], R13 ;  /* 0x00102c0d01007387 */ /* 0x0003e20000100800 */
[----:B------:R-:W-:-:S03]  /*328f0*/  IMAD.MOV.U32 R7, RZ, RZ, R13 ;  /* 0x000000ffff077224 */ /* 0x000fc600078e000d */
[----:B------:R-:W-:Y:S01]  /*32900*/  STL [R1+0x1070], R23 ;  /* 0x0010701701007387 */ /* 0x000fe20000100800 */
[----:B----4-:R-:W-:-:S03]  /*32910*/  IADD3 R17, P1, PT, R17, UR14, RZ ;  /* 0x0000000e11117c10 */ /* 0x010fc6000ff3e0ff */
[----:B------:R3:W-:Y:S04]  /*32920*/  LDGSTS.E [R4+0x6080], desc[UR28][R6.64], P0 ;  /* 0x0608000006047fae */ /* 0x0007e800081a101c */
[----:B-1----:R-:W4:Y:S04]  /*32930*/  LDL.LU R13, [R1+0x11ac] ;  /* 0x0011ac00010d7983 */ /* 0x002f280000300800 */
[----:B------:R-:W-:Y:S04]  /*32940*/  STL [R1+0x106c], R24 ;  /* 0x00106c1801007387 */ /* 0x000fe80000100800 */
[----:B------:R-:W4:Y:S01]  /*32950*/  LDL.LU R12, [R1+0x11ec] ;  /* 0x0011ec00010c7983 */ /* 0x000f220000300800 */
[----:B---3--:R-:W-:Y:S01]  /*32960*/  MOV R6, R23 ;  /* 0x0000001700067202 */ /* 0x008fe20000000f00 */
[----:B------:R-:W-:Y:S01]  /*32970*/  IMAD.MOV.U32 R7, RZ, RZ, R24 ;  /* 0x000000ffff077224 */ /* 0x000fe200078e0018 */
[----:B------:R-:W-:Y:S01]  /*32980*/  IADD3 R18, P2, PT, R18, UR14, RZ ;  /* 0x0000000e12127c10 */ /* 0x000fe2000ff5e0ff */
[----:B------:R1:W-:Y:S04]  /*32990*/  STL [R1+0x10b0], R17 ;  /* 0x0010b01101007387 */ /* 0x0003e80000100800 */
[----:B------:R3:W-:Y:S01]  /*329a0*/  LDGSTS.E [R4+0x6480], desc[UR28][R6.64], P0 ;  /* 0x0648000006047fae */ /* 0x0007e200081a101c */
[----:B--2---:R-:W-:Y:S01]  /*329b0*/  IADD3.X R22, PT, PT, R22, UR9, RZ, P1, !PT ;  /* 0x0000000916167c10 */ /* 0x004fe20008ffe4ff */
[----:B---3--:R-:W-:-:S04]  /*329c0*/  IMAD.MOV.U32 R6, RZ, RZ, R17 ;  /* 0x000000ffff067224 */ /* 0x008fc800078e0011 */
[----:B------:R-:W-:Y:S01]  /*329d0*/  IMAD.MOV.U32 R7, RZ, RZ, R22 ;  /* 0x000000ffff077224 */ /* 0x000fe200078e0016 */
[----:B------:R-:W-:Y:S01]  /*329e0*/  STL [R1+0x10ac], R22 ;  /* 0x0010ac1601007387 */ /* 0x000fe20000100800 */
[----:B------:R-:W-:-:S03]  /*329f0*/  IADD3.X R21, PT, PT, R21, UR9, RZ, P2, !PT ;  /* 0x0000000915157c10 */ /* 0x000fc600097fe4ff */
[----:B------:R2:W-:Y:S04]  /*32a00*/  STL [R1+0x10f0], R18 ;  /* 0x0010f01201007387 */ /* 0x0005e80000100800 */
[----:B-1----:R-:W3:Y:S04]  /*32a10*/  LDL.LU R17, [R1+0xa38] ;  /* 0x000a380001117983 */ /* 0x002ee80000300800 */
[----:B------:R-:W-:Y:S04]  /*32a20*/  STL [R1+0x10ec], R21 ;  /* 0x0010ec1501007387 */ /* 0x000fe80000100800 */
[----:B------:R1:W-:Y:S04]  /*32a30*/  LDGSTS.E [R4+0x6880], desc[UR28][R6.64], P0 ;  /* 0x0688000006047fae */ /* 0x0003e800081a101c */
[----:B------:R-:W3:Y:S01]  /*32a40*/  LDL.LU R23, [R1+0xa78] ;  /* 0x000a780001177983 */ /* 0x000ee20000300800 */
[----:B------:R-:W-:-:S02]  /*32a50*/  IADD3 R10, P1, PT, R10, UR14, RZ ;  /* 0x0000000e0a0a7c10 */ /* 0x000fc4000ff3e0ff */
[----:B-1----:R-:W-:Y:S02]  /*32a60*/  MOV R6, R18 ;  /* 0x0000001200067202 */ /* 0x002fe40000000f00 */
[----:B--2---:R-:W2:Y:S04]  /*32a70*/  LDL.LU R18, [R1+0xa34] ;  /* 0x000a340001127983 */ /* 0x004ea80000300800 */
[----:B------:R-:W2:Y:S01]  /*32a80*/  LDL.LU R24, [R1+0xa74] ;  /* 0x000a740001187983 */ /* 0x000ea20000300800 */
[----:B------:R-:W-:Y:S01]  /*32a90*/  IMAD.MOV.U32 R7, RZ, RZ, R21 ;  /* 0x000000ffff077224 */ /* 0x000fe200078e0015 */
[----:B------:R-:W-:Y:S02]  /*32aa0*/  IADD3 R15, P2, PT, R15, UR14, RZ ;  /* 0x0000000e0f0f7c10 */ /* 0x000fe4000ff5e0ff */
[----:B------:R-:W-:Y:S04]  /*32ab0*/  STL [R1+0x1130], R10 ;  /* 0x0011300a01007387 */ /* 0x000fe80000100800 */
[----:B------:R1:W-:Y:S02]  /*32ac0*/  LDGSTS.E [R4+0x6c80], desc[UR28][R6.64], P0 ;  /* 0x06c8000006047fae */ /* 0x0003e400081a101c */
[----:B-1----:R-:W-:Y:S01]  /*32ad0*/  IMAD.MOV.U32 R6, RZ, RZ, R10 ;  /* 0x000000ffff067224 */ /* 0x002fe200078e000a */
[----:B------:R-:W-:-:S05]  /*32ae0*/  IADD3.X R20, PT, PT, R20, UR9, RZ, P1, !PT ;  /* 0x0000000914147c10 */ /* 0x000fca0008ffe4ff */
[----:B------:R1:W-:Y:S01]  /*32af0*/  STL [R1+0x112c], R20 ;  /* 0x00112c1401007387 */ /* 0x0003e20000100800 */
[----:B------:R-:W-:Y:S01]  /*32b00*/  IMAD.MOV.U32 R7, RZ, RZ, R20 ;  /* 0x000000ffff077224 */ /* 0x000fe200078e0014 */
[----:B------:R-:W-:Y:S02]  /*32b10*/  IADD3.X R19, PT, PT, R19, UR9, RZ, P2, !PT ;  /* 0x0000000913137c10 */ /* 0x000fe400097fe4ff */
[----:B------:R-:W-:Y:S04]  /*32b20*/  STL [R1+0x1170], R15 ;  /* 0x0011700f01007387 */ /* 0x000fe80000100800 */
[----:B------:R1:W-:Y:S04]  /*32b30*/  LDGSTS.E [R4+0x7080], desc[UR28][R6.64], P0 ;  /* 0x0708000006047fae */ /* 0x0003e800081a101c */
[----:B-1----:R-:W2:Y:S04]  /*32b40*/  LDL.LU R20, [R1+0xab8] ;  /* 0x000ab80001147983 */ /* 0x002ea80000300800 */
[----:B------:R-:W-:Y:S04]  /*32b50*/  STL [R1+0x116c], R19 ;  /* 0x00116c1301007387 */ /* 0x000fe80000100800 */
[----:B------:R-:W2:Y:S04]  /*32b60*/  LDL.LU R10, [R1+0xaf8] ;  /* 0x000af800010a7983 */ /* 0x000ea80000300800 */
[----:B------:R-:W2:Y:S04]  /*32b70*/  LDL.LU R22, [R1+0xab4] ;  /* 0x000ab40001167983 */ /* 0x000ea80000300800 */
[----:B------:R-:W2:Y:S01]  /*32b80*/  LDL.LU R21, [R1+0xaf4] ;  /* 0x000af40001157983 */ /* 0x000ea20000300800 */
[----:B------:R-:W-:Y:S01]  /*32b90*/  IADD3 R11, P1, PT, R11, UR14, RZ ;  /* 0x0000000e0b0b7c10 */ /* 0x000fe2000ff3e0ff */
[----:B------:R-:W-:Y:S01]  /*32ba0*/  IMAD.MOV.U32 R7, RZ, RZ, R19 ;  /* 0x000000ffff077224 */ /* 0x000fe200078e0013 */
[----:B------:R-:W-:-:S02]  /*32bb0*/  MOV R6, R15 ;  /* 0x0000000f00067202 */ /* 0x000fc40000000f00 */
[----:B------:R-:W-:Y:S01]  /*32bc0*/  IADD3 R9, P2, PT, R9, UR14, RZ ;  /* 0x0000000e09097c10 */ /* 0x000fe2000ff5e0ff */
[----:B------:R1:W-:Y:S04]  /*32bd0*/  STL [R1+0x11b0], R11 ;  /* 0x0011b00b01007387 */ /* 0x0003e80000100800 */
[----:B------:R1:W-:Y:S02]  /*32be0*/  LDGSTS.E [R4+0x7480], desc[UR28][R6.64], P0 ;  /* 0x0748000006047fae */ /* 0x0003e400081a101c */
[----:B-1----:R-:W-:Y:S01]  /*32bf0*/  IMAD.MOV.U32 R6, RZ, RZ, R11 ;  /* 0x000000ffff067224 */ /* 0x002fe200078e000b */
[----:B----4-:R-:W-:-:S05]  /*32c00*/  IADD3.X R13, PT, PT, R13, UR9, RZ, P1, !PT ;  /* 0x000000090d0d7c10 */ /* 0x010fca0008ffe4ff */
[----:B------:R-:W-:Y:S01]  /*32c10*/  IMAD.MOV.U32 R7, RZ, RZ, R13 ;  /* 0x000000ffff077224 */ /* 0x000fe200078e000d */
[----:B------:R1:W-:Y:S01]  /*32c20*/  STL [R1+0x11ac], R13 ;  /* 0x0011ac0d01007387 */ /* 0x0003e20000100800 */
[----:B------:R-:W-:-:S03]  /*32c30*/  IADD3.X R12, PT, PT, R12, UR9, RZ, P2, !PT ;  /* 0x000000090c0c7c10 */ /* 0x000fc600097fe4ff */
[----:B------:R-:W-:Y:S04]  /*32c40*/  STL [R1+0x11f0], R9 ;  /* 0x0011f00901007387 */ /* 0x000fe80000100800 */
[----:B------:R-:W4:Y:S04]  /*32c50*/  LDL.LU R11, [R1+0xb38] ;  /* 0x000b3800010b7983 */ /* 0x000f280000300800 */
[----:B------:R1:W-:Y:S04]  /*32c60*/  STL [R1+0x11ec], R12 ;  /* 0x0011ec0c01007387 */ /* 0x0003e80000100800 */
[----:B------:R1:W-:Y:S04]  /*32c70*/  LDGSTS.E [R4+0x7880], desc[UR28][R6.64], P0 ;  /* 0x0788000006047fae */ /* 0x0003e800081a101c */
[----:B-1----:R-:W4:Y:S01]  /*32c80*/  LDL.LU R13, [R1+0xb78] ;  /* 0x000b7800010d7983 */ /* 0x002f220000300800 */
[----:B------:R-:W-:-:S03]  /*32c90*/  IMAD.MOV.U32 R7, RZ, RZ, R12 ;  /* 0x000000ffff077224 */ /* 0x000fc600078e000c */
[----:B------:R-:W4:Y:S04]  /*32ca0*/  LDL.LU R12, [R1+0xb34] ;  /* 0x000b3400010c7983 */ /* 0x000f280000300800 */
[----:B------:R-:W4:Y:S01]  /*32cb0*/  LDL.LU R19, [R1+0xb74] ;  /* 0x000b740001137983 */ /* 0x000f220000300800 */
[----:B---3--:R-:W-:-:S03]  /*32cc0*/  IADD3 R17, P1, PT, R17, UR14, RZ ;  /* 0x0000000e11117c10 */ /* 0x008fc6000ff3e0ff */
[----:B------:R-:W3:Y:S01]  /*32cd0*/  LDL.LU R15, [R1+0xbb8] ;  /* 0x000bb800010f7983 */ /* 0x000ee20000300800 */
[----:B------:R-:W-:-:S03]  /*32ce0*/  MOV R6, R9 ;  /* 0x0000000900067202 */ /* 0x000fc60000000f00 */
[----:B------:R-:W3:Y:S04]  /*32cf0*/  LDL.LU R9, [R1+0xbf8] ;  /* 0x000bf80001097983 */ /* 0x000ee80000300800 */
[----:B------:R-:W-:Y:S01]  /*32d00*/  STL [R1+0xa38], R17 ;  /* 0x000a381101007387 */ /* 0x000fe20000100800 */
[----:B------:R-:W-:-:S03]  /*32d10*/  IADD3 R23, P2, PT, R23, UR14, RZ ;  /* 0x0000000e17177c10 */ /* 0x000fc6000ff5e0ff */
[----:B------:R1:W-:Y:S01]  /*32d20*/  LDGSTS.E [R4+0x7c80], desc[UR28][R6.64], P0 ;  /* 0x07c8000006047fae */ /* 0x0003e200081a101c */
[----:B--2---:R-:W-:Y:S02]  /*32d30*/  IADD3.X R18, PT, PT, R18, UR9, RZ, P1, !PT ;  /* 0x0000000912127c10 */ /* 0x004fe40008ffe4ff */
[----:B------:R-:W-:-:S03]  /*32d40*/  IADD3.X R24, PT, PT, R24, UR9, RZ, P2, !PT ;  /* 0x0000000918187c10 */ /* 0x000fc600097fe4ff */
[----:B------:R2:W-:Y:S01]  /*32d50*/  STL [R1+0xa34], R18 ;  /* 0x000a341201007387 */ /* 0x0005e20000100800 */
[----:B-1----:R-:W-:-:S03]  /*32d60*/  MOV R7, R18 ;  /* 0x0000001200077202 */ /* 0x002fc60000000f00 */
[----:B------:R-:W-:Y:S01]  /*32d70*/  STL [R1+0xa78], R23 ;  /* 0x000a781701007387 */ /* 0x000fe20000100800 */
[----:B------:R-:W-:-:S03]  /*32d80*/  IMAD.MOV.U32 R6, RZ, RZ, R17 ;  /* 0x000000ffff067224 */ /* 0x000fc600078e0011 */
[----:B--2---:R-:W2:Y:S01]  /*32d90*/  LDL.LU R18, [R1+0xbb4] ;  /* 0x000bb40001127983 */ /* 0x004ea20000300800 */
[----:B------:R-:W-:-:S03]  /*32da0*/  VIADD R4, R5, UR12 ;  /* 0x0000000c05047c36 */ /* 0x000fc60008000000 */
[----:B------:R-:W-:Y:S04]  /*32db0*/  STL [R1+0xa74], R24 ;  /* 0x000a741801007387 */ /* 0x000fe80000100800 */
[----:B------:R-:W2:Y:S04]  /*32dc0*/  LDL.LU R17, [R1+0xbf4] ;  /* 0x000bf40001117983 */ /* 0x000ea80000300800 */
[----:B------:R1:W-:Y:S02]  /*32dd0*/  LDGSTS.E [R4+0x100], desc[UR28][R6.64], P0 ;  /* 0x0010000006047fae */ /* 0x0003e400081a101c */
[----:B-1----:R-:W-:-:S02]  /*32de0*/  IMAD.MOV.U32 R6, RZ, RZ, R23 ;  /* 0x000000ffff067224 */ /* 0x002fc400078e0017 */
[----:B------:R-:W-:-:S05]  /*32df0*/  IMAD.MOV.U32 R7, RZ, RZ, R24 ;  /* 0x000000ffff077224 */ /* 0x000fca00078e0018 */
[----:B------:R1:W-:Y:S01]  /*32e00*/  LDGSTS.E [R4+0x500], desc[UR28][R6.64], P0 ;  /* 0x0050000006047fae */ /* 0x0003e200081a101c */
[----:B------:R-:W-:Y:S02]  /*32e10*/  IADD3 R20, P1, PT, R20, UR14, RZ ;  /* 0x0000000e14147c10 */ /* 0x000fe4000ff3e0ff */
[----:B------:R-:W-:Y:S02]  /*32e20*/  IADD3 R10, P2, PT, R10, UR14, RZ ;  /* 0x0000000e0a0a7c10 */ /* 0x000fe4000ff5e0ff */
[----:B------:R-:W-:Y:S01]  /*32e30*/  IADD3.X R22, PT, PT, R22, UR9, RZ, P1, !PT ;  /* 0x0000000916167c10 */ /* 0x000fe20008ffe4ff */
[----:B------:R1:W-:Y:S02]  /*32e40*/  STL [R1+0xab8], R20 ;  /* 0x000ab81401007387 */ /* 0x0003e40000100800 */
[----:B-1----:R-:W-:Y:S01]  /*32e50*/  IMAD.MOV.U32 R6, RZ, RZ, R20 ;  /* 0x000000ffff067224 */ /* 0x002fe200078e0014 */
[----:B------:R-:W-:Y:S01]  /*32e60*/  IADD3.X R21, PT, PT, R21, UR9, RZ, P2, !PT ;  /* 0x0000000915157c10 */ /* 0x000fe200097fe4ff */
[----:B------:R-:W-:Y:S01]  /*32e70*/  STL [R1+0xab4], R22 ;  /* 0x000ab41601007387 */ /* 0x000fe20000100800 */
[----:B------:R-:W-:-:S03]  /*32e80*/  MOV R7, R22 ;  /* 0x0000001600077202 */ /* 0x000fc60000000f00 */
[----:B------:R-:W-:Y:S04]  /*32e90*/  STL [R1+0xaf8], R10 ;  /* 0x000af80a01007387 */ /* 0x000fe80000100800 */
[----:B------:R-:W2:Y:S04]  /*32ea0*/  LDL.LU R20, [R1+0xc38] ;  /* 0x000c380001147983 */ /* 0x000ea80000300800 */
[----:B------:R1:W-:Y:S04]  /*32eb0*/  STL [R1+0xaf4], R21 ;  /* 0x000af41501007387 */ /* 0x0003e80000100800 */
[----:B------:R1:W-:Y:S04]  /*32ec0*/  LDGSTS.E [R4+0x900], desc[UR28][R6.64], P0 ;  /* 0x0090000006047fae */ /* 0x0003e800081a101c */
[----:B------:R-:W2:Y:S01]  /*32ed0*/  LDL.LU R5, [R1+0xc78] ;  /* 0x000c780001057983 */ /* 0x000ea20000300800 */
[----:B-1----:R-:W-:-:S03]  /*32ee0*/  IMAD.MOV.U32 R7, RZ, RZ, R21 ;  /* 0x000000ffff077224 */ /* 0x002fc600078e0015 */
[----:B------:R-:W2:Y:S01]  /*32ef0*/  LDL.LU R21, [R1+0xc34] ;  /* 0x000c340001157983 */ /* 0x000ea20000300800 */
[----:B------:R-:W-:-:S03]  /*32f00*/  IMAD.MOV.U32 R6, RZ, RZ, R10 ;  /* 0x000000ffff067224 */ /* 0x000fc600078e000a */
[----:B------:R-:W2:Y:S04]  /*32f10*/  LDL.LU R10, [R1+0xc74] ;  /* 0x000c7400010a7983 */ /* 0x000ea80000300800 */
[----:B------:R1:W-:Y:S01]  /*32f20*/  LDGSTS.E [R4+0xd00], desc[UR28][R6.64], P0 ;  /* 0x00d0000006047fae */ /* 0x0003e200081a101c */
[----:B----4-:R-:W-:-:S05]  /*32f30*/  IADD3 R11, P1, PT, R11, UR14, RZ ;  /* 0x0000000e0b0b7c10 */ /* 0x010fca000ff3e0ff */
[----:B------:R4:W-:Y:S01]  /*32f40*/  STL [R1+0xb38], R11 ;  /* 0x000b380b01007387 */ /* 0x0009e20000100800 */
[----:B-1----:R-:W-:Y:S01]  /*32f50*/  IMAD.MOV.U32 R6, RZ, RZ, R11 ;  /* 0x000000ffff067224 */ /* 0x002fe200078e000b */
[----:B------:R-:W-:Y:S02]  /*32f60*/  IADD3 R13, P2, PT, R13, UR14, RZ ;  /* 0x0000000e0d0d7c10 */ /* 0x000fe4000ff5e0ff */
[----:B------:R-:W-:Y:S02]  /*32f70*/  IADD3.X R12, PT, PT, R12, UR9, RZ, P1, !PT ;  /* 0x000000090c0c7c10 */ /* 0x000fe40008ffe4ff */
[----:B------:R-:W-:-:S03]  /*32f80*/  IADD3.X R19, PT, PT, R19, UR9, RZ, P2, !PT ;  /* 0x0000000913137c10 */ /* 0x000fc600097fe4ff */
[----:B------:R1:W-:Y:S01]  /*32f90*/  STL [R1+0xb34], R12 ;  /* 0x000b340c01007387 */ /* 0x0003e20000100800 */
[----:B------:R-:W-:-:S03]  /*32fa0*/  MOV R7, R12 ;  /* 0x0000000c00077202 */ /* 0x000fc60000000f00 */
[----:B------:R-:W-:Y:S04]  /*32fb0*/  STL [R1+0xb78], R13 ;  /* 0x000b780d01007387 */ /* 0x000fe80000100800 */
[----:B----4-:R-:W4:Y:S01]  /*32fc0*/  LDL.LU R11, [R1+0xcb8] ;  /* 0x000cb800010b7983 */ /* 0x010f220000300800 */
[----:B---3--:R-:W-:-:S03]  /*32fd0*/  IADD3 R15, P1, PT, R15, UR14, RZ ;  /* 0x0000000e0f0f7c10 */ /* 0x008fc6000ff3e0ff */
[----:B------:R3:W-:Y:S04]  /*32fe0*/  STL [R1+0xb74], R19 ;  /* 0x000b741301007387 */ /* 0x0007e80000100800 */
[----:B------:R3:W-:Y:S04]  /*32ff0*/  LDGSTS.E [R4+0x1100], desc[UR28][R6.64], P0 ;  /* 0x0110000006047fae */ /* 0x0007e800081a101c */
[----:B-1----:R-:W4:Y:S01]  /*33000*/  LDL.LU R12, [R1+0xcf8] ;  /* 0x000cf800010c7983 */ /* 0x002f220000300800 */
[----:B------:R-:W-:Y:S01]  /*33010*/  IADD3 R9, P2, PT, R9, UR14, RZ ;  /* 0x0000000e09097c10 */ /* 0x000fe2000ff5e0ff */
[----:B---3--:R-:W-:-:S02]  /*33020*/  IMAD.MOV.U32 R7, RZ, RZ, R19 ;  /* 0x000000ffff077224 */ /* 0x008fc400078e0013 */
[----:B------:R-:W3:Y:S01]  /*33030*/  LDL.LU R19, [R1+0xcb4] ;  /* 0x000cb40001137983 */ /* 0x000ee20000300800 */
[----:B------:R-:W-:-:S03]  /*33040*/  IMAD.MOV.U32 R6, RZ, RZ, R13 ;  /* 0x000000ffff067224 */ /* 0x000fc600078e000d */
[----:B------:R-:W3:Y:S01]  /*33050*/  LDL.LU R13, [R1+0xcf4] ;  /* 0x000cf400010d7983 */ /* 0x000ee20000300800 */
[----:B--2---:R-:W-:-:S03]  /*33060*/  IADD3.X R18, PT, PT, R18, UR9, RZ, P1, !PT ;  /* 0x0000000912127c10 */ /* 0x004fc60008ffe4ff */
[----:B------:R1:W-:Y:S04]  /*33070*/  STL [R1+0xbb8], R15 ;  /* 0x000bb80f01007387 */ /* 0x0003e80000100800 */
[----:B------:R2:W-:Y:S01]  /*33080*/  LDGSTS.E [R4+0x1500], desc[UR28][R6.64], P0 ;  /* 0x0150000006047fae */ /* 0x0005e200081a101c */
[----:B------:R-:W-:-:S03]  /*33090*/  IADD3.X R17, PT, PT, R17, UR9, RZ, P2, !PT ;  /* 0x0000000911117c10 */ /* 0x000fc600097fe4ff */
[----:B------:R1:W-:Y:S04]  /*330a0*/  STL [R1+0xbb4], R18 ;  /* 0x000bb41201007387 */ /* 0x0003e80000100800 */
[----:B------:R2:W-:Y:S02]  /*330b0*/  STL [R1+0xbf8], R9 ;  /* 0x000bf80901007387 */ /* 0x0005e40000100800 */
[----:B--2---:R-:W-:Y:S02]  /*330c0*/  IMAD.MOV.U32 R6, RZ, RZ, R15 ;  /* 0x000000ffff067224 */ /* 0x004fe400078e000f */
[----:B-1----:R-:W2:Y:S01]  /*330d0*/  LDL.LU R15, [R1+0xd38] ;  /* 0x000d3800010f7983 */ /* 0x002ea20000300800 */
[----:B------:R-:W-:-:S03]  /*330e0*/  MOV R7, R18 ;  /* 0x0000001200077202 */ /* 0x000fc60000000f00 */
[----:B------:R1:W-:Y:S04]  /*330f0*/  STL [R1+0xbf4], R17 ;  /* 0x000bf41101007387 */ /* 0x0003e80000100800 */
[----:B------:R-:W2:Y:S04]  /*33100*/  LDL.LU R22, [R1+0xd78] ;  /* 0x000d780001167983 */ /* 0x000ea80000300800 */
[----:B------:R-:W2:Y:S04]  /*33110*/  LDL.LU R18, [R1+0xd34] ;  /* 0x000d340001127983 */ /* 0x000ea80000300800 */
[----:B------:R-:W2:Y:S04]  /*33120*/  LDL.LU R23, [R1+0xd74] ;  /* 0x000d740001177983 */ /* 0x000ea80000300800 */
[----:B------:R1:W-:Y:S02]  /*33130*/  LDGSTS.E [R4+0x1900], desc[UR28][R6.64], P0 ;  /* 0x0190000006047fae */ /* 0x0003e400081a101c */
[----:B-1----:R-:W-:-:S02]  /*33140*/  IMAD.MOV.U32 R6, RZ, RZ, R9 ;  /* 0x000000ffff067224 */ /* 0x002fc400078e0009 */
[----:B------:R-:W-:Y:S01]  /*33150*/  IMAD.MOV.U32 R7, RZ, RZ, R17 ;  /* 0x000000ffff077224 */ /* 0x000fe200078e0011 */
[----:B------:R-:W2:Y:S04]  /*33160*/  LDL.LU R9, [R1+0xdb8] ;  /* 0x000db80001097983 */ /* 0x000ea80000300800 */
[----:B------:R-:W2:Y:S04]  /*33170*/  LDL.LU R17, [R1+0xdf8] ;  /* 0x000df80001117983 */ /* 0x000ea80000300800 */
[----:B------:R1:W-:Y:S01]  /*33180*/  LDGSTS.E [R4+0x1d00], desc[UR28][R6.64], P0 ;  /* 0x01d0000006047fae */ /* 0x0003e200081a101c */
[----:B------:R-:W-:-:S05]  /*33190*/  IADD3 R20, P1, PT, R20, UR14, RZ ;  /* 0x0000000e14147c10 */ /* 0x000fca000ff3e0ff */
[----:B------:R1:W-:Y:S02]  /*331a0*/  STL [R1+0xc38], R20 ;  /* 0x000c381401007387 */ /* 0x0003e40000100800 */
[----:B-1----:R-:W-:Y:S01]  /*331b0*/  IMAD.MOV.U32 R6, RZ, RZ, R20 ;  /* 0x000000ffff067224 */ /* 0x002fe200078e0014 */
[----:B------:R-:W-:Y:S02]  /*331c0*/  IADD3 R5, P2, PT, R5, UR14, RZ ;  /* 0x0000000e05057c10 */ /* 0x000fe4000ff5e0ff */
[----:B------:R-:W-:Y:S02]  /*331d0*/  IADD3.X R21, PT, PT, R21, UR9, RZ, P1, !PT ;  /* 0x0000000915157c10 */ /* 0x000fe40008ffe4ff */
[----:B------:R-:W-:-:S03]  /*331e0*/  IADD3.X R10, PT, PT, R10, UR9, RZ, P2, !PT ;  /* 0x000000090a0a7c10 */ /* 0x000fc600097fe4ff */
[----:B------:R1:W-:Y:S04]  /*331f0*/  STL [R1+0xc34], R21 ;  /* 0x000c341501007387 */ /* 0x0003e80000100800 */
[----:B------:R1:W-:Y:S01]  /*33200*/  STL [R1+0xc78], R5 ;  /* 0x000c780501007387 */ /* 0x0003e20000100800 */
[----:B------:R-:W-:-:S03]  /*33210*/  MOV R7, R21 ;  /* 0x0000001500077202 */ /* 0x000fc60000000f00 */
[----:B------:R-:W2:Y:S04]  /*33220*/  LDL.LU R20, [R1+0xdb4] ;  /* 0x000db40001147983 */ /* 0x000ea80000300800 */
[----:B------:R1:W-:Y:S04]  /*33230*/  STL [R1+0xc74], R10 ;  /* 0x000c740a01007387 */ /* 0x0003e80000100800 */
[----:B-1----:R-:W2:Y:S04]  /*33240*/  LDL.LU R21, [R1+0xdf4] ;  /* 0x000df40001157983 */ /* 0x002ea80000300800 */
[----:B------:R1:W-:Y:S02]  /*33250*/  LDGSTS.E [R4+0x2100], desc[UR28][R6.64], P0 ;  /* 0x0210000006047fae */ /* 0x0003e400081a101c */
[----:B-1----:R-:W-:-:S02]  /*33260*/  IMAD.MOV.U32 R6, RZ, RZ, R5 ;  /* 0x000000ffff067224 */ /* 0x002fc400078e0005 */
[----:B------:R-:W-:Y:S01]  /*33270*/  IMAD.MOV.U32 R7, RZ, RZ, R10 ;  /* 0x000000ffff077224 */ /* 0x000fe200078e000a */
[----:B------:R-:W2:Y:S04]  /*33280*/  LDL.LU R5, [R1+0xe38] ;  /* 0x000e380001057983 */ /* 0x000ea80000300800 */
[----:B------:R-:W2:Y:S04]  /*33290*/  LDL.LU R10, [R1+0xe78] ;  /* 0x000e7800010a7983 */ /* 0x000ea80000300800 */
[----:B------:R1:W-:Y:S01]  /*332a0*/  LDGSTS.E [R4+0x2500], desc[UR28][R6.64], P0 ;  /* 0x0250000006047fae */ /* 0x0003e200081a101c */
[----:B----4-:R-:W-:-:S05]  /*332b0*/  IADD3 R11, P1, PT, R11, UR14, RZ ;  /* 0x0000000e0b0b7c10 */ /* 0x010fca000ff3e0ff */
[----:B------:R4:W-:Y:S01]  /*332c0*/  STL [R1+0xcb8], R11 ;  /* 0x000cb80b01007387 */ /* 0x0009e20000100800 */
[----:B-1----:R-:W-:Y:S01]  /*332d0*/  IMAD.MOV.U32 R6, RZ, RZ, R11 ;  /* 0x000000ffff067224 */ /* 0x002fe200078e000b */
[----:B------:R-:W-:Y:S02]  /*332e0*/  IADD3 R12, P2, PT, R12, UR14, RZ ;  /* 0x0000000e0c0c7c10 */ /* 0x000fe4000ff5e0ff */
[----:B---3--:R-:W-:Y:S02]  /*332f0*/  IADD3.X R19, PT, PT, R19, UR9, RZ, P1, !PT ;  /* 0x0000000913137c10 */ /* 0x008fe40008ffe4ff */
[----:B------:R-:W-:-:S03]  /*33300*/  IADD3.X R13, PT, PT, R13, UR9, RZ, P2, !PT ;  /* 0x000000090d0d7c10 */ /* 0x000fc600097fe4ff */
[----:B------:R1:W-:Y:S04]  /*33310*/  STL [R1+0xcb4], R19 ;  /* 0x000cb41301007387 */ /* 0x0003e80000100800 */
[----:B------:R-:W-:Y:S01]  /*33320*/  STL [R1+0xcf8], R12 ;  /* 0x000cf80c01007387 */ /* 0x000fe20000100800 */
[----:B------:R-:W-:-:S03]  /*33330*/  MOV R7, R19 ;  /* 0x0000001300077202 */ /* 0x000fc60000000f00 */
[----:B----4-:R-:W3:Y:S04]  /*33340*/  LDL.LU R11, [R1+0xe34] ;  /* 0x000e3400010b7983 */ /* 0x010ee80000300800 */
[----:B------:R4:W-:Y:S04]  /*33350*/  STL [R1+0xcf4], R13 ;  /* 0x000cf40d01007387 */ /* 0x0009e80000100800 */
[----:B-1----:R-:W3:Y:S04]  /*33360*/  LDL.LU R19, [R1+0xe74] ;  /* 0x000e740001137983 */ /* 0x002ee80000300800 */
[----:B------:R1:W-:Y:S01]  /*33370*/  LDGSTS.E [R4+0x2900], desc[UR28][R6.64], P0 ;  /* 0x0290000006047fae */ /* 0x0003e200081a101c */
[----:B--2---:R-:W-:-:S02]  /*33380*/  IADD3 R15, P1, PT, R15, UR14, RZ ;  /* 0x0000000e0f0f7c10 */ /* 0x004fc4000ff3e0ff */
[----:B------:R-:W-:Y:S01]  /*33390*/  IADD3 R22, P2, PT, R22, UR14, RZ ;  /* 0x0000000e16167c10 */ /* 0x000fe2000ff5e0ff */
[----:B-1----:R-:W-:Y:S02]  /*333a0*/  IMAD.MOV.U32 R6, RZ, RZ, R12 ;  /* 0x000000ffff067224 */ /* 0x002fe400078e000c */
[----:B------:R-:W-:Y:S01]  /*333b0*/  IMAD.MOV.U32 R7, RZ, RZ, R13 ;  /* 0x000000ffff077224 */ /* 0x000fe200078e000d */
[----:B------:R-:W-:Y:S01]  /*333c0*/  IADD3.X R18, PT, PT, R18, UR9, RZ, P1, !PT ;  /* 0x0000000912127c10 */ /* 0x000fe20008ffe4ff */
[----:B----4-:R-:W2:Y:S04]  /*333d0*/  LDL.LU R13, [R1+0xeb8] ;  /* 0x000eb800010d7983 */ /* 0x010ea80000300800 */
[----:B------:R-:W4:Y:S01]  /*333e0*/  LDL.LU R12, [R1+0xef8] ;  /* 0x000ef800010c7983 */ /* 0x000f220000300800 */
[----:B------:R-:W-:-:S03]  /*333f0*/  IADD3.X R23, PT, PT, R23, UR9, RZ, P2, !PT ;  /* 0x0000000917177c10 */ /* 0x000fc600097fe4ff */
[----:B------:R-:W-:Y:S04]  /*33400*/  STL [R1+0xd38], R15 ;  /* 0x000d380f01007387 */ /* 0x000fe80000100800 */
[----:B------:R1:W-:Y:S04]  /*33410*/  LDGSTS.E [R4+0x2d00], desc[UR28][R6.64], P0 ;  /* 0x02d0000006047fae */ /* 0x0003e800081a101c */
[----:B------:R1:W-:Y:S04]  /*33420*/  STL [R1+0xd34], R18 ;  /* 0x000d341201007387 */ /* 0x0003e80000100800 */
[----:B------:R-:W-:Y:S01]  /*33430*/  STL [R1+0xd78], R22 ;  /* 0x000d781601007387 */ /* 0x000fe20000100800 */
[----:B-1----:R-:W-:-:S03]  /*33440*/  MOV R7, R18 ;  /* 0x0000001200077202 */ /* 0x002fc60000000f00 */
[----:B------:R-:W4:Y:S01]  /*33450*/  LDL.LU R18, [R1+0xeb4] ;  /* 0x000eb40001127983 */ /* 0x000f220000300800 */
[----:B------:R-:W-:-:S03]  /*33460*/  IMAD.MOV.U32 R6, RZ, RZ, R15 ;  /* 0x000000ffff067224 */ /* 0x000fc600078e000f */
[----:B------:R-:W-:Y:S04]  /*33470*/  STL [R1+0xd74], R23 ;  /* 0x000d741701007387 */ /* 0x000fe80000100800 */
[----:B------:R-:W4:Y:S01]  /*33480*/  LDL.LU R15, [R1+0xef4] ;  /* 0x000ef400010f7983 */ /* 0x000f220000300800 */
[----:B------:R-:W-:-:S03]  /*33490*/  IADD3 R9, P1, PT, R9, UR14, RZ ;  /* 0x0000000e09097c10 */ /* 0x000fc6000ff3e0ff */
[----:B------:R1:W-:Y:S01]  /*334a0*/  LDGSTS.E [R4+0x3100], desc[UR28][R6.64], P0 ;  /* 0x0310000006047fae */ /* 0x0003e200081a101c */
[----:B------:R-:W-:-:S03]  /*334b0*/  IADD3 R17, P2, PT, R17, UR14, RZ ;  /* 0x0000000e11117c10 */ /* 0x000fc6000ff5e0ff */
[----:B------:R-:W-:Y:S01]  /*334c0*/  STL [R1+0xdb8], R9 ;  /* 0x000db80901007387 */ /* 0x000fe20000100800 */
[----:B-1----:R-:W-:Y:S02]  /*334d0*/  IMAD.MOV.U32 R6, RZ, RZ, R22 ;  /* 0x000000ffff067224 */ /* 0x002fe400078e0016 */
[----:B------:R-:W-:-:S05]  /*334e0*/  IMAD.MOV.U32 R7, RZ, RZ, R23 ;  /* 0x000000ffff077224 */ /* 0x000fca00078e0017 */
[----:B------:R1:W-:Y:S02]  /*334f0*/  LDGSTS.E [R4+0x3500], desc[UR28][R6.64], P0 ;  /* 0x0350000006047fae */ /* 0x0003e400081a101c */
[----:B-1----:R-:W-:Y:S01]  /*33500*/  IMAD.MOV.U32 R6, RZ, RZ, R9 ;  /* 0x000000ffff067224 */ /* 0x002fe200078e0009 */
[----:B------:R-:W-:-:S04]  /*33510*/  IADD3.X R20, PT, PT, R20, UR9, RZ, P1, !PT ;  /* 0x0000000914147c10 */ /* 0x000fc80008ffe4ff */
[----:B------:R-:W-:Y:S01]  /*33520*/  MOV R7, R20 ;  /* 0x0000001400077202 */ /* 0x000fe20000000f00 */
[----:B------:R1:W-:Y:S01]  /*33530*/  STL [R1+0xdb4], R20 ;  /* 0x000db41401007387 */ /* 0x0003e20000100800 */
[----:B------:R-:W-:-:S03]  /*33540*/  IADD3.X R21, PT, PT, R21, UR9, RZ, P2, !PT ;  /* 0x0000000915157c10 */ /* 0x000fc600097fe4ff */
[----:B------:R-:W-:Y:S04]  /*33550*/  STL [R1+0xdf8], R17 ;  /* 0x000df81101007387 */ /* 0x000fe80000100800 */
[----:B------:R1:W-:Y:S04]  /*33560*/  LDGSTS.E [R4+0x3900], desc[UR28][R6.64], P0 ;  /* 0x0390000006047fae */ /* 0x0003e800081a101c */
[----:B-1----:R-:W4:Y:S04]  /*33570*/  LDL.LU R20, [R1+0xf38] ;  /* 0x000f380001147983 */ /* 0x002f280000300800 */
[----:B------:R1:W-:Y:S04]  /*33580*/  STL [R1+0xdf4], R21 ;  /* 0x000df41501007387 */ /* 0x0003e80000100800 */
[----:B------:R-:W4:Y:S01]  /*33590*/  LDL.LU R9, [R1+0xf78] ;  /* 0x000f780001097983 */ /* 0x000f220000300800 */
[----:B------:R-:W-:-:S03]  /*335a0*/  IMAD.MOV.U32 R7, RZ, RZ, R21 ;  /* 0x000000ffff077224 */ /* 0x000fc600078e0015 */
[----:B-1----:R-:W4:Y:S01]  /*335b0*/  LDL.LU R21, [R1+0xf34] ;  /* 0x000f340001157983 */ /* 0x002f220000300800 */
[----:B------:R-:W-:-:S03]  /*335c0*/  IMAD.MOV.U32 R6, RZ, RZ, R17 ;  /* 0x000000ffff067224 */ /* 0x000fc600078e0011 */
[----:B------:R-:W4:Y:S01]  /*335d0*/  LDL.LU R17, [R1+0xf74] ;  /* 0x000f740001117983 */ /* 0x000f220000300800 */
[----:B------:R-:W-:Y:S02]  /*335e0*/  IADD3 R5, P1, PT, R5, UR14, RZ ;  /* 0x0000000e05057c10 */ /* 0x000fe4000ff3e0ff */
[----:B------:R-:W-:Y:S01]  /*335f0*/  IADD3 R10, P2, PT, R10, UR14, RZ ;  /* 0x0000000e0a0a7c10 */ /* 0x000fe2000ff5e0ff */
[----:B------:R1:W-:Y:S04]  /*33600*/  LDGSTS.E [R4+0x3d00], desc[UR28][R6.64], P0 ;  /* 0x03d0000006047fae */ /* 0x0003e800081a101c */
[----:B------:R-:W-:Y:S01]  /*33610*/  STL [R1+0xe38], R5 ;  /* 0x000e380501007387 */ /* 0x000fe20000100800 */
[----:B-1----:R-:W-:Y:S01]  /*33620*/  IMAD.MOV.U32 R6, RZ, RZ, R5 ;  /* 0x000000ffff067224 */ /* 0x002fe200078e0005 */
[----:B---3--:R-:W-:-:S04]  /*33630*/  IADD3.X R11, PT, PT, R11, UR9, RZ, P1, !PT ;  /* 0x000000090b0b7c10 */ /* 0x008fc80008ffe4ff */
        /* <DEDUP_REMOVED lines=8> */
[----:B---3--:R-:W-:Y:S01]  /*336c0*/  IMAD.MOV.U32 R7, RZ, RZ, R19 ;  /* 0x000000ffff077224 */ /* 0x008fe200078e0013 */
[----:B--2---:R-:W-:-:S02]  /*336d0*/  IADD3 R13, P1, PT, R13, UR14, RZ ;  /* 0x0000000e0d0d7c10 */ /* 0x004fc4000ff3e0ff */
[----:B-1----:R-:W2:Y:S01]  /*336e0*/  LDL.LU R19, [R1+0xfb4] ;  /* 0x000fb40001137983 */ /* 0x002ea20000300800 */
[----:B------:R-:W-:Y:S01]  /*336f0*/  IMAD.MOV.U32 R6, RZ, RZ, R10 ;  /* 0x000000ffff067224 */ /* 0x000fe200078e000a */
[----:B----4-:R-:W-:Y:S02]  /*33700*/  IADD3 R12, P2, PT, R12, UR14, RZ ;  /* 0x0000000e0c0c7c10 */ /* 0x010fe4000ff5e0ff */
[----:B------:R-:W3:Y:S04]  /*33710*/  LDL.LU R10, [R1+0xff4] ;  /* 0x000ff400010a7983 */ /* 0x000ee80000300800 */
[----:B------:R1:W-:Y:S04]  /*33720*/  LDGSTS.E [R4+0x4500], desc[UR28][R6.64], P0 ;  /* 0x0450000006047fae */ /* 0x0003e800081a101c */
[----:B------:R4:W-:Y:S01]  /*33730*/  STL [R1+0xeb8], R13 ;  /* 0x000eb80d01007387 */ /* 0x0009e20000100800 */
[----:B------:R-:W-:Y:S01]  /*33740*/  IADD3.X R18, PT, PT, R18, UR9, RZ, P1, !PT ;  /* 0x0000000912127c10 */ /* 0x000fe20008ffe4ff */
[----:B-1----:R-:W-:-:S03]  /*33750*/  IMAD.MOV.U32 R6, RZ, RZ, R13 ;  /* 0x000000ffff067224 */ /* 0x002fc600078e000d */
[----:B------:R-:W-:Y:S01]  /*33760*/  MOV R7, R18 ;  /* 0x0000001200077202 */ /* 0x000fe20000000f00 */
[----:B------:R-:W-:Y:S01]  /*33770*/  STL [R1+0xeb4], R18 ;  /* 0x000eb41201007387 */ /* 0x000fe20000100800 */
[----:B------:R-:W-:-:S03]  /*33780*/  IADD3.X R15, PT, PT, R15, UR9, RZ, P2, !PT ;  /* 0x000000090f0f7c10 */ /* 0x000fc600097fe4ff */
[----:B------:R-:W-:Y:S04]  /*33790*/  STL [R1+0xef8], R12 ;  /* 0x000ef80c01007387 */ /* 0x000fe80000100800 */
[----:B----4-:R-:W4:Y:S04]  /*337a0*/  LDL.LU R13, [R1+0x1038] ;  /* 0x00103800010d7983 */ /* 0x010f280000300800 */
[----:B------:R1:W-:Y:S04]  /*337b0*/  STL [R1+0xef4], R15 ;  /* 0x000ef40f01007387 */ /* 0x0003e80000100800 */
[----:B------:R1:W-:Y:S04]  /*337c0*/  LDGSTS.E [R4+0x4900], desc[UR28][R6.64], P0 ;  /* 0x0490000006047fae */ /* 0x0003e800081a101c */
[----:B------:R-:W4:Y:S01]  /*337d0*/  LDL.LU R22, [R1+0x1078] ;  /* 0x0010780001167983 */ /* 0x000f220000300800 */
[----:B-1----:R-:W-:-:S03]  /*337e0*/  IMAD.MOV.U32 R7, RZ, RZ, R15 ;  /* 0x000000ffff077224 */ /* 0x002fc600078e000f */
        /* <DEDUP_REMOVED lines=9> */
[----:B------:R-:W-:Y:S02]  /*33880*/  IADD3.X R21, PT, PT, R21, UR9, RZ, P1, !PT ;  /* 0x0000000915157c10 */ /* 0x000fe40008ffe4ff */
[----:B------:R-:W-:-:S03]  /*33890*/  IADD3.X R17, PT, PT, R17, UR9, RZ, P2, !PT ;  /* 0x0000000911117c10 */ /* 0x000fc600097fe4ff */
[----:B------:R1:W-:Y:S02]  /*338a0*/  STL [R1+0xf34], R21 ;  /* 0x000f341501007387 */ /* 0x0003e40000100800 */
[----:B-1----:R-:W-:Y:S02]  /*338b0*/  MOV R7, R21 ;  /* 0x0000001500077202 */ /* 0x002fe40000000f00 */
[----:B------:R1:W-:Y:S01]  /*338c0*/  STL [R1+0xf78], R9 ;  /* 0x000f780901007387 */ /* 0x0003e20000100800 */
[----:B------:R-:W-:-:S03]  /*338d0*/  IMAD.MOV.U32 R6, RZ, RZ, R20 ;  /* 0x000000ffff067224 */ /* 0x000fc600078e0014 */
[----:B------:R-:W4:Y:S04]  /*338e0*/  LDL.LU R21, [R1+0x10b4] ;  /* 0x0010b40001157983 */ /* 0x000f280000300800 */
[----:B------:R1:W-:Y:S04]  /*338f0*/  STL [R1+0xf74], R17 ;  /* 0x000f741101007387 */ /* 0x0003e80000100800 */
[----:B------:R-:W4:Y:S04]  /*33900*/  LDL.LU R20, [R1+0x10f4] ;  /* 0x0010f40001147983 */ /* 0x000f280000300800 */
[----:B------:R1:W-:Y:S02]  /*33910*/  LDGSTS.E [R4+0x5100], desc[UR28][R6.64], P0 ;  /* 0x0510000006047fae */ /* 0x0003e400081a101c */
[----:B-1----:R-:W-:-:S02]  /*33920*/  IMAD.MOV.U32 R6, RZ, RZ, R9 ;  /* 0x000000ffff067224 */ /* 0x002fc400078e0009 */
[----:B------:R-:W-:Y:S01]  /*33930*/  IMAD.MOV.U32 R7, RZ, RZ, R17 ;  /* 0x000000ffff077224 */ /* 0x000fe200078e0011 */
[----:B------:R-:W4:Y:S04]  /*33940*/  LDL.LU R9, [R1+0x1138] ;  /* 0x0011380001097983 */ /* 0x000f280000300800 */
[----:B------:R-:W4:Y:S04]  /*33950*/  LDL.LU R17, [R1+0x1178] ;  /* 0x0011780001117983 */ /* 0x000f280000300800 */
[----:B------:R1:W-:Y:S01]  /*33960*/  LDGSTS.E [R4+0x5500], desc[UR28][R6.64], P0 ;  /* 0x0550000006047fae */ /* 0x0003e200081a101c */
[----:B------:R-:W-:-:S05]  /*33970*/  IADD3 R11, P1, PT, R11, UR14, RZ ;  /* 0x0000000e0b0b7c10 */ /* 0x000fca000ff3e0ff */
[----:B------:R3:W-:Y:S01]  /*33980*/  STL [R1+0xfb8], R11 ;  /* 0x000fb80b01007387 */ /* 0x0007e20000100800 */
[----:B------:R-:W-:Y:S02]  /*33990*/  IADD3 R5, P2, PT, R5, UR14, RZ ;  /* 0x0000000e05057c10 */ /* 0x000fe4000ff5e0ff */
[----:B--2---:R-:W-:Y:S01]  /*339a0*/  IADD3.X R19, PT, PT, R19, UR9, RZ, P1, !PT ;  /* 0x0000000913137c10 */ /* 0x004fe20008ffe4ff */
[----:B-1----:R-:W-:Y:S01]  /*339b0*/  IMAD.MOV.U32 R6, RZ, RZ, R11 ;  /* 0x000000ffff067224 */ /* 0x002fe200078e000b */
[----:B---3--:R-:W-:-:S03]  /*339c0*/  IADD3.X R10, PT, PT, R10, UR9, RZ, P2, !PT ;  /* 0x000000090a0a7c10 */ /* 0x008fc600097fe4ff */
[----:B------:R1:W-:Y:S04]  /*339d0*/  STL [R1+0xfb4], R19 ;  /* 0x000fb41301007387 */ /* 0x0003e80000100800 */
[----:B------:R-:W-:Y:S01]  /*339e0*/  STL [R1+0xff8], R5 ;  /* 0x000ff80501007387 */ /* 0x000fe20000100800 */
[----:B------:R-:W-:-:S03]  /*339f0*/  MOV R7, R19 ;  /* 0x0000001300077202 */ /* 0x000fc60000000f00 */
[----:B------:R-:W2:Y:S04]  /*33a00*/  LDL.LU R11, [R1+0x1134] ;  /* 0x00113400010b7983 */ /* 0x000ea80000300800 */
[----:B------:R3:W-:Y:S04]  /*33a10*/  STL [R1+0xff4], R10 ;  /* 0x000ff40a01007387 */ /* 0x0007e80000100800 */
[----:B-1----:R-:W2:Y:S04]  /*33a20*/  LDL.LU R19, [R1+0x1174] ;  /* 0x0011740001137983 */ /* 0x002ea80000300800 */
[----:B------:R1:W-:Y:S01]  /*33a30*/  LDGSTS.E [R4+0x5900], desc[UR28][R6.64], P0 ;  /* 0x0590000006047fae */ /* 0x0003e200081a101c */
[----:B----4-:R-:W-:Y:S01]  /*33a40*/  IADD3 R13, P1, PT, R13, UR14, RZ ;  /* 0x0000000e0d0d7c10 */ /* 0x010fe2000ff3e0ff */
[----:B-1----:R-:W-:-:S02]  /*33a50*/  IMAD.MOV.U32 R6, RZ, RZ, R5 ;  /* 0x000000ffff067224 */ /* 0x002fc400078e0005 */
[----:B------:R-:W-:Y:S02]  /*33a60*/  IMAD.MOV.U32 R7, RZ, RZ, R10 ;  /* 0x000000ffff077224 */ /* 0x000fe400078e000a */
[----:B---3--:R-:W3:Y:S04]  /*33a70*/  LDL.LU R10, [R1+0x11b8] ;  /* 0x0011b800010a7983 */ /* 0x008ee80000300800 */
[----:B------:R-:W4:Y:S01]  /*33a80*/  LDL.LU R5, [R1+0x11f8] ;  /* 0x0011f80001057983 */ /* 0x000f220000300800 */
[----:B------:R-:W-:-:S03]  /*33a90*/  IADD3 R22, P2, PT, R22, UR14, RZ ;  /* 0x0000000e16167c10 */ /* 0x000fc6000ff5e0ff */
[----:B------:R-:W-:Y:S04]  /*33aa0*/  STL [R1+0x1038], R13 ;  /* 0x0010380d01007387 */ /* 0x000fe80000100800 */
[----:B------:R1:W-:Y:S01]  /*33ab0*/  LDGSTS.E [R4+0x5d00], desc[UR28][R6.64], P0 ;  /* 0x05d0000006047fae */ /* 0x0003e200081a101c */
[----:B------:R-:W-:Y:S02]  /*33ac0*/  IADD3.X R15, PT, PT, R15, UR9, RZ, P1, !PT ;  /* 0x000000090f0f7c10 */ /* 0x000fe40008ffe4ff */
[----:B------:R-:W-:-:S03]  /*33ad0*/  IADD3.X R23, PT, PT, R23, UR9, RZ, P2, !PT ;  /* 0x0000000917177c10 */ /* 0x000fc600097fe4ff */
[----:B------:R1:W-:Y:S02]  /*33ae0*/  STL [R1+0x1034], R15 ;  /* 0x0010340f01007387 */ /* 0x0003e40000100800 */
[----:B-1----:R-:W-:Y:S02]  /*33af0*/  MOV R7, R15 ;  /* 0x0000000f00077202 */ /* 0x002fe40000000f00 */
[----:B------:R-:W-:Y:S01]  /*33b00*/  STL [R1+0x1078], R22 ;  /* 0x0010781601007387 */ /* 0x000fe20000100800 */
[----:B------:R-:W-:-:S03]  /*33b10*/  IMAD.MOV.U32 R6, RZ, RZ, R13 ;  /* 0x000000ffff067224 */ /* 0x000fc600078e000d */
[----:B------:R-:W4:Y:S04]  /*33b20*/  LDL.LU R15, [R1+0x11b4] ;  /* 0x0011b400010f7983 */ /* 0x000f280000300800 */
[----:B------:R-:W-:Y:S04]  /*33b30*/  STL [R1+0x1074], R23 ;  /* 0x0010741701007387 */ /* 0x000fe80000100800 */
[----:B------:R-:W4:Y:S01]  /*33b40*/  LDL.LU R13, [R1+0x11f4] ;  /* 0x0011f400010d7983 */ /* 0x000f220000300800 */
[----:B------:R-:W-:-:S03]  /*33b50*/  IADD3 R12, P1, PT, R12, UR14, RZ ;  /* 0x0000000e0c0c7c10 */ /* 0x000fc6000ff3e0ff */
[----:B------:R1:W-:Y:S01]  /*33b60*/  LDGSTS.E [R4+0x6100], desc[UR28][R6.64], P0 ;  /* 0x0610000006047fae */ /* 0x0003e200081a101c */
[----:B------:R-:W-:-:S03]  /*33b70*/  IADD3 R18, P2, PT, R18, UR14, RZ ;  /* 0x0000000e12127c10 */ /* 0x000fc6000ff5e0ff */
[----:B------:R1:W-:Y:S02]  /*33b80*/  STL [R1+0x10b8], R12 ;  /* 0x0010b80c01007387 */ /* 0x0003e40000100800 */
[----:B-1----:R-:W-:Y:S02]  /*33b90*/  IMAD.MOV.U32 R6, RZ, RZ, R22 ;  /* 0x000000ffff067224 */ /* 0x002fe400078e0016 */
[----:B------:R-:W-:-:S05]  /*33ba0*/  IMAD.MOV.U32 R7, RZ, RZ, R23 ;  /* 0x000000ffff077224 */ /* 0x000fca00078e0017 */
[----:B------:R1:W-:Y:S02]  /*33bb0*/  LDGSTS.E [R4+0x6500], desc[UR28][R6.64], P0 ;  /* 0x0650000006047fae */ /* 0x0003e400081a101c */
[----:B-1----:R-:W-:Y:S01]  /*33bc0*/  IMAD.MOV.U32 R6, RZ, RZ, R12 ;  /* 0x000000ffff067224 */ /* 0x002fe200078e000c */
[----:B------:R-:W-:-:S04]  /*33bd0*/  IADD3.X R21, PT, PT, R21, UR9, RZ, P1, !PT ;  /* 0x0000000915157c10 */ /* 0x000fc80008ffe4ff */
[----:B------:R-:W-:Y:S01]  /*33be0*/  MOV R7, R21 ;  /* 0x0000001500077202 */ /* 0x000fe20000000f00 */
[----:B------:R-:W-:Y:S01]  /*33bf0*/  STL [R1+0x10b4], R21 ;  /* 0x0010b41501007387 */ /* 0x000fe20000100800 */
[----:B------:R-:W-:-:S03]  /*33c00*/  IADD3.X R20, PT, PT, R20, UR9, RZ, P2, !PT ;  /* 0x0000000914147c10 */ /* 0x000fc600097fe4ff */
[----:B------:R1:W-:Y:S04]  /*33c10*/  STL [R1+0x10f8], R18 ;  /* 0x0010f81201007387 */ /* 0x0003e80000100800 */
[----:B------:R-:W4:Y:S04]  /*33c20*/  LDL.LU R12, [R1+0xa40] ;  /* 0x000a4000010c7983 */ /* 0x000f280000300800 */
[----:B------:R-:W-:Y:S04]  /*33c30*/  STL [R1+0x10f4], R20 ;  /* 0x0010f41401007387 */ /* 0x000fe80000100800 */
[----:B------:R1:W-:Y:S04]  /*33c40*/  LDGSTS.E [R4+0x6900], desc[UR28][R6.64], P0 ;  /* 0x0690000006047fae */ /* 0x0003e800081a101c */
[----:B------:R-:W4:Y:S01]  /*33c50*/  LDL.LU R22, [R1+0xa80] ;  /* 0x000a800001167983 */ /* 0x000f220000300800 */
[----:B-1----:R-:W-:-:S03]  /*33c60*/  IMAD.MOV.U32 R6, RZ, RZ, R18 ;  /* 0x000000ffff067224 */ /* 0x002fc600078e0012 */
[----:B------:R-:W4:Y:S01]  /*33c70*/  LDL.LU R18, [R1+0xa3c] ;  /* 0x000a3c0001127983 */ /* 0x000f220000300800 */
[----:B------:R-:W-:Y:S01]  /*33c80*/  IADD3 R9, P1, PT, R9, UR14, RZ ;  /* 0x0000000e09097c10 */ /* 0x000fe2000ff3e0ff */
[----:B------:R-:W-:Y:S01]  /*33c90*/  IMAD.MOV.U32 R7, RZ, RZ, R20 ;  /* 0x000000ffff077224 */ /* 0x000fe200078e0014 */
[----:B------:R-:W-:Y:S01]  /*33ca0*/  IADD3 R17, P2, PT, R17, UR14, RZ ;  /* 0x0000000e11117c10 */ /* 0x000fe2000ff5e0ff */
[----:B------:R-:W4:Y:S04]  /*33cb0*/  LDL.LU R23, [R1+0xa7c] ;  /* 0x000a7c0001177983 */ /* 0x000f280000300800 */
[----:B------:R1:W-:Y:S04]  /*33cc0*/  STL [R1+0x1138], R9 ;  /* 0x0011380901007387 */ /* 0x0003e80000100800 */
[----:B------:R1:W-:Y:S02]  /*33cd0*/  LDGSTS.E [R4+0x6d00], desc[UR28][R6.64], P0 ;  /* 0x06d0000006047fae */ /* 0x0003e400081a101c */
[----:B-1----:R-:W-:Y:S01]  /*33ce0*/  IMAD.MOV.U32 R6, RZ, RZ, R9 ;  /* 0x000000ffff067224 */ /* 0x002fe200078e0009 */
[----:B--2---:R-:W-:-:S05]  /*33cf0*/  IADD3.X R11, PT, PT, R11, UR9, RZ, P1, !PT ;  /* 0x000000090b0b7c10 */ /* 0x004fca0008ffe4ff */
[----:B------:R1:W-:Y:S01]  /*33d00*/  STL [R1+0x1134], R11 ;  /* 0x0011340b01007387 */ /* 0x0003e20000100800 */
[----:B------:R-:W-:-:S03]  /*33d10*/  IADD3.X R19, PT, PT, R19, UR9, RZ, P2, !PT ;  /* 0x0000000913137c10 */ /* 0x000fc600097fe4ff */
[----:B------:R-:W-:Y:S01]  /*33d20*/  STL [R1+0x1178], R17 ;  /* 0x0011781101007387 */ /* 0x000fe20000100800 */
[----:B------:R-:W-:-:S03]  /*33d30*/  MOV R7, R11 ;  /* 0x0000000b00077202 */ /* 0x000fc60000000f00 */
[----:B------:R-:W2:Y:S04]  /*33d40*/  LDL.LU R9, [R1+0xac0] ;  /* 0x000ac00001097983 */ /* 0x000ea80000300800 */
[----:B------:R-:W-:Y:S04]  /*33d50*/  STL [R1+0x1174], R19 ;  /* 0x0011741301007387 */ /* 0x000fe80000100800 */
[----:B-1----:R-:W2:Y:S04]  /*33d60*/  LDL.LU R11, [R1+0xb00] ;  /* 0x000b0000010b7983 */ /* 0x002ea80000300800 */
[----:B------:R-:W2:Y:S01]  /*33d70*/  LDL.LU R20, [R1+0xabc] ;  /* 0x000abc0001147983 */ /* 0x000ea20000300800 */
[----:B---3--:R-:W-:-:S03]  /*33d80*/  IADD3 R10, P1, PT, R10, UR14, RZ ;  /* 0x0000000e0a0a7c10 */ /* 0x008fc6000ff3e0ff */
[----:B------:R1:W-:Y:S01]  /*33d90*/  LDGSTS.E [R4+0x7100], desc[UR28][R6.64], P0 ;  /* 0x0710000006047fae */ /* 0x0003e200081a101c */
[----:B----4-:R-:W-:-:S03]  /*33da0*/  IADD3 R5, P2, PT, R5, UR14, RZ ;  /* 0x0000000e05057c10 */ /* 0x010fc6000ff5e0ff */
[----:B------:R-:W3:Y:S01]  /*33db0*/  LDL.LU R21, [R1+0xafc] ;  /* 0x000afc0001157983 */ /* 0x000ee20000300800 */
[----:B-1----:R-:W-:Y:S02]  /*33dc0*/  IMAD.MOV.U32 R6, RZ, RZ, R17 ;  /* 0x000000ffff067224 */ /* 0x002fe400078e0011 */
[----:B------:R-:W-:Y:S01]  /*33dd0*/  IMAD.MOV.U32 R7, RZ, RZ, R19 ;  /* 0x000000ffff077224 */ /* 0x000fe200078e0013 */
[----:B------:R1:W-:Y:S04]  /*33de0*/  STL [R1+0x11b8], R10 ;  /* 0x0011b80a01007387 */ /* 0x0003e80000100800 */
[----:B------:R4:W-:Y:S01]  /*33df0*/  LDGSTS.E [R4+0x7500], desc[UR28][R6.64], P0 ;  /* 0x0750000006047fae */ /* 0x0009e200081a101c */
[----:B------:R-:W-:Y:S01]  /*33e00*/  IADD3.X R15, PT, PT, R15, UR9, RZ, P1, !PT ;  /* 0x000000090f0f7c10 */ /* 0x000fe20008ffe4ff */
[----:B----4-:R-:W-:-:S03]  /*33e10*/  IMAD.MOV.U32 R6, RZ, RZ, R10 ;  /* 0x000000ffff067224 */ /* 0x010fc600078e000a */
[----:B------:R-:W-:Y:S01]  /*33e20*/  MOV R7, R15 ;  /* 0x0000000f00077202 */ /* 0x000fe20000000f00 */
[----:B------:R4:W-:Y:S01]  /*33e30*/  STL [R1+0x11b4], R15 ;  /* 0x0011b40f01007387 */ /* 0x0009e20000100800 */
[----:B------:R-:W-:-:S03]  /*33e40*/  IADD3.X R13, PT, PT, R13, UR9, RZ, P2, !PT ;  /* 0x000000090d0d7c10 */ /* 0x000fc600097fe4ff */
[----:B------:R-:W-:Y:S04]  /*33e50*/  STL [R1+0x11f8], R5 ;  /* 0x0011f80501007387 */ /* 0x000fe80000100800 */
[----:B-1----:R-:W3:Y:S04]  /*33e60*/  LDL.LU R10, [R1+0xb40] ;  /* 0x000b4000010a7983 */ /* 0x002ee80000300800 */
[----:B------:R1:W-:Y:S04]  /*33e70*/  STL [R1+0x11f4], R13 ;  /* 0x0011f40d01007387 */ /* 0x0003e80000100800 */
[----:B------:R1:W-:Y:S04]  /*33e80*/  LDGSTS.E [R4+0x7900], desc[UR28][R6.64], P0 ;  /* 0x0790000006047fae */ /* 0x0003e800081a101c */
[----:B----4-:R-:W4:Y:S01]  /*33e90*/  LDL.LU R15, [R1+0xb80] ;  /* 0x000b8000010f7983 */ /* 0x010f220000300800 */
        /* <DEDUP_REMOVED lines=9> */
[----:B------:R-:W-:-:S05]  /*33f30*/  IADD3 R22, P2, PT, R22, UR14, RZ ;  /* 0x0000000e16167c10 */ /* 0x000fca000ff5e0ff */
[----:B------:R-:W-:Y:S01]  /*33f40*/  STL [R1+0xa80], R22 ;  /* 0x000a801601007387 */ /* 0x000fe20000100800 */
[----:B------:R-:W-:-:S05]  /*33f50*/  IADD3.X R18, PT, PT, R18, UR9, RZ, P1, !PT ;  /* 0x0000000912127c10 */ /* 0x000fca0008ffe4ff */
[----:B------:R1:W-:Y:S02]  /*33f60*/  STL [R1+0xa3c], R18 ;  /* 0x000a3c1201007387 */ /* 0x0003e40000100800 */
[----:B-1----:R-:W-:Y:S01]  /*33f70*/  IMAD.MOV.U32 R7, RZ, RZ, R18 ;  /* 0x000000ffff077224 */ /* 0x002fe200078e0012 */
[----:B------:R-:W-:Y:S01]  /*33f80*/  MOV R6, R12 ;  /* 0x0000000c00067202 */ /* 0x000fe20000000f00 */
[----:B------:R-:W4:Y:S04]  /*33f90*/  LDL.LU R18, [R1+0xbbc] ;  /* 0x000bbc0001127983 */ /* 0x000f280000300800 */
[----:B------:R-:W4:Y:S01]  /*33fa0*/  LDL.LU R12, [R1+0xbfc] ;  /* 0x000bfc00010c7983 */ /* 0x000f220000300800 */
[----:B------:R-:W-:Y:S02]  /*33fb0*/  LOP3.LUT R4, R14, 0x30, RZ, 0x3c, !PT ;  /* 0x000000300e047812 */ /* 0x000fe400078e3cff */
[----:B------:R-:W-:-:S03]  /*33fc0*/  IADD3.X R23, PT, PT, R23, UR9, RZ, P2, !PT ;  /* 0x0000000917177c10 */ /* 0x000fc600097fe4ff */
[----:B------:R-:W-:-:S05]  /*33fd0*/  VIADD R4, R4, UR12 ;  /* 0x0000000c04047c36 */ /* 0x000fca0008000000 */
[----:B------:R1:W-:Y:S04]  /*33fe0*/  LDGSTS.E [R4+0x180], desc[UR28][R6.64], P0 ;  /* 0x0018000006047fae */ /* 0x0003e800081a101c */
[----:B------:R-:W-:Y:S01]  /*33ff0*/  STL [R1+0xa7c], R23 ;  /* 0x000a7c1701007387 */ /* 0x000fe20000100800 */
[----:B-1----:R-:W-:Y:S02]  /*34000*/  IMAD.MOV.U32 R6, RZ, RZ, R22 ;  /* 0x000000ffff067224 */ /* 0x002fe400078e0016 */
[----:B------:R-:W-:-:S05]  /*34010*/  IMAD.MOV.U32 R7, RZ, RZ, R23 ;  /* 0x000000ffff077224 */ /* 0x000fca00078e0017 */
[----:B------:R1:W-:Y:S01]  /*34020*/  LDGSTS.E [R4+0x580], desc[UR28][R6.64], P0 ;  /* 0x0058000006047fae */ /* 0x0003e200081a101c */
[----:B--2---:R-:W-:-:S04]  /*34030*/  IADD3 R9, P1, PT, R9, UR14, RZ ;  /* 0x0000000e09097c10 */ /* 0x004fc8000ff3e0ff */
[----:B-1----:R-:W-:Y:S02]  /*34040*/  MOV R6, R9 ;  /* 0x0000000900067202 */ /* 0x002fe40000000f00 */
[----:B------:R-:W-:Y:S02]  /*34050*/  IADD3 R11, P2, PT, R11, UR14, RZ ;  /* 0x0000000e0b0b7c10 */ /* 0x000fe4000ff5e0ff */
[----:B------:R-:W-:Y:S01]  /*34060*/  IADD3.X R20, PT, PT, R20, UR9, RZ, P1, !PT ;  /* 0x0000000914147c10 */ /* 0x000fe20008ffe4ff */
[----:B------:R-:W-:Y:S04]  /*34070*/  STL [R1+0xac0], R9 ;  /* 0x000ac00901007387 */ /* 0x000fe80000100800 */
[----:B------:R-:W-:Y:S01]  /*34080*/  IMAD.MOV.U32 R7, RZ, RZ, R20 ;  /* 0x000000ffff077224 */ /* 0x000fe200078e0014 */
[----:B------:R1:W-:Y:S01]  /*34090*/  STL [R1+0xabc], R20 ;  /* 0x000abc1401007387 */ /* 0x0003e20000100800 */
[----:B---3--:R-:W-:-:S03]  /*340a0*/  IADD3.X R21, PT, PT, R21, UR9, RZ, P2, !PT ;  /* 0x0000000915157c10 */ /* 0x008fc600097fe4ff */
[----:B------:R-:W-:Y:S04]  /*340b0*/  STL [R1+0xb00], R11 ;  /* 0x000b000b01007387 */ /* 0x000fe80000100800 */
[----:B------:R2:W-:Y:S04]  /*340c0*/  LDGSTS.E [R4+0x980], desc[UR28][R6.64], P0 ;  /* 0x0098000006047fae */ /* 0x0005e800081a101c */
[----:B-1----:R-:W3:Y:S04]  /*340d0*/  LDL.LU R20, [R1+0xc40] ;  /* 0x000c400001147983 */ /* 0x002ee80000300800 */
[----:B------:R1:W-:Y:S04]  /*340e0*/  STL [R1+0xafc], R21 ;  /* 0x000afc1501007387 */ /* 0x0003e80000100800 */
[----:B------:R-:W3:Y:S01]  /*340f0*/  LDL.LU R9, [R1+0xc80] ;  /* 0x000c800001097983 */ /* 0x000ee20000300800 */
[----:B--2---:R-:W-:-:S02]  /*34100*/  IMAD.MOV.U32 R7, RZ, RZ, R21 ;  /* 0x000000ffff077224 */ /* 0x004fc400078e0015 */
[----:B------:R-:W-:Y:S01]  /*34110*/  IMAD.MOV.U32 R6, RZ, RZ, R11 ;  /* 0x000000ffff067224 */ /* 0x000fe200078e000b */
[----:B-1----:R-:W2:Y:S04]  /*34120*/  LDL.LU R21, [R1+0xc3c] ;  /* 0x000c3c0001157983 */ /* 0x002ea80000300800 */
[----:B------:R-:W2:Y:S04]  /*34130*/  LDL.LU R11, [R1+0xc7c] ;  /* 0x000c7c00010b7983 */ /* 0x000ea80000300800 */
[----:B------:R1:W-:Y:S01]  /*34140*/  LDGSTS.E [R4+0xd80], desc[UR28][R6.64], P0 ;  /* 0x00d8000006047fae */ /* 0x0003e200081a101c */
[----:B------:R-:W-:-:S04]  /*34150*/  IADD3 R10, P1, PT, R10, UR14, RZ ;  /* 0x0000000e0a0a7c10 */ /* 0x000fc8000ff3e0ff */
[----:B-1----:R-:W-:Y:S01]  /*34160*/  MOV R6, R10 ;  /* 0x0000000a00067202 */ /* 0x002fe20000000f00 */
[----:B------:R1:W-:Y:S01]  /*34170*/  STL [R1+0xb40], R10 ;  /* 0x000b400a01007387 */ /* 0x0003e20000100800 */
[----:B----4-:R-:W-:Y:S02]  /*34180*/  IADD3 R15, P2, PT, R15, UR14, RZ ;  /* 0x0000000e0f0f7c10 */ /* 0x010fe4000ff5e0ff */
[----:B------:R-:W-:Y:S02]  /*34190*/  IADD3.X R13, PT, PT, R13, UR9, RZ, P1, !PT ;  /* 0x000000090d0d7c10 */ /* 0x000fe40008ffe4ff */
[----:B------:R-:W-:-:S03]  /*341a0*/  IADD3.X R19, PT, PT, R19, UR9, RZ, P2, !PT ;  /* 0x0000000913137c10 */ /* 0x000fc600097fe4ff */
[----:B------:R-:W-:Y:S01]  /*341b0*/  IMAD.MOV.U32 R7, RZ, RZ, R13 ;  /* 0x000000ffff077224 */ /* 0x000fe200078e000d */
[----:B------:R4:W-:Y:S04]  /*341c0*/  STL [R1+0xb3c], R13 ;  /* 0x000b3c0d01007387 */ /* 0x0009e80000100800 */
[----:B------:R-:W-:Y:S04]  /*341d0*/  STL [R1+0xb80], R15 ;  /* 0x000b800f01007387 */ /* 0x000fe80000100800 */
[----:B-1----:R-:W2:Y:S04]  /*341e0*/  LDL.LU R10, [R1+0xcc0] ;  /* 0x000cc000010a7983 */ /* 0x002ea80000300800 */
[----:B------:R1:W-:Y:S04]  /*341f0*/  STL [R1+0xb7c], R19 ;  /* 0x000b7c1301007387 */ /* 0x0003e80000100800 */
[----:B------:R1:W-:Y:S04]  /*34200*/  LDGSTS.E [R4+0x1180], desc[UR28][R6.64], P0 ;  /* 0x0118000006047fae */ /* 0x0003e800081a101c */
[----:B----4-:R-:W4:Y:S01]  /*34210*/  LDL.LU R13, [R1+0xd00] ;  /* 0x000d0000010d7983 */ /* 0x010f220000300800 */
[----:B------:R-:W-:Y:S01]  /*34220*/  IADD3 R17, P1, PT, R17, UR14, RZ ;  /* 0x0000000e11117c10 */ /* 0x000fe2000ff3e0ff */
[----:B-1----:R-:W-:-:S02]  /*34230*/  IMAD.MOV.U32 R7, RZ, RZ, R19 ;  /* 0x000000ffff077224 */ /* 0x002fc400078e0013 */
[----:B------:R-:W4:Y:S01]  /*34240*/  LDL.LU R19, [R1+0xcbc] ;  /* 0x000cbc0001137983 */ /* 0x000f220000300800 */
[----:B------:R-:W-:Y:S01]  /*34250*/  IMAD.MOV.U32 R6, RZ, RZ, R15 ;  /* 0x000000ffff067224 */ /* 0x000fe200078e000f */
[----:B------:R-:W-:Y:S02]  /*34260*/  IADD3 R5, P2, PT, R5, UR14, RZ ;  /* 0x0000000e05057c10 */ /* 0x000fe4000ff5e0ff */
[----:B------:R-:W4:Y:S04]  /*34270*/  LDL.LU R15, [R1+0xcfc] ;  /* 0x000cfc00010f7983 */ /* 0x000f280000300800 */
[----:B------:R1:W-:Y:S04]  /*34280*/  STL [R1+0xbc0], R17 ;  /* 0x000bc01101007387 */ /* 0x0003e80000100800 */
[----:B------:R1:W-:Y:S02]  /*34290*/  LDGSTS.E [R4+0x1580], desc[UR28][R6.64], P0 ;  /* 0x0158000006047fae */ /* 0x0003e400081a101c */
[----:B-1----:R-:W-:-:S02]  /*342a0*/  MOV R6, R17 ;  /* 0x0000001100067202 */ /* 0x002fc40000000f00 */
[----:B------:R-:W-:Y:S02]  /*342b0*/  IADD3.X R18, PT, PT, R18, UR9, RZ, P1, !PT ;  /* 0x0000000912127c10 */ /* 0x000fe40008ffe4ff */
        /* <DEDUP_REMOVED lines=9> */
[----:B------:R1:W-:Y:S02]  /*34350*/  LDGSTS.E [R4+0x1980], desc[UR28][R6.64], P0 ;  /* 0x0198000006047fae */ /* 0x0003e400081a101c */
[----:B-1----:R-:W-:-:S02]  /*34360*/  IMAD.MOV.U32 R6, RZ, RZ, R5 ;  /* 0x000000ffff067224 */ /* 0x002fc400078e0005 */
[----:B------:R-:W-:Y:S01]  /*34370*/  IMAD.MOV.U32 R7, RZ, RZ, R12 ;  /* 0x000000ffff077224 */ /* 0x000fe200078e000c */
[----:B------:R-:W4:Y:S04]  /*34380*/  LDL.LU R5, [R1+0xdc0] ;  /* 0x000dc00001057983 */ /* 0x000f280000300800 */
[----:B------:R-:W4:Y:S04]  /*34390*/  LDL.LU R12, [R1+0xe00] ;  /* 0x000e0000010c7983 */ /* 0x000f280000300800 */
[----:B------:R1:W-:Y:S01]  /*343a0*/  LDGSTS.E [R4+0x1d80], desc[UR28][R6.64], P0 ;  /* 0x01d8000006047fae */ /* 0x0003e200081a101c */
[----:B---3--:R-:W-:-:S05]  /*343b0*/  IADD3 R20, P1, PT, R20, UR14, RZ ;  /* 0x0000000e14147c10 */ /* 0x008fca000ff3e0ff */
[----:B------:R3:W-:Y:S01]  /*343c0*/  STL [R1+0xc40], R20 ;  /* 0x000c401401007387 */ /* 0x0007e20000100800 */
[----:B------:R-:W-:Y:S02]  /*343d0*/  IADD3 R9, P2, PT, R9, UR14, RZ ;  /* 0x0000000e09097c10 */ /* 0x000fe4000ff5e0ff */
[----:B--2---:R-:W-:Y:S02]  /*343e0*/  IADD3.X R21, PT, PT, R21, UR9, RZ, P1, !PT ;  /* 0x0000000915157c10 */ /* 0x004fe40008ffe4ff */
[----:B-1----:R-:W-:Y:S02]  /*343f0*/  MOV R6, R20 ;  /* 0x0000001400067202 */ /* 0x002fe40000000f00 */
[----:B------:R-:W-:Y:S01]  /*34400*/  IADD3.X R11, PT, PT, R11, UR9, RZ, P2, !PT ;  /* 0x000000090b0b7c10 */ /* 0x000fe200097fe4ff */
[----:B------:R1:W-:Y:S04]  /*34410*/  STL [R1+0xc3c], R21 ;  /* 0x000c3c1501007387 */ /* 0x0003e80000100800 */
[----:B------:R2:W-:Y:S01]  /*34420*/  STL [R1+0xc80], R9 ;  /* 0x000c800901007387 */ /* 0x0005e20000100800 */
[----:B------:R-:W-:-:S03]  /*34430*/  IMAD.MOV.U32 R7, RZ, RZ, R21 ;  /* 0x000000ffff077224 */ /* 0x000fc600078e0015 */
[----:B---3--:R-:W3:Y:S04]  /*34440*/  LDL.LU R20, [R1+0xdbc] ;  /* 0x000dbc0001147983 */ /* 0x008ee80000300800 */
[----:B------:R2:W-:Y:S04]  /*34450*/  STL [R1+0xc7c], R11 ;  /* 0x000c7c0b01007387 */ /* 0x0005e80000100800 */
[----:B-1----:R-:W3:Y:S04]  /*34460*/  LDL.LU R21, [R1+0xdfc] ;  /* 0x000dfc0001157983 */ /* 0x002ee80000300800 */
[----:B------:R1:W-:Y:S02]  /*34470*/  LDGSTS.E [R4+0x2180], desc[UR28][R6.64], P0 ;  /* 0x0218000006047fae */ /* 0x0003e400081a101c */
[----:B-1----:R-:W-:-:S02]  /*34480*/  IMAD.MOV.U32 R6, RZ, RZ, R9 ;  /* 0x000000ffff067224 */ /* 0x002fc400078e0009 */
[----:B------:R-:W-:Y:S01]  /*34490*/  IMAD.MOV.U32 R7, RZ, RZ, R11 ;  /* 0x000000ffff077224 */ /* 0x000fe200078e000b */
[----:B--2---:R-:W2:Y:S04]  /*344a0*/  LDL.LU R9, [R1+0xe40] ;  /* 0x000e400001097983 */ /* 0x004ea80000300800 */
[----:B------:R-:W2:Y:S04]  /*344b0*/  LDL.LU R11, [R1+0xe80] ;  /* 0x000e8000010b7983 */ /* 0x000ea80000300800 */
[----:B------:R1:W-:Y:S01]  /*344c0*/  LDGSTS.E [R4+0x2580], desc[UR28][R6.64], P0 ;  /* 0x0258000006047fae */ /* 0x0003e200081a101c */
[----:B------:R-:W-:-:S05]  /*344d0*/  IADD3 R10, P1, PT, R10, UR14, RZ ;  /* 0x0000000e0a0a7c10 */ /* 0x000fca000ff3e0ff */
[----:B------:R4:W-:Y:S02]  /*344e0*/  STL [R1+0xcc0], R10 ;  /* 0x000cc00a01007387 */ /* 0x0009e40000100800 */
[----:B----4-:R-:W-:Y:S02]  /*344f0*/  IADD3 R13, P2, PT, R13, UR14, RZ ;  /* 0x0000000e0d0d7c10 */ /* 0x010fe4000ff5e0ff */
[----:B-1----:R-:W-:Y:S02]  /*34500*/  MOV R6, R10 ;  /* 0x0000000a00067202 */ /* 0x002fe40000000f00 */
[----:B------:R-:W-:Y:S02]  /*34510*/  IADD3.X R19, PT, PT, R19, UR9, RZ, P1, !PT ;  /* 0x0000000913137c10 */ /* 0x000fe40008ffe4ff */
        /* <DEDUP_REMOVED lines=8> */
[----:B-1----:R-:W-:-:S02]  /*345a0*/  IMAD.MOV.U32 R6, RZ, RZ, R13 ;  /* 0x000000ffff067224 */ /* 0x002fc400078e000d */
[----:B------:R-:W-:Y:S01]  /*345b0*/  IMAD.MOV.U32 R7, RZ, RZ, R15 ;  /* 0x000000ffff077224 */ /* 0x000fe200078e000f */
[----:B----4-:R-:W4:Y:S04]  /*345c0*/  LDL.LU R13, [R1+0xec0] ;  /* 0x000ec000010d7983 */ /* 0x010f280000300800 */
        /* <DEDUP_REMOVED lines=10> */
[----:B------:R-:W-:-:S03]  /*34670*/  MOV R6, R17 ;  /* 0x0000001100067202 */ /* 0x000fc60000000f00 */
[----:B------:R-:W4:Y:S04]  /*34680*/  LDL.LU R18, [R1+0xebc] ;  /* 0x000ebc0001127983 */ /* 0x000f280000300800 */
        /* <DEDUP_REMOVED lines=9> */
[----:B-1----:R-:W-:Y:S02]  /*34720*/  MOV R6, R5 ;  /* 0x0000000500067202 */ /* 0x002fe40000000f00 */
        /* <DEDUP_REMOVED lines=10> */
[----:B--2---:R-:W-:Y:S01]  /*347d0*/  IADD3 R9, P1, PT, R9, UR14, RZ ;  /* 0x0000000e09097c10 */ /* 0x004fe2000ff3e0ff */
[----:B------:R-:W-:Y:S01]  /*347e0*/  IMAD.MOV.U32 R6, RZ, RZ, R12 ;  /* 0x000000ffff067224 */ /* 0x000fe200078e000c */
[----:B-1----:R-:W2:Y:S01]  /*347f0*/  LDL.LU R21, [R1+0xf3c] ;  /* 0x000f3c0001157983 */ /* 0x002ea20000300800 */
[----:B------:R-:W-:-:S03]  /*34800*/  IADD3 R11, P2, PT, R11, UR14, RZ ;  /* 0x0000000e0b0b7c10 */ /* 0x000fc6000ff5e0ff */
[----:B------:R-:W3:Y:S04]  /*34810*/  LDL.LU R12, [R1+0xf7c] ;  /* 0x000f7c00010c7983 */ /* 0x000ee80000300800 */
[----:B------:R1:W-:Y:S04]  /*34820*/  LDGSTS.E [R4+0x3d80], desc[UR28][R6.64], P0 ;  /* 0x03d8000006047fae */ /* 0x0003e800081a101c */
[----:B------:R-:W-:Y:S01]  /*34830*/  STL [R1+0xe40], R9 ;  /* 0x000e400901007387 */ /* 0x000fe20000100800 */
[----:B-1----:R-:W-:Y:S02]  /*34840*/  MOV R6, R9 ;  /* 0x0000000900067202 */ /* 0x002fe40000000f00 */
[----:B------:R-:W-:-:S05]  /*34850*/  IADD3.X R10, PT, PT, R10, UR9, RZ, P1, !PT ;  /* 0x000000090a0a7c10 */ /* 0x000fca0008ffe4ff */
        /* <DEDUP_REMOVED lines=8> */
[----:B----4-:R-:W-:Y:S01]  /*348e0*/  IMAD.MOV.U32 R7, RZ, RZ, R19 ;  /* 0x000000ffff077224 */ /* 0x010fe200078e0013 */
[----:B------:R-:W-:-:S02]  /*348f0*/  IADD3 R13, P1, PT, R13, UR14, RZ ;  /* 0x0000000e0d0d7c10 */ /* 0x000fc4000ff3e0ff */
[----:B-1----:R-:W4:Y:S01]  /*34900*/  LDL.LU R19, [R1+0xfbc] ;  /* 0x000fbc0001137983 */ /* 0x002f220000300800 */
[----:B------:R-:W-:Y:S01]  /*34910*/  IMAD.MOV.U32 R6, RZ, RZ, R11 ;  /* 0x000000ffff067224 */ /* 0x000fe200078e000b */
[----:B------:R-:W-:Y:S02]  /*34920*/  IADD3 R15, P2, PT, R15, UR14, RZ ;  /* 0x0000000e0f0f7c10 */ /* 0x000fe4000ff5e0ff */
[----:B------:R-:W4:Y:S04]  /*34930*/  LDL.LU R11, [R1+0xffc] ;  /* 0x000ffc00010b7983 */ /* 0x000f280000300800 */
[----:B------:R1:W-:Y:S04]  /*34940*/  LDGSTS.E [R4+0x4580], desc[UR28][R6.64], P0 ;  /* 0x0458000006047fae */ /* 0x0003e800081a101c */
[----:B------:R1:W-:Y:S02]  /*34950*/  STL [R1+0xec0], R13 ;  /* 0x000ec00d01007387 */ /* 0x0003e40000100800 */
[----:B-1----:R-:W-:-:S02]  /*34960*/  MOV R6, R13 ;  /* 0x0000000d00067202 */ /* 0x002fc40000000f00 */
[----:B------:R-:W-:-:S05]  /*34970*/  IADD3.X R18, PT, PT, R18, UR9, RZ, P1, !PT ;  /* 0x0000000912127c10 */ /* 0x000fca0008ffe4ff */
        /* <DEDUP_REMOVED lines=18> */
[----:B--2---:R-:W-:Y:S02]  /*34aa0*/  IADD3.X R21, PT, PT, R21, UR9, RZ, P1, !PT ;  /* 0x0000000915157c10 */ /* 0x004fe40008ffe4ff */
[----:B---3--:R-:W-:-:S03]  /*34ab0*/  IADD3.X R12, PT, PT, R12, UR9, RZ, P2, !PT ;  /* 0x000000090c0c7c10 */ /* 0x008fc600097fe4ff */
[----:B------:R2:W-:Y:S01]  /*34ac0*/  STL [R1+0xf3c], R21 ;  /* 0x000f3c1501007387 */ /* 0x0005e20000100800 */
[----:B-1----:R-:W-:-:S03]  /*34ad0*/  IMAD.MOV.U32 R7, RZ, RZ, R21 ;  /* 0x000000ffff077224 */ /* 0x002fc600078e0015 */
[----:B------:R1:W-:Y:S01]  /*34ae0*/  STL [R1+0xf80], R5 ;  /* 0x000f800501007387 */ /* 0x0003e20000100800 */
[----:B------:R-:W-:-:S03]  /*34af0*/  MOV R6, R20 ;  /* 0x0000001400067202 */ /* 0x000fc60000000f00 */
[----:B--2---:R-:W2:Y:S04]  /*34b00*/  LDL.LU R21, [R1+0x10bc] ;  /* 0x0010bc0001157983 */ /* 0x004ea80000300800 */
[----:B------:R3:W-:Y:S04]  /*34b10*/  STL [R1+0xf7c], R12 ;  /* 0x000f7c0c01007387 */ /* 0x0007e80000100800 */
[----:B------:R-:W2:Y:S04]  /*34b20*/  LDL.LU R20, [R1+0x10fc] ;  /* 0x0010fc0001147983 */ /* 0x000ea80000300800 */
[----:B------:R1:W-:Y:S02]  /*34b30*/  LDGSTS.E [R4+0x5180], desc[UR28][R6.64], P0 ;  /* 0x0518000006047fae */ /* 0x0003e400081a101c */
[----:B-1----:R-:W-:-:S02]  /*34b40*/  IMAD.MOV.U32 R6, RZ, RZ, R5 ;  /* 0x000000ffff067224 */ /* 0x002fc400078e0005 */
[----:B------:R-:W-:Y:S01]  /*34b50*/  IMAD.MOV.U32 R7, RZ, RZ, R12 ;  /* 0x000000ffff077224 */ /* 0x000fe200078e000c */
[----:B------:R-:W2:Y:S04]  /*34b60*/  LDL.LU R5, [R1+0x1140] ;  /* 0x0011400001057983 */ /* 0x000ea80000300800 */
[----:B---3--:R-:W3:Y:S04]  /*34b70*/  LDL.LU R12, [R1+0x1180] ;  /* 0x00118000010c7983 */ /* 0x008ee80000300800 */
[----:B------:R1:W-:Y:S01]  /*34b80*/  LDGSTS.E [R4+0x5580], desc[UR28][R6.64], P0 ;  /* 0x0558000006047fae */ /* 0x0003e200081a101c */
[----:B------:R-:W-:-:S05]  /*34b90*/  IADD3 R10, P1, PT, R10, UR14, RZ ;  /* 0x0000000e0a0a7c10 */ /* 0x000fca000ff3e0ff */
[----:B------:R4:W-:Y:S01]  /*34ba0*/  STL [R1+0xfc0], R10 ;  /* 0x000fc00a01007387 */ /* 0x0009e20000100800 */
[----:B------:R-:W-:Y:S02]  /*34bb0*/  IADD3 R9, P2, PT, R9, UR14, RZ ;  /* 0x0000000e09097c10 */ /* 0x000fe4000ff5e0ff */
[----:B----4-:R-:W-:Y:S02]  /*34bc0*/  IADD3.X R19, PT, PT, R19, UR9, RZ, P1, !PT ;  /* 0x0000000913137c10 */ /* 0x010fe40008ffe4ff */
[----:B-1----:R-:W-:Y:S02]  /*34bd0*/  MOV R6, R10 ;  /* 0x0000000a00067202 */ /* 0x002fe40000000f00 */
[----:B------:R-:W-:Y:S01]  /*34be0*/  IADD3.X R11, PT, PT, R11, UR9, RZ, P2, !PT ;  /* 0x000000090b0b7c10 */ /* 0x000fe200097fe4ff */
[----:B------:R1:W-:Y:S04]  /*34bf0*/  STL [R1+0xfbc], R19 ;  /* 0x000fbc1301007387 */ /* 0x0003e80000100800 */
[----:B------:R-:W-:Y:S04]  /*34c00*/  STL [R1+0x1000], R9 ;  /* 0x0010000901007387 */ /* 0x000fe80000100800 */
[----:B------:R-:W4:Y:S01]  /*34c10*/  LDL.LU R10, [R1+0x113c] ;  /* 0x00113c00010a7983 */ /* 0x000f220000300800 */
[----:B------:R-:W-:-:S03]  /*34c20*/  IMAD.MOV.U32 R7, RZ, RZ, R19 ;  /* 0x000000ffff077224 */ /* 0x000fc600078e0013 */
[----:B------:R1:W-:Y:S04]  /*34c30*/  STL [R1+0xffc], R11 ;  /* 0x000ffc0b01007387 */ /* 0x0003e80000100800 */
[----:B-1----:R-:W4:Y:S04]  /*34c40*/  LDL.LU R19, [R1+0x117c] ;  /* 0x00117c0001137983 */ /* 0x002f280000300800 */
[----:B------:R1:W-:Y:S02]  /*34c50*/  LDGSTS.E [R4+0x5980], desc[UR28][R6.64], P0 ;  /* 0x0598000006047fae */ /* 0x0003e400081a101c */
[----:B-1----:R-:W-:-:S02]  /*34c60*/  IMAD.MOV.U32 R6, RZ, RZ, R9 ;  /* 0x000000ffff067224 */ /* 0x002fc400078e0009 */
[----:B------:R-:W-:Y:S02]  /*34c70*/  IMAD.MOV.U32 R7, RZ, RZ, R11 ;  /* 0x000000ffff077224 */ /* 0x000fe400078e000b */
        /* <DEDUP_REMOVED lines=18> */
[----:B------:R2:W-:Y:S01]  /*34da0*/  STL [R1+0x10c0], R15 ;  /* 0x0010c00f01007387 */ /* 0x0005e20000100800 */
[----:B-1----:R-:W-:Y:S02]  /*34db0*/  IMAD.MOV.U32 R6, RZ, RZ, R22 ;  /* 0x000000ffff067224 */ /* 0x002fe400078e0016 */
[----:B------:R-:W-:-:S05]  /*34dc0*/  IMAD.MOV.U32 R7, RZ, RZ, R23 ;  /* 0x000000ffff077224 */ /* 0x000fca00078e0017 */
[----:B------:R1:W-:Y:S02]  /*34dd0*/  LDGSTS.E [R4+0x6580], desc[UR28][R6.64], P0 ;  /* 0x0658000006047fae */ /* 0x0003e400081a101c */
[----:B-1----:R-:W-:Y:S02]  /*34de0*/  MOV R6, R15 ;  /* 0x0000000f00067202 */ /* 0x002fe40000000f00 */
[----:B--2---:R-:W-:-:S05]  /*34df0*/  IADD3.X R21, PT, PT, R21, UR9, RZ, P1, !PT ;  /* 0x0000000915157c10 */ /* 0x004fca0008ffe4ff */
[----:B------:R-:W-:Y:S01]  /*34e00*/  IMAD.MOV.U32 R7, RZ, RZ, R21 ;  /* 0x000000ffff077224 */ /* 0x000fe200078e0015 */
[----:B------:R-:W-:Y:S01]  /*34e10*/  STL [R1+0x10bc], R21 ;  /* 0x0010bc1501007387 */ /* 0x000fe20000100800 */
[----:B------:R-:W-:-:S03]  /*34e20*/  IADD3.X R20, PT, PT, R20, UR9, RZ, P2, !PT ;  /* 0x0000000914147c10 */ /* 0x000fc600097fe4ff */
[----:B------:R1:W-:Y:S04]  /*34e30*/  STL [R1+0x1100], R18 ;  /* 0x0011001201007387 */ /* 0x0003e80000100800 */
[----:B------:R-:W2:Y:S04]  /*34e40*/  LDL.LU R15, [R1+0xa48] ;  /* 0x000a4800010f7983 */ /* 0x000ea80000300800 */
[----:B------:R-:W-:Y:S04]  /*34e50*/  STL [R1+0x10fc], R20 ;  /* 0x0010fc1401007387 */ /* 0x000fe80000100800 */
[----:B------:R1:W-:Y:S04]  /*34e60*/  LDGSTS.E [R4+0x6980], desc[UR28][R6.64], P0 ;  /* 0x0698000006047fae */ /* 0x0003e800081a101c */
[----:B------:R-:W2:Y:S01]  /*34e70*/  LDL.LU R22, [R1+0xa88] ;  /* 0x000a880001167983 */ /* 0x000ea20000300800 */
[----:B------:R-:W-:Y:S01]  /*34e80*/  IADD3 R5, P1, PT, R5, UR14, RZ ;  /* 0x0000000e05057c10 */ /* 0x000fe2000ff3e0ff */
[----:B-1----:R-:W-:-:S02]  /*34e90*/  IMAD.MOV.U32 R6, RZ, RZ, R18 ;  /* 0x000000ffff067224 */ /* 0x002fc400078e0012 */
[----:B------:R-:W2:Y:S01]  /*34ea0*/  LDL.LU R18, [R1+0xa44] ;  /* 0x000a440001127983 */ /* 0x000ea20000300800 */
[----:B------:R-:W-:Y:S01]  /*34eb0*/  IMAD.MOV.U32 R7, RZ, RZ, R20 ;  /* 0x000000ffff077224 */ /* 0x000fe200078e0014 */
[----:B---3--:R-:W-:Y:S02]  /*34ec0*/  IADD3 R12, P2, PT, R12, UR14, RZ ;  /* 0x0000000e0c0c7c10 */ /* 0x008fe4000ff5e0ff */
[----:B------:R-:W3:Y:S04]  /*34ed0*/  LDL.LU R23, [R1+0xa84] ;  /* 0x000a840001177983 */ /* 0x000ee80000300800 */
[----:B------:R1:W-:Y:S04]  /*34ee0*/  LDGSTS.E [R4+0x6d80], desc[UR28][R6.64], P0 ;  /* 0x06d8000006047fae */ /* 0x0003e800081a101c */
[----:B------:R4:W-:Y:S01]  /*34ef0*/  STL [R1+0x1140], R5 ;  /* 0x0011400501007387 */ /* 0x0009e20000100800 */
[----:B-1----:R-:W-:-:S02]  /*34f00*/  MOV R6, R5 ;  /* 0x0000000500067202 */ /* 0x002fc40000000f00 */
[----:B----4-:R-:W-:-:S05]  /*34f10*/  IADD3.X R10, PT, PT, R10, UR9, RZ, P1, !PT ;  /* 0x000000090a0a7c10 */ /* 0x010fca0008ffe4ff */
[----:B------:R-:W-:Y:S01]  /*34f20*/  IMAD.MOV.U32 R7, RZ, RZ, R10 ;  /* 0x000000ffff077224 */ /* 0x000fe200078e000a */
[----:B------:R1:W-:Y:S01]  /*34f30*/  STL [R1+0x113c], R10 ;  /* 0x00113c0a01007387 */ /* 0x0003e20000100800 */
[----:B------:R-:W-:-:S03]  /*34f40*/  IADD3.X R19, PT, PT, R19, UR9, RZ, P2, !PT ;  /* 0x0000000913137c10 */ /* 0x000fc600097fe4ff */
[----:B------:R4:W-:Y:S04]  /*34f50*/  STL [R1+0x1180], R12 ;  /* 0x0011800c01007387 */ /* 0x0009e80000100800 */
[----:B------:R-:W3:Y:S04]  /*34f60*/  LDL.LU R5, [R1+0xac8] ;  /* 0x000ac80001057983 */ /* 0x000ee80000300800 */
[----:B------:R4:W-:Y:S04]  /*34f70*/  STL [R1+0x117c], R19 ;  /* 0x00117c1301007387 */ /* 0x0009e80000100800 */
[----:B------:R4:W-:Y:S04]  /*34f80*/  LDGSTS.E [R4+0x7180], desc[UR28][R6.64], P0 ;  /* 0x0718000006047fae */ /* 0x0009e800081a101c */
[----:B-1----:R-:W3:Y:S01]  /*34f90*/  LDL.LU R10, [R1+0xb08] ;  /* 0x000b0800010a7983 */ /* 0x002ee20000300800 */
[----:B------:R-:W-:Y:S01]  /*34fa0*/  IADD3 R11, P1, PT, R11, UR14, RZ ;  /* 0x0000000e0b0b7c10 */ /* 0x000fe2000ff3e0ff */
[----:B----4-:R-:W-:-:S02]  /*34fb0*/  IMAD.MOV.U32 R6, RZ, RZ, R12 ;  /* 0x000000ffff067224 */ /* 0x010fc400078e000c */
[----:B------:R-:W4:Y:S01]  /*34fc0*/  LDL.LU R12, [R1+0xac4] ;  /* 0x000ac400010c7983 */ /* 0x000f220000300800 */
[----:B------:R-:W-:Y:S01]  /*34fd0*/  IMAD.MOV.U32 R7, RZ, RZ, R19 ;  /* 0x000000ffff077224 */ /* 0x000fe200078e0013 */
[----:B------:R-:W-:Y:S02]  /*34fe0*/  IADD3 R9, P2, PT, R9, UR14, RZ ;  /* 0x0000000e09097c10 */ /* 0x000fe4000ff5e0ff */
[----:B------:R-:W4:Y:S04]  /*34ff0*/  LDL.LU R19, [R1+0xb04] ;  /* 0x000b040001137983 */ /* 0x000f280000300800 */
[----:B------:R-:W-:Y:S04]  /*35000*/  STL [R1+0x11c0], R11 ;  /* 0x0011c00b01007387 */ /* 0x000fe80000100800 */
[----:B------:R1:W-:Y:S02]  /*35010*/  LDGSTS.E [R4+0x7580], desc[UR28][R6.64], P0 ;  /* 0x0758000006047fae */ /* 0x0003e400081a101c */
[----:B-1----:R-:W-:-:S02]  /*35020*/  MOV R6, R11 ;  /* 0x0000000b00067202 */ /* 0x002fc40000000f00 */
[----:B------:R-:W-:-:S05]  /*35030*/  IADD3.X R17, PT, PT, R17, UR9, RZ, P1, !PT ;  /* 0x0000000911117c10 */ /* 0x000fca0008ffe4ff */
[----:B------:R1:W-:Y:S01]  /*35040*/  STL [R1+0x11bc], R17 ;  /* 0x0011bc1101007387 */ /* 0x0003e20000100800 */
[----:B------:R-:W-:Y:S01]  /*35050*/  IMAD.MOV.U32 R7, RZ, RZ, R17 ;  /* 0x000000ffff077224 */ /* 0x000fe200078e0011 */
[----:B------:R-:W-:Y:S02]  /*35060*/  IADD3.X R13, PT, PT, R13, UR9, RZ, P2, !PT ;  /* 0x000000090d0d7c10 */ /* 0x000fe400097fe4ff */
[----:B------:R-:W-:Y:S04]  /*35070*/  STL [R1+0x1200], R9 ;  /* 0x0012000901007387 */ /* 0x000fe80000100800 */
[----:B------:R1:W-:Y:S04]  /*35080*/  LDGSTS.E [R4+0x7980], desc[UR28][R6.64], P0 ;  /* 0x0798000006047fae */ /* 0x0003e800081a101c */
[----:B-1----:R-:W4:Y:S04]  /*35090*/  LDL.LU R17, [R1+0xb48] ;  /* 0x000b480001117983 */ /* 0x002f280000300800 */
[----:B------:R1:W-:Y:S04]  /*350a0*/  STL [R1+0x11fc], R13 ;  /* 0x0011fc0d01007387 */ /* 0x0003e80000100800 */
[----:B------:R-:W4:Y:S04]  /*350b0*/  LDL.LU R11, [R1+0xb88] ;  /* 0x000b8800010b7983 */ /* 0x000f280000300800 */
[----:B------:R-:W4:Y:S04]  /*350c0*/  LDL.LU R21, [R1+0xb44] ;  /* 0x000b440001157983 */ /* 0x000f280000300800 */
[----:B------:R-:W4:Y:S01]  /*350d0*/  LDL.LU R20, [R1+0xb84] ;  /* 0x000b840001147983 */ /* 0x000f220000300800 */
[----:B------:R-:W-:-:S02]  /*350e0*/  IMAD.MOV.U32 R6, RZ, RZ, R9 ;  /* 0x000000ffff067224 */ /* 0x000fc400078e0009 */
[----:B------:R-:W-:Y:S02]  /*350f0*/  IMAD.MOV.U32 R7, RZ, RZ, R13 ;  /* 0x000000ffff077224 */ /* 0x000fe400078e000d */
[----:B-1----:R-:W4:Y:S04]  /*35100*/  LDL.LU R13, [R1+0xbc8] ;  /* 0x000bc800010d7983 */ /* 0x002f280000300800 */
[----:B------:R-:W4:Y:S04]  /*35110*/  LDL.LU R9, [R1+0xc08] ;  /* 0x000c080001097983 */ /* 0x000f280000300800 */
[----:B------:R1:W-:Y:S02]  /*35120*/  LDGSTS.E [R4+0x7d80], desc[UR28][R6.64], P0 ;  /* 0x07d8000006047fae */ /* 0x0003e400081a101c */
[----:B-1----:R-:W-:-:S02]  /*35130*/  IADD3 R4, PT, PT, R8, UR12, RZ ;  /* 0x0000000c08047c10 */ /* 0x002fc4000fffe0ff */
[----:B--2---:R-:W-:-:S05]  /*35140*/  IADD3 R15, P1, PT, R15, UR14, RZ ;  /* 0x0000000e0f0f7c10 */ /* 0x004fca000ff3e0ff */
[----:B------:R-:W-:Y:S01]  /*35150*/  STL [R1+0xa48], R15 ;  /* 0x000a480f01007387 */ /* 0x000fe20000100800 */
[----:B------:R-:W-:Y:S01]  /*35160*/  IADD3 R22, P2, PT, R22, UR14, RZ ;  /* 0x0000000e16167c10 */ /* 0x000fe2000ff5e0ff */
[----:B------:R-:W-:Y:S01]  /*35170*/  IMAD.MOV.U32 R6, RZ, RZ, R15 ;  /* 0x000000ffff067224 */ /* 0x000fe200078e000f */
[----:B------:R-:W-:Y:S02]  /*35180*/  IADD3.X R18, PT, PT, R18, UR9, RZ, P1, !PT ;  /* 0x0000000912127c10 */ /* 0x000fe40008ffe4ff */
[----:B---3--:R-:W-:-:S03]  /*35190*/  IADD3.X R23, PT, PT, R23, UR9, RZ, P2, !PT ;  /* 0x0000000917177c10 */ /* 0x008fc600097fe4ff */
[----:B------:R1:W-:Y:S01]  /*351a0*/  STL [R1+0xa44], R18 ;  /* 0x000a441201007387 */ /* 0x0003e20000100800 */
[----:B------:R-:W-:-:S03]  /*351b0*/  IMAD.MOV.U32 R7, RZ, RZ, R18 ;  /* 0x000000ffff077224 */ /* 0x000fc600078e0012 */
[----:B------:R-:W-:Y:S04]  /*351c0*/  STL [R1+0xa88], R22 ;  /* 0x000a881601007387 */ /* 0x000fe80000100800 */
[----:B------:R2:W-:Y:S04]  /*351d0*/  LDGSTS.E [R4+0x200], desc[UR28][R6.64], P0 ;  /* 0x0020000006047fae */ /* 0x0005e800081a101c */
[----:B-1----:R-:W3:Y:S04]  /*351e0*/  LDL.LU R18, [R1+0xbc4] ;  /* 0x000bc40001127983 */ /* 0x002ee80000300800 */
[----:B------:R-:W-:Y:S04]  /*351f0*/  STL [R1+0xa84], R23 ;  /* 0x000a841701007387 */ /* 0x000fe80000100800 */
[----:B------:R-:W3:Y:S01]  /*35200*/  LDL.LU R15, [R1+0xc04] ;  /* 0x000c0400010f7983 */ /* 0x000ee20000300800 */
[----:B--2---:R-:W-:Y:S01]  /*35210*/  IMAD.MOV.U32 R6, RZ, RZ, R22 ;  /* 0x000000ffff067224 */ /* 0x004fe200078e0016 */
[----:B------:R-:W-:-:S05]  /*35220*/  MOV R7, R23 ;  /* 0x0000001700077202 */ /* 0x000fca0000000f00 */
[----:B------:R1:W-:Y:S01]  /*35230*/  LDGSTS.E [R4+0x600], desc[UR28][R6.64], P0 ;  /* 0x0060000006047fae */ /* 0x0003e200081a101c */
[----:B------:R-:W-:-:S05]  /*35240*/  IADD3 R5, P1, PT, R5, UR14, RZ ;  /* 0x0000000e05057c10 */ /* 0x000fca000ff3e0ff */
[----:B------:R-:W-:Y:S01]  /*35250*/  STL [R1+0xac8], R5 ;  /* 0x000ac80501007387 */ /* 0x000fe20000100800 */
[----:B-1----:R-:W-:Y:S01]  /*35260*/  IMAD.MOV.U32 R6, RZ, RZ, R5 ;  /* 0x000000ffff067224 */ /* 0x002fe200078e0005 */
[----:B------:R-:W-:Y:S02]  /*35270*/  IADD3 R10, P2, PT, R10, UR14, RZ ;  /* 0x0000000e0a0a7c10 */ /* 0x000fe4000ff5e0ff */
[----:B----4-:R-:W-:Y:S02]  /*35280*/  IADD3.X R12, PT, PT, R12, UR9, RZ, P1, !PT ;  /* 0x000000090c0c7c10 */ /* 0x010fe40008ffe4ff */
[----:B------:R-:W-:-:S03]  /*35290*/  IADD3.X R19, PT, PT, R19, UR9, RZ, P2, !PT ;  /* 0x0000000913137c10 */ /* 0x000fc600097fe4ff */
[----:B------:R-:W-:Y:S01]  /*352a0*/  IMAD.MOV.U32 R7, RZ, RZ, R12 ;  /* 0x000000ffff077224 */ /* 0x000fe200078e000c */
[----:B------:R1:W-:Y:S04]  /*352b0*/  STL [R1+0xac4], R12 ;  /* 0x000ac40c01007387 */ /* 0x0003e80000100800 */
[----:B------:R-:W-:Y:S04]  /*352c0*/  STL [R1+0xb08], R10 ;  /* 0x000b080a01007387 */ /* 0x000fe80000100800 */
[----:B------:R2:W-:Y:S04]  /*352d0*/  LDGSTS.E [R4+0xa00], desc[UR28][R6.64], P0 ;  /* 0x00a0000006047fae */ /* 0x0005e800081a101c */
[----:B-1----:R-:W4:Y:S04]  /*352e0*/  LDL.LU R12, [R1+0xc48] ;  /* 0x000c4800010c7983 */ /* 0x002f280000300800 */
[----:B------:R1:W-:Y:S04]  /*352f0*/  STL [R1+0xb04], R19 ;  /* 0x000b041301007387 */ /* 0x0003e80000100800 */
[----:B------:R-:W4:Y:S01]  /*35300*/  LDL.LU R5, [R1+0xc88] ;  /* 0x000c880001057983 */ /* 0x000f220000300800 */
[----:B--2---:R-:W-:Y:S01]  /*35310*/  MOV R7, R19 ;  /* 0x0000001300077202 */ /* 0x004fe20000000f00 */
[----:B------:R-:W-:-:S02]  /*35320*/  IMAD.MOV.U32 R6, RZ, RZ, R10 ;  /* 0x000000ffff067224 */ /* 0x000fc400078e000a */
[----:B-1----:R-:W2:Y:S04]  /*35330*/  LDL.LU R19, [R1+0xc44] ;  /* 0x000c440001137983 */ /* 0x002ea80000300800 */
[----:B------:R-:W2:Y:S04]  /*35340*/  LDL.LU R10, [R1+0xc84] ;  /* 0x000c8400010a7983 */ /* 0x000ea80000300800 */
[----:B------:R1:W-:Y:S01]  /*35350*/  LDGSTS.E [R4+0xe00], desc[UR28][R6.64], P0 ;  /* 0x00e0000006047fae */ /* 0x0003e200081a101c */
[----:B------:R-:W-:Y:S02]  /*35360*/  IADD3 R17, P1, PT, R17, UR14, RZ ;  /* 0x0000000e11117c10 */ /* 0x000fe4000ff3e0ff */
[----:B------:R-:W-:-:S02]  /*35370*/  IADD3 R11, P2, PT, R11, UR14, RZ ;  /* 0x0000000e0b0b7c10 */ /* 0x000fc4000ff5e0ff */
[----:B------:R-:W-:Y:S01]  /*35380*/  IADD3.X R21, PT, PT, R21, UR9, RZ, P1, !PT ;  /* 0x0000000915157c10 */ /* 0x000fe20008ffe4ff */
[----:B------:R1:W-:Y:S02]  /*35390*/  STL [R1+0xb48], R17 ;  /* 0x000b481101007387 */ /* 0x0003e40000100800 */
[----:B-1----:R-:W-:Y:S01]  /*353a0*/  IMAD.MOV.U32 R6, RZ, RZ, R17 ;  /* 0x000000ffff067224 */ /* 0x002fe200078e0011 */
[----:B------:R-:W-:Y:S01]  /*353b0*/  IADD3.X R20, PT, PT, R20, UR9, RZ, P2, !PT ;  /* 0x0000000914147c10 */ /* 0x000fe200097fe4ff */
[----:B------:R-:W-:Y:S01]  /*353c0*/  IMAD.MOV.U32 R7, RZ, RZ, R21 ;  /* 0x000000ffff077224 */ /* 0x000fe200078e0015 */
[----:B------:R-:W-:Y:S04]  /*353d0*/  STL [R1+0xb44], R21 ;  /* 0x000b441501007387 */ /* 0x000fe80000100800 */
[----:B------:R-:W-:Y:S04]  /*353e0*/  STL [R1+0xb88], R11 ;  /* 0x000b880b01007387 */ /* 0x000fe80000100800 */
[----:B------:R-:W2:Y:S04]  /*353f0*/  LDL.LU R17, [R1+0xcc8] ;  /* 0x000cc80001117983 */ /* 0x000ea80000300800 */
[----:B------:R1:W-:Y:S04]  /*35400*/  STL [R1+0xb84], R20 ;  /* 0x000b841401007387 */ /* 0x0003e80000100800 */
[----:B------:R1:W-:Y:S04]  /*35410*/  LDGSTS.E [R4+0x1200], desc[UR28][R6.64], P0 ;  /* 0x0120000006047fae */ /* 0x0003e800081a101c */
[----:B------:R-:W2:Y:S01]  /*35420*/  LDL.LU R8, [R1+0xd08] ;  /* 0x000d080001087983 */ /* 0x000ea20000300800 */
[----:B-1----:R-:W-:-:S03]  /*35430*/  MOV R7, R20 ;  /* 0x0000001400077202 */ /* 0x002fc60000000f00 */
[----:B------:R-:W2:Y:S01]  /*35440*/  LDL.LU R20, [R1+0xcc4] ;  /* 0x000cc40001147983 */ /* 0x000ea20000300800 */
[----:B------:R-:W-:-:S03]  /*35450*/  IMAD.MOV.U32 R6, RZ, RZ, R11 ;  /* 0x000000ffff067224 */ /* 0x000fc600078e000b */
[----:B------:R-:W2:Y:S01]  /*35460*/  LDL.LU R11, [R1+0xd04] ;  /* 0x000d0400010b7983 */ /* 0x000ea20000300800 */
[----:B------:R-:W-:Y:S02]  /*35470*/  IADD3 R13, P1, PT, R13, UR14, RZ ;  /* 0x0000000e0d0d7c10 */ /* 0x000fe4000ff3e0ff */
[----:B------:R-:W-:Y:S01]  /*35480*/  IADD3 R9, P2, PT, R9, UR14, RZ ;  /* 0x0000000e09097c10 */ /* 0x000fe2000ff5e0ff */
[----:B------:R1:W-:Y:S04]  /*35490*/  LDGSTS.E [R4+0x1600], desc[UR28][R6.64], P0 ;  /* 0x0160000006047fae */ /* 0x0003e800081a101c */
[----:B------:R3:W-:Y:S01]  /*354a0*/  STL [R1+0xbc8], R13 ;  /* 0x000bc80d01007387 */ /* 0x0007e20000100800 */
[----:B-1----:R-:W-:Y:S01]  /*354b0*/  IMAD.MOV.U32 R6, RZ, RZ, R13 ;  /* 0x000000ffff067224 */ /* 0x002fe200078e000d */
[----:B---3--:R-:W-:-:S05]  /*354c0*/  IADD3.X R18, PT, PT, R18, UR9, RZ, P1, !PT ;  /* 0x0000000912127c10 */ /* 0x008fca0008ffe4ff */
[----:B------:R-:W-:Y:S01]  /*354d0*/  IMAD.MOV.U32 R7, RZ, RZ, R18 ;  /* 0x000000ffff077224 */ /* 0x000fe200078e0012 */
[----:B------:R-:W-:Y:S01]  /*354e0*/  STL [R1+0xbc4], R18 ;  /* 0x000bc41201007387 */ /* 0x000fe20000100800 */
[----:B------:R-:W-:-:S03]  /*354f0*/  IADD3.X R15, PT, PT, R15, UR9, RZ, P2, !PT ;  /* 0x000000090f0f7c10 */ /* 0x000fc600097fe4ff */
[----:B------:R-:W-:Y:S04]  /*35500*/  STL [R1+0xc08], R9 ;  /* 0x000c080901007387 */ /* 0x000fe80000100800 */
[----:B------:R-:W3:Y:S04]  /*35510*/  LDL.LU R13, [R1+0xd48] ;  /* 0x000d4800010d7983 */ /* 0x000ee80000300800 */
[----:B------:R1:W-:Y:S04]  /*35520*/  STL [R1+0xc04], R15 ;  /* 0x000c040f01007387 */ /* 0x0003e80000100800 */
[----:B------:R1:W-:Y:S04]  /*35530*/  LDGSTS.E [R4+0x1a00], desc[UR28][R6.64], P0 ;  /* 0x01a0000006047fae */ /* 0x0003e800081a101c */
[----:B------:R-:W3:Y:S01]  /*35540*/  LDL.LU R21, [R1+0xd88] ;  /* 0x000d880001157983 */ /* 0x000ee20000300800 */
[----:B-1----:R-:W-:-:S03]  /*35550*/  MOV R7, R15 ;  /* 0x0000000f00077202 */ /* 0x002fc60000000f00 */
[----:B------:R-:W3:Y:S01]  /*35560*/  LDL.LU R15, [R1+0xd44] ;  /* 0x000d4400010f7983 */ /* 0x000ee20000300800 */
[----:B------:R-:W-:-:S03]  /*35570*/  IMAD.MOV.U32 R6, RZ, RZ, R9 ;  /* 0x000000ffff067224 */ /* 0x000fc600078e0009 */
[----:B------:R-:W3:Y:S04]  /*35580*/  LDL.LU R22, [R1+0xd84] ;  /* 0x000d840001167983 */ /* 0x000ee80000300800 */
[----:B------:R-:W3:Y:S04]  /*35590*/  LDL.LU R9, [R1+0xdc8] ;  /* 0x000dc80001097983 */ /* 0x000ee80000300800 */
[----:B------:R-:W3:Y:S04]  /*355a0*/  LDL.LU R18, [R1+0xe08] ;  /* 0x000e080001127983 */ /* 0x000ee80000300800 */
[----:B------:R1:W-:Y:S01]  /*355b0*/  LDGSTS.E [R4+0x1e00], desc[UR28][R6.64], P0 ;  /* 0x01e0000006047fae */ /* 0x0003e200081a101c */
[----:B----4-:R-:W-:-:S05]  /*355c0*/  IADD3 R12, P1, PT, R12, UR14, RZ ;  /* 0x0000000e0c0c7c10 */ /* 0x010fca000ff3e0ff */
[----:B------:R4:W-:Y:S01]  /*355d0*/  STL [R1+0xc48], R12 ;  /* 0x000c480c01007387 */ /* 0x0009e20000100800 */
[----:B------:R-:W-:Y:S02]  /*355e0*/  IADD3 R5, P2, PT, R5, UR14, RZ ;  /* 0x0000000e05057c10 */ /* 0x000fe4000ff5e0ff */
[----:B--2---:R-:W-:Y:S01]  /*355f0*/  IADD3.X R19, PT, PT, R19, UR9, RZ, P1, !PT ;  /* 0x0000000913137c10 */ /* 0x004fe20008ffe4ff */
[----:B-1----:R-:W-:Y:S01]  /*35600*/  IMAD.MOV.U32 R6, RZ, RZ, R12 ;  /* 0x000000ffff067224 */ /* 0x002fe200078e000c */
[----:B------:R-:W-:-:S03]  /*35610*/  IADD3.X R10, PT, PT, R10, UR9, RZ, P2, !PT ;  /* 0x000000090a0a7c10 */ /* 0x000fc600097fe4ff */
[----:B------:R1:W-:Y:S04]  /*35620*/  STL [R1+0xc44], R19 ;  /* 0x000c441301007387 */ /* 0x0003e80000100800 */
[----:B------:R2:W-:Y:S04]  /*35630*/  STL [R1+0xc88], R5 ;  /* 0x000c880501007387 */ /* 0x0005e80000100800 */
[----:B----4-:R-:W4:Y:S01]  /*35640*/  LDL.LU R12, [R1+0xdc4] ;  /* 0x000dc400010c7983 */ /* 0x010f220000300800 */
[----:B------:R-:W-:-:S03]  /*35650*/  IMAD.MOV.U32 R7, RZ, RZ, R19 ;  /* 0x000000ffff077224 */ /* 0x000fc600078e0013 */
[----:B------:R2:W-:Y:S04]  /*35660*/  STL [R1+0xc84], R10 ;  /* 0x000c840a01007387 */ /* 0x0005e80000100800 */
[----:B-1----:R-:W4:Y:S04]  /*35670*/  LDL.LU R19, [R1+0xe04] ;  /* 0x000e040001137983 */ /* 0x002f280000300800 */
[----:B------:R1:W-:Y:S02]  /*35680*/  LDGSTS.E [R4+0x2200], desc[UR28][R6.64], P0 ;  /* 0x0220000006047fae */ /* 0x0003e400081a101c */
[----:B-1----:R-:W-:Y:S01]  /*35690*/  IMAD.MOV.U32 R6, RZ, RZ, R5 ;  /* 0x000000ffff067224 */ /* 0x002fe200078e0005 */
[----:B------:R-:W-:Y:S01]  /*356a0*/  MOV R7, R10 ;  /* 0x0000000a00077202 */ /* 0x000fe20000000f00 */
[----:B--2---:R-:W2:Y:S04]  /*356b0*/  LDL.LU R5, [R1+0xe48] ;  /* 0x000e480001057983 */ /* 0x004ea80000300800 */
        /* <DEDUP_REMOVED lines=9> */
[----:B------:R-:W-:Y:S04]  /*35750*/  STL [R1+0xd08], R8 ;  /* 0x000d080801007387 */ /* 0x000fe80000100800 */
[----:B------:R-:W2:Y:S01]  /*35760*/  LDL.LU R17, [R1+0xe44] ;  /* 0x000e440001117983 */ /* 0x000ea20000300800 */
[----:B------:R-:W-:-:S03]  /*35770*/  IMAD.MOV.U32 R7, RZ, RZ, R20 ;  /* 0x000000ffff077224 */ /* 0x000fc600078e0014 */
[----:B------:R1:W-:Y:S04]  /*35780*/  STL [R1+0xd04], R11 ;  /* 0x000d040b01007387 */ /* 0x0003e80000100800 */
[----:B-1----:R-:W2:Y:S04]  /*35790*/  LDL.LU R20, [R1+0xe84] ;  /* 0x000e840001147983 */ /* 0x002ea80000300800 */
[----:B------:R1:W-:Y:S02]  /*357a0*/  LDGSTS.E [R4+0x2a00], desc[UR28][R6.64], P0 ;  /* 0x02a0000006047fae */ /* 0x0003e400081a101c */
[----:B-1----:R-:W-:Y:S01]  /*357b0*/  IMAD.MOV.U32 R6, RZ, RZ, R8 ;  /* 0x000000ffff067224 */ /* 0x002fe200078e0008 */
[----:B------:R-:W-:-:S02]  /*357c0*/  MOV R7, R11 ;  /* 0x0000000b00077202 */ /* 0x000fc40000000f00 */
        /* <DEDUP_REMOVED lines=12> */
[----:B------:R-:W-:-:S03]  /*35890*/  IADD3 R9, P1, PT, R9, UR14, RZ ;  /* 0x0000000e09097c10 */ /* 0x000fc6000ff3e0ff */
[----:B------:R3:W-:Y:S04]  /*358a0*/  LDGSTS.E [R4+0x3200], desc[UR28][R6.64], P0 ;  /* 0x0320000006047fae */ /* 0x0007e800081a101c */
[----:B-1----:R-:W2:Y:S04]  /*358b0*/  LDL.LU R15, [R1+0xec4] ;  /* 0x000ec400010f7983 */ /* 0x002ea80000300800 */
[----:B------:R-:W-:Y:S04]  /*358c0*/  STL [R1+0xd84], R22 ;  /* 0x000d841601007387 */ /* 0x000fe80000100800 */
[----:B------:R-:W2:Y:S01]  /*358d0*/  LDL.LU R13, [R1+0xf04] ;  /* 0x000f0400010d7983 */ /* 0x000ea20000300800 */
[----:B---3--:R-:W-:Y:S01]  /*358e0*/  IMAD.MOV.U32 R6, RZ, RZ, R21 ;  /* 0x000000ffff067224 */ /* 0x008fe200078e0015 */
[----:B------:R-:W-:-:S02]  /*358f0*/  MOV R7, R22 ;  /* 0x0000001600077202 */ /* 0x000fc40000000f00 */
[----:B------:R-:W-:Y:S01]  /*35900*/  IADD3 R18, P2, PT, R18, UR14, RZ ;  /* 0x0000000e12127c10 */ /* 0x000fe2000ff5e0ff */
[----:B------:R-:W-:Y:S04]  /*35910*/  STL [R1+0xdc8], R9 ;  /* 0x000dc80901007387 */ /* 0x000fe80000100800 */
[----:B------:R1:W-:Y:S02]  /*35920*/  LDGSTS.E [R4+0x3600], desc[UR28][R6.64], P0 ;  /* 0x0360000006047fae */ /* 0x0003e400081a101c */
[----:B-1----:R-:W-:Y:S01]  /*35930*/  IMAD.MOV.U32 R6, RZ, RZ, R9 ;  /* 0x000000ffff067224 */ /* 0x002fe200078e0009 */
[----:B----4-:R-:W-:-:S05]  /*35940*/  IADD3.X R12, PT, PT, R12, UR9, RZ, P1, !PT ;  /* 0x000000090c0c7c10 */ /* 0x010fca0008ffe4ff */
[----:B------:R-:W-:Y:S01]  /*35950*/  IMAD.MOV.U32 R7, RZ, RZ, R12 ;  /* 0x000000ffff077224 */ /* 0x000fe200078e000c */
[----:B------:R1:W-:Y:S01]  /*35960*/  STL [R1+0xdc4], R12 ;  /* 0x000dc40c01007387 */ /* 0x0003e20000100800 */
[----:B------:R-:W-:-:S03]  /*35970*/  IADD3.X R19, PT, PT, R19, UR9, RZ, P2, !PT ;  /* 0x0000000913137c10 */ /* 0x000fc600097fe4ff */
[----:B------:R3:W-:Y:S04]  /*35980*/  STL [R1+0xe08], R18 ;  /* 0x000e081201007387 */ /* 0x0007e80000100800 */
[----:B------:R4:W-:Y:S04]  /*35990*/  LDGSTS.E [R4+0x3a00], desc[UR28][R6.64], P0 ;  /* 0x03a0000006047fae */ /* 0x0009e800081a101c */
[----:B-1----:R-:W2:Y:S04]  /*359a0*/  LDL.LU R12, [R1+0xf48] ;  /* 0x000f4800010c7983 */ /* 0x002ea80000300800 */
[----:B------:R1:W-:Y:S04]  /*359b0*/  STL [R1+0xe04], R19 ;  /* 0x000e041301007387 */ /* 0x0003e80000100800 */
[----:B------:R-:W2:Y:S01]  /*359c0*/  LDL.LU R9, [R1+0xf88] ;  /* 0x000f880001097983 */ /* 0x000ea20000300800 */
[----:B----4-:R-:W-:Y:S01]  /*359d0*/  IMAD.MOV.U32 R6, RZ, RZ, R18 ;  /* 0x000000ffff067224 */ /* 0x010fe200078e0012 */
[----:B--2---:R-:W-:-:S02]  /*359e0*/  IADD3 R5, P1, PT, R5, UR14, RZ ;  /* 0x0000000e05057c10 */ /* 0x004fc4000ff3e0ff */
[----:B---3--:R-:W2:Y:S01]  /*359f0*/  LDL.LU R18, [R1+0xf44] ;  /* 0x000f440001127983 */ /* 0x008ea20000300800 */
[----:B------:R-:W-:Y:S02]  /*35a00*/  MOV R7, R19 ;  /* 0x0000001300077202 */ /* 0x000fe40000000f00 */
[----:B------:R-:W-:Y:S01]  /*35a10*/  IADD3 R10, P2, PT, R10, UR14, RZ ;  /* 0x0000000e0a0a7c10 */ /* 0x000fe2000ff5e0ff */
[----:B-1----:R-:W3:Y:S04]  /*35a20*/  LDL.LU R19, [R1+0xf84] ;  /* 0x000f840001137983 */ /* 0x002ee80000300800 */
        /* <DEDUP_REMOVED lines=12> */
[----:B----4-:R-:W-:-:S03]  /*35af0*/  MOV R7, R20 ;  /* 0x0000001400077202 */ /* 0x010fc60000000f00 */
[----:B-1----:R-:W4:Y:S01]  /*35b00*/  LDL.LU R20, [R1+0xfc4] ;  /* 0x000fc40001147983 */ /* 0x002f220000300800 */
[----:B------:R-:W-:-:S03]  /*35b10*/  IMAD.MOV.U32 R6, RZ, RZ, R10 ;  /* 0x000000ffff067224 */ /* 0x000fc600078e000a */
[----:B------:R-:W4:Y:S01]  /*35b20*/  LDL.LU R10, [R1+0x1004] ;  /* 0x00100400010a7983 */ /* 0x000f220000300800 */
[----:B------:R-:W-:Y:S02]  /*35b30*/  IADD3 R11, P1, PT, R11, UR14, RZ ;  /* 0x0000000e0b0b7c10 */ /* 0x000fe4000ff3e0ff */
[----:B------:R-:W-:Y:S01]  /*35b40*/  IADD3 R8, P2, PT, R8, UR14, RZ ;  /* 0x0000000e08087c10 */ /* 0x000fe2000ff5e0ff */
[----:B------:R1:W-:Y:S04]  /*35b50*/  LDGSTS.E [R4+0x4600], desc[UR28][R6.64], P0 ;  /* 0x0460000006047fae */ /* 0x0003e800081a101c */
[----:B------:R1:W-:Y:S02]  /*35b60*/  STL [R1+0xec8], R11 ;  /* 0x000ec80b01007387 */ /* 0x0003e40000100800 */
[----:B-1----:R-:W-:Y:S01]  /*35b70*/  IMAD.MOV.U32 R6, RZ, RZ, R11 ;  /* 0x000000ffff067224 */ /* 0x002fe200078e000b */
        /* <DEDUP_REMOVED lines=31> */
[----:B---3--:R-:W3:Y:S04]  /*35d70*/  LDL.LU R19, [R1+0x1148] ;  /* 0x0011480001137983 */ /* 0x008ee80000300800 */
[----:B------:R-:W3:Y:S04]  /*35d80*/  LDL.LU R9, [R1+0x1188] ;  /* 0x0011880001097983 */ /* 0x000ee80000300800 */
[----:B------:R1:W-:Y:S01]  /*35d90*/  LDGSTS.E [R4+0x5600], desc[UR28][R6.64], P0 ;  /* 0x0560000006047fae */ /* 0x0003e200081a101c */
[----:B------:R-:W-:-:S05]  /*35da0*/  IADD3 R17, P1, PT, R17, UR14, RZ ;  /* 0x0000000e11117c10 */ /* 0x000fca000ff3e0ff */
[----:B------:R-:W-:Y:S01]  /*35db0*/  STL [R1+0xfc8], R17 ;  /* 0x000fc81101007387 */ /* 0x000fe20000100800 */
[----:B------:R-:W-:Y:S02]  /*35dc0*/  IADD3 R5, P2, PT, R5, UR14, RZ ;  /* 0x0000000e05057c10 */ /* 0x000fe4000ff5e0ff */
[----:B----4-:R-:W-:Y:S02]  /*35dd0*/  IADD3.X R20, PT, PT, R20, UR9, RZ, P1, !PT ;  /* 0x0000000914147c10 */ /* 0x010fe40008ffe4ff */
[----:B------:R-:W-:-:S03]  /*35de0*/  IADD3.X R10, PT, PT, R10, UR9, RZ, P2, !PT ;  /* 0x000000090a0a7c10 */ /* 0x000fc600097fe4ff */
[----:B------:R4:W-:Y:S01]  /*35df0*/  STL [R1+0xfc4], R20 ;  /* 0x000fc41401007387 */ /* 0x0009e20000100800 */
[----:B-1----:R-:W-:-:S03]  /*35e00*/  IMAD.MOV.U32 R7, RZ, RZ, R20 ;  /* 0x000000ffff077224 */ /* 0x002fc600078e0014 */
[----:B------:R1:W-:Y:S01]  /*35e10*/  STL [R1+0x1008], R5 ;  /* 0x0010080501007387 */ /* 0x0003e20000100800 */
[----:B------:R-:W-:-:S03]  /*35e20*/  IMAD.MOV.U32 R6, RZ, RZ, R17 ;  /* 0x000000ffff067224 */ /* 0x000fc600078e0011 */
[----:B----4-:R-:W4:Y:S04]  /*35e30*/  LDL.LU R20, [R1+0x1144] ;  /* 0x0011440001147983 */ /* 0x010f280000300800 */
[----:B------:R1:W-:Y:S04]  /*35e40*/  STL [R1+0x1004], R10 ;  /* 0x0010040a01007387 */ /* 0x0003e80000100800 */
[----:B------:R-:W4:Y:S04]  /*35e50*/  LDL.LU R17, [R1+0x1184] ;  /* 0x0011840001117983 */ /* 0x000f280000300800 */
[----:B------:R1:W-:Y:S02]  /*35e60*/  LDGSTS.E [R4+0x5a00], desc[UR28][R6.64], P0 ;  /* 0x05a0000006047fae */ /* 0x0003e400081a101c */
[----:B-1----:R-:W-:Y:S01]  /*35e70*/  IMAD.MOV.U32 R6, RZ, RZ, R5 ;  /* 0x000000ffff067224 */ /* 0x002fe200078e0005 */
[----:B------:R-:W-:Y:S01]  /*35e80*/  MOV R7, R10 ;  /* 0x0000000a00077202 */ /* 0x000fe20000000f00 */
[----:B------:R-:W4:Y:S04]  /*35e90*/  LDL.LU R5, [R1+0x11c8] ;  /* 0x0011c80001057983 */ /* 0x000f280000300800 */
[----:B------:R-:W4:Y:S04]  /*35ea0*/  LDL.LU R10, [R1+0x1208] ;  /* 0x00120800010a7983 */ /* 0x000f280000300800 */
[----:B------:R1:W-:Y:S01]  /*35eb0*/  LDGSTS.E [R4+0x5e00], desc[UR28][R6.64], P0 ;  /* 0x05e0000006047fae */ /* 0x0003e200081a101c */
[----:B------:R-:W-:-:S05]  /*35ec0*/  IADD3 R11, P1, PT, R11, UR14, RZ ;  /* 0x0000000e0b0b7c10 */ /* 0x000fca000ff3e0ff */
        /* <DEDUP_REMOVED lines=10> */
[----:B-1----:R-:W4:Y:S04]  /*35f70*/  LDL.LU R13, [R1+0x11c4] ;  /* 0x0011c400010d7983 */ /* 0x002f280000300800 */
[----:B------:R-:W-:Y:S04]  /*35f80*/  STL [R1+0x1084], R22 ;  /* 0x0010841601007387 */ /* 0x000fe80000100800 */
[----:B------:R-:W4:Y:S01]  /*35f90*/  LDL.LU R11, [R1+0x1204] ;  /* 0x00120400010b7983 */ /* 0x000f220000300800 */
[----:B------:R-:W-:Y:S01]  /*35fa0*/  IMAD.MOV.U32 R6, RZ, RZ, R21 ;  /* 0x000000ffff067224 */ /* 0x000fe200078e0015 */
[----:B------:R-:W-:-:S02]  /*35fb0*/  MOV R7, R22 ;  /* 0x0000001600077202 */ /* 0x000fc40000000f00 */
        /* <DEDUP_REMOVED lines=8> */
[----:B------:R2:W-:Y:S04]  /*36040*/  STL [R1+0x1108], R15 ;  /* 0x0011080f01007387 */ /* 0x0005e80000100800 */
[----:B------:R2:W-:Y:S04]  /*36050*/  LDGSTS.E [R4+0x6a00], desc[UR28][R6.64], P0 ;  /* 0x06a0000006047fae */ /* 0x0005e800081a101c */
[----:B-1----:R-:W4:Y:S04]  /*36060*/  LDL.LU R12, [R1+0xa50] ;  /* 0x000a5000010c7983 */ /* 0x002f280000300800 */
[----:B------:R1:W-:Y:S04]  /*36070*/  STL [R1+0x1104], R18 ;  /* 0x0011041201007387 */ /* 0x0003e80000100800 */
[----:B------:R-:W4:Y:S01]  /*36080*/  LDL.LU R8, [R1+0xa90] ;  /* 0x000a900001087983 */ /* 0x000f220000300800 */
[----:B--2---:R-:W-:Y:S01]  /*36090*/  IMAD.MOV.U32 R6, RZ, RZ, R15 ;  /* 0x000000ffff067224 */ /* 0x004fe200078e000f */
[----:B---3--:R-:W-:-:S02]  /*360a0*/  IADD3 R19, P1, PT, R19, UR14, RZ ;  /* 0x0000000e13137c10 */ /* 0x008fc4000ff3e0ff */
[----:B------:R-:W2:Y:S01]  /*360b0*/  LDL.LU R15, [R1+0xa4c] ;  /* 0x000a4c00010f7983 */ /* 0x000ea20000300800 */
[----:B------:R-:W-:Y:S02]  /*360c0*/  MOV R7, R18 ;  /* 0x0000001200077202 */ /* 0x000fe40000000f00 */
[----:B------:R-:W-:Y:S01]  /*360d0*/  IADD3 R9, P2, PT, R9, UR14, RZ ;  /* 0x0000000e09097c10 */ /* 0x000fe2000ff5e0ff */
[----:B-1----:R-:W3:Y:S04]  /*360e0*/  LDL.LU R18, [R1+0xa8c] ;  /* 0x000a8c0001127983 */ /* 0x002ee80000300800 */
[----:B------:R1:W-:Y:S04]  /*360f0*/  LDGSTS.E [R4+0x6e00], desc[UR28][R6.64], P0 ;  /* 0x06e0000006047fae */ /* 0x0003e800081a101c */
[----:B------:R4:W-:Y:S01]  /*36100*/  STL [R1+0x1148], R19 ;  /* 0x0011481301007387 */ /* 0x0009e20000100800 */
[----:B-1----:R-:W-:Y:S01]  /*36110*/  IMAD.MOV.U32 R6, RZ, RZ, R19 ;  /* 0x000000ffff067224 */ /* 0x002fe200078e0013 */
[----:B----4-:R-:W-:-:S05]  /*36120*/  IADD3.X R20, PT, PT, R20, UR9, RZ, P1, !PT ;  /* 0x0000000914147c10 */ /* 0x010fca0008ffe4ff */
[----:B------:R-:W-:Y:S01]  /*36130*/  IMAD.MOV.U32 R7, RZ, RZ, R20 ;  /* 0x000000ffff077224 */ /* 0x000fe200078e0014 */
[----:B------:R-:W-:Y:S01]  /*36140*/  IADD3.X R17, PT, PT, R17, UR9, RZ, P2, !PT ;  /* 0x0000000911117c10 */ /* 0x000fe200097fe4ff */
[----:B------:R-:W-:Y:S04]  /*36150*/  STL [R1+0x1144], R20 ;  /* 0x0011441401007387 */ /* 0x000fe80000100800 */
[----:B------:R1:W-:Y:S04]  /*36160*/  STL [R1+0x1188], R9 ;  /* 0x0011880901007387 */ /* 0x0003e80000100800 */
[----:B------:R4:W-:Y:S04]  /*36170*/  LDGSTS.E [R4+0x7200], desc[UR28][R6.64], P0 ;  /* 0x0720000006047fae */ /* 0x0009e800081a101c */
[----:B------:R-:W-:Y:S04]  /*36180*/  STL [R1+0x1184], R17 ;  /* 0x0011841101007387 */ /* 0x000fe80000100800 */
[----:B------:R-:W3:Y:S01]  /*36190*/  LDL.LU R19, [R1+0xacc] ;  /* 0x000acc0001137983 */ /* 0x000ee20000300800 */
[----:B----4-:R-:W-:-:S03]  /*361a0*/  IMAD.MOV.U32 R6, RZ, RZ, R9 ;  /* 0x000000ffff067224 */ /* 0x010fc600078e0009 */
[----:B-1----:R-:W4:Y:S04]  /*361b0*/  LDL.LU R9, [R1+0xad0] ;  /* 0x000ad00001097983 */ /* 0x002f280000300800 */
[----:B------:R-:W4:Y:S04]  /*361c0*/  LDL.LU R22, [R1+0xb0c] ;  /* 0x000b0c0001167983 */ /* 0x000f280000300800 */
[----:B------:R-:W4:Y:S01]  /*361d0*/  LDL.LU R21, [R1+0xb10] ;  /* 0x000b100001157983 */ /* 0x000f220000300800 */
[----:B------:R-:W-:Y:S02]  /*361e0*/  IADD3 R5, P1, PT, R5, UR14, RZ ;  /* 0x0000000e05057c10 */ /* 0x000fe4000ff3e0ff */
[----:B------:R-:W-:-:S02]  /*361f0*/  MOV R7, R17 ;  /* 0x0000001100077202 */ /* 0x000fc40000000f00 */
[----:B------:R-:W-:Y:S01]  /*36200*/  IADD3 R10, P2, PT, R10, UR14, RZ ;  /* 0x0000000e0a0a7c10 */ /* 0x000fe2000ff5e0ff */
[----:B------:R1:W-:Y:S04]  /*36210*/  STL [R1+0x11c8], R5 ;  /* 0x0011c80501007387 */ /* 0x0003e80000100800 */
[----:B------:R1:W-:Y:S02]  /*36220*/  LDGSTS.E [R4+0x7600], desc[UR28][R6.64], P0 ;  /* 0x0760000006047fae */ /* 0x0003e400081a101c */
[----:B-1----:R-:W-:Y:S01]  /*36230*/  IMAD.MOV.U32 R6, RZ, RZ, R5 ;  /* 0x000000ffff067224 */ /* 0x002fe200078e0005 */
[----:B------:R-:W-:-:S05]  /*36240*/  IADD3.X R13, PT, PT, R13, UR9, RZ, P1, !PT ;  /* 0x000000090d0d7c10 */ /* 0x000fca0008ffe4ff */
[----:B------:R1:W-:Y:S01]  /*36250*/  STL [R1+0x11c4], R13 ;  /* 0x0011c40d01007387 */ /* 0x0003e20000100800 */
[----:B------:R-:W-:-:S03]  /*36260*/  IADD3.X R11, PT, PT, R11, UR9, RZ, P2, !PT ;  /* 0x000000090b0b7c10 */ /* 0x000fc600097fe4ff */
[----:B------:R1:W-:Y:S01]  /*36270*/  STL [R1+0x1208], R10 ;  /* 0x0012080a01007387 */ /* 0x0003e20000100800 */
        /* <DEDUP_REMOVED lines=8> */
[----:B------:R-:W-:Y:S01]  /*36300*/  MOV R7, R11 ;  /* 0x0000000b00077202 */ /* 0x000fe20000000f00 */
[----:B------:R-:W4:Y:S04]  /*36310*/  LDL.LU R10, [R1+0xbd0] ;  /* 0x000bd000010a7983 */ /* 0x000f280000300800 */
[----:B------:R-:W4:Y:S01]  /*36320*/  LDL.LU R11, [R1+0xc10] ;  /* 0x000c1000010b7983 */ /* 0x000f220000300800 */
[----:B------:R-:W-:-:S03]  /*36330*/  IADD3 R12, P1, PT, R12, UR14, RZ ;  /* 0x0000000e0c0c7c10 */ /* 0x000fc6000ff3e0ff */
[----:B------:R1:W-:Y:S01]  /*36340*/  LDGSTS.E [R4+0x7e00], desc[UR28][R6.64], P0 ;  /* 0x07e0000006047fae */ /* 0x0003e200081a101c */
[----:B------:R-:W-:-:S03]  /*36350*/  IADD3 R8, P2, PT, R8, UR14, RZ ;  /* 0x0000000e08087c10 */ /* 0x000fc6000ff5e0ff */
[----:B------:R1:W-:Y:S01]  /*36360*/  STL [R1+0xa50], R12 ;  /* 0x000a500c01007387 */ /* 0x0003e20000100800 */
[----:B--2---:R-:W-:-:S03]  /*36370*/  IADD3.X R15, PT, PT, R15, UR9, RZ, P1, !PT ;  /* 0x000000090f0f7c10 */ /* 0x004fc60008ffe4ff */
[----:B------:R-:W-:Y:S01]  /*36380*/  STL [R1+0xa90], R8 ;  /* 0x000a900801007387 */ /* 0x000fe20000100800 */
[----:B-1----:R-:W-:-:S03]  /*36390*/  IMAD.MOV.U32 R6, RZ, RZ, R12 ;  /* 0x000000ffff067224 */ /* 0x002fc600078e000c */
[----:B------:R1:W-:Y:S04]  /*363a0*/  STL [R1+0xa4c], R15 ;  /* 0x000a4c0f01007387 */ /* 0x0003e80000100800 */
[----:B------:R-:W2:Y:S01]  /*363b0*/  LDL.LU R12, [R1+0xbcc] ;  /* 0x000bcc00010c7983 */ /* 0x000ea20000300800 */
[----:B------:R-:W-:Y:S01]  /*363c0*/  LOP3.LUT R4, R14, 0x50, RZ, 0x3c, !PT ;  /* 0x000000500e047812 */ /* 0x000fe200078e3cff */
[----:B------:R-:W-:Y:S02]  /*363d0*/  IMAD.MOV.U32 R7, RZ, RZ, R15 ;  /* 0x000000ffff077224 */ /* 0x000fe400078e000f */
[----:B-1----:R-:W2:Y:S02]  /*363e0*/  LDL.LU R15, [R1+0xc0c] ;  /* 0x000c0c00010f7983 */ /* 0x002ea40000300800 */
[----:B------:R-:W-:Y:S01]  /*363f0*/  VIADD R4, R4, UR12 ;  /* 0x0000000c04047c36 */ /* 0x000fe20008000000 */
[----:B---3--:R-:W-:-:S04]  /*36400*/  IADD3.X R18, PT, PT, R18, UR9, RZ, P2, !PT ;  /* 0x0000000912127c10 */ /* 0x008fc800097fe4ff */
[----:B------:R1:W-:Y:S04]  /*36410*/  LDGSTS.E [R4+0x280], desc[UR28][R6.64], P0 ;  /* 0x0028000006047fae */ /* 0x0003e800081a101c */
[----:B------:R3:W-:Y:S01]  /*36420*/  STL [R1+0xa8c], R18 ;  /* 0x000a8c1201007387 */ /* 0x0007e20000100800 */
[----:B-1----:R-:W-:Y:S01]  /*36430*/  MOV R6, R8 ;  /* 0x0000000800067202 */ /* 0x002fe20000000f00 */
[----:B------:R-:W-:Y:S02]  /*36440*/  IMAD.MOV.U32 R7, RZ, RZ, R18 ;  /* 0x000000ffff077224 */ /* 0x000fe400078e0012 */
[----:B---3--:R-:W3:Y:S04]  /*36450*/  LDL.LU R18, [R1+0xc50] ;  /* 0x000c500001127983 */ /* 0x008ee80000300800 */
[----:B------:R-:W3:Y:S04]  /*36460*/  LDL.LU R8, [R1+0xc90] ;  /* 0x000c900001087983 */ /* 0x000ee80000300800 */
[----:B------:R1:W-:Y:S01]  /*36470*/  LDGSTS.E [R4+0x680], desc[UR28][R6.64], P0 ;  /* 0x0068000006047fae */ /* 0x0003e200081a101c */
[----:B----4-:R-:W-:-:S04]  /*36480*/  IADD3 R9, P1, PT, R9, UR14, RZ ;  /* 0x0000000e09097c10 */ /* 0x010fc8000ff3e0ff */
[----:B------:R-:W-:Y:S01]  /*36490*/  IADD3.X R19, PT, PT, R19, UR9, RZ, P1, !PT ;  /* 0x0000000913137c10 */ /* 0x000fe20008ffe4ff */
[----:B------:R-:W-:Y:S01]  /*364a0*/  STL [R1+0xad0], R9 ;  /* 0x000ad00901007387 */ /* 0x000fe20000100800 */
[----:B------:R-:W-:-:S03]  /*364b0*/  IADD3 R21, P2, PT, R21, UR14, RZ ;  /* 0x0000000e15157c10 */ /* 0x000fc6000ff5e0ff */
[----:B------:R4:W-:Y:S01]  /*364c0*/  STL [R1+0xacc], R19 ;  /* 0x000acc1301007387 */ /* 0x0009e20000100800 */
[----:B-1----:R-:W-:Y:S01]  /*364d0*/  IMAD.MOV.U32 R7, RZ, RZ, R19 ;  /* 0x000000ffff077224 */ /* 0x002fe200078e0013 */
[----:B------:R-:W-:Y:S02]  /*364e0*/  IADD3.X R22, PT, PT, R22, UR9, RZ, P2, !PT ;  /* 0x0000000916167c10 */ /* 0x000fe400097fe4ff */
[----:B------:R-:W-:Y:S01]  /*364f0*/  STL [R1+0xb10], R21 ;  /* 0x000b101501007387 */ /* 0x000fe20000100800 */
[----:B------:R-:W-:-:S03]  /*36500*/  IMAD.MOV.U32 R6, RZ, RZ, R9 ;  /* 0x000000ffff067224 */ /* 0x000fc600078e0009 */
[----:B----4-:R-:W4:Y:S04]  /*36510*/  LDL.LU R19, [R1+0xc4c] ;  /* 0x000c4c0001137983 */ /* 0x010f280000300800 */
[----:B------:R-:W-:Y:S04]  /*36520*/  STL [R1+0xb0c], R22 ;  /* 0x000b0c1601007387 */ /* 0x000fe80000100800 */
[----:B------:R-:W4:Y:S04]  /*36530*/  LDL.LU R9, [R1+0xc8c] ;  /* 0x000c8c0001097983 */ /* 0x000f280000300800 */
[----:B------:R1:W-:Y:S02]  /*36540*/  LDGSTS.E [R4+0xa80], desc[UR28][R6.64], P0 ;  /* 0x00a8000006047fae */ /* 0x0003e400081a101c */
[----:B-1----:R-:W-:Y:S01]  /*36550*/  MOV R6, R21 ;  /* 0x0000001500067202 */ /* 0x002fe20000000f00 */
[----:B------:R-:W-:-:S05]  /*36560*/  IMAD.MOV.U32 R7, RZ, RZ, R22 ;  /* 0x000000ffff077224 */ /* 0x000fca00078e0016 */
[----:B------:R1:W-:Y:S01]  /*36570*/  LDGSTS.E [R4+0xe80], desc[UR28][R6.64], P0 ;  /* 0x00e8000006047fae */ /* 0x0003e200081a101c */
[----:B------:R-:W-:Y:S02]  /*36580*/  IADD3 R5, P1, PT, R5, UR14, RZ ;  /* 0x0000000e05057c10 */ /* 0x000fe4000ff3e0ff */
[----:B------:R-:W-:Y:S02]  /*36590*/  IADD3 R13, P2, PT, R13, UR14, RZ ;  /* 0x0000000e0d0d7c10 */ /* 0x000fe4000ff5e0ff */
[----:B------:R-:W-:Y:S01]  /*365a0*/  IADD3.X R17, PT, PT, R17, UR9, RZ, P1, !PT ;  /* 0x0000000911117c10 */ /* 0x000fe20008ffe4ff */
[----:B------:R-:W-:Y:S01]  /*365b0*/  STL [R1+0xb50], R5 ;  /* 0x000b500501007387 */ /* 0x000fe20000100800 */
[----:B-1----:R-:W-:Y:S01]  /*365c0*/  IMAD.MOV.U32 R6, RZ, RZ, R5 ;  /* 0x000000ffff067224 */ /* 0x002fe200078e0005 */
[----:B------:R-:W-:Y:S02]  /*365d0*/  IADD3.X R20, PT, PT, R20, UR9, RZ, P2, !PT ;  /* 0x0000000914147c10 */ /* 0x000fe400097fe4ff */
[----:B------:R-:W-:Y:S01]  /*365e0*/  IMAD.MOV.U32 R7, RZ, RZ, R17 ;  /* 0x000000ffff077224 */ /* 0x000fe200078e0011 */
[----:B------:R1:W-:Y:S04]  /*365f0*/  STL [R1+0xb4c], R17 ;  /* 0x000b4c1101007387 */ /* 0x0003e80000100800 */
[----:B------:R-:W-:Y:S04]  /*36600*/  STL [R1+0xb90], R13 ;  /* 0x000b900d01007387 */ /* 0x000fe80000100800 */
[----:B------:R1:W-:Y:S04]  /*36610*/  LDGSTS.E [R4+0x1280], desc[UR28][R6.64], P0 ;  /* 0x0128000006047fae */ /* 0x0003e800081a101c */
[----:B-1----:R-:W4:Y:S04]  /*36620*/  LDL.LU R17, [R1+0xcd0] ;  /* 0x000cd00001117983 */ /* 0x002f280000300800 */
[----:B------:R1:W-:Y:S01]  /*36630*/  STL [R1+0xb8c], R20 ;  /* 0x000b8c1401007387 */ /* 0x0003e20000100800 */
[----:B------:R-:W-:-:S03]  /*36640*/  IADD3 R10, P1, PT, R10, UR14, RZ ;  /* 0x0000000e0a0a7c10 */ /* 0x000fc6000ff3e0ff */
[----:B------:R-:W4:Y:S01]  /*36650*/  LDL.LU R5, [R1+0xd10] ;  /* 0x000d100001057983 */ /* 0x000f220000300800 */
[----:B------:R-:W-:Y:S01]  /*36660*/  IMAD.MOV.U32 R7, RZ, RZ, R20 ;  /* 0x000000ffff077224 */ /* 0x000fe200078e0014 */
[----:B------:R-:W-:Y:S02]  /*36670*/  MOV R6, R13 ;  /* 0x0000000d00067202 */ /* 0x000fe40000000f00 */
[----:B-1----:R-:W4:Y:S01]  /*36680*/  LDL.LU R20, [R1+0xccc] ;  /* 0x000ccc0001147983 */ /* 0x002f220000300800 */
[----:B------:R-:W-:-:S03]  /*36690*/  IADD3 R11, P2, PT, R11, UR14, RZ ;  /* 0x0000000e0b0b7c10 */ /* 0x000fc6000ff5e0ff */
[----:B------:R-:W4:Y:S04]  /*366a0*/  LDL.LU R13, [R1+0xd0c] ;  /* 0x000d0c00010d7983 */ /* 0x000f280000300800 */
[----:B------:R1:W-:Y:S04]  /*366b0*/  LDGSTS.E [R4+0x1680], desc[UR28][R6.64], P0 ;  /* 0x0168000006047fae */ /* 0x0003e800081a101c */
[----:B------:R-:W-:Y:S01]  /*366c0*/  STL [R1+0xbd0], R10 ;  /* 0x000bd00a01007387 */ /* 0x000fe20000100800 */
[----:B--2---:R-:W-:Y:S01]  /*366d0*/  IADD3.X R12, PT, PT, R12, UR9, RZ, P1, !PT ;  /* 0x000000090c0c7c10 */ /* 0x004fe20008ffe4ff */
[----:B-1----:R-:W-:-:S04]  /*366e0*/  IMAD.MOV.U32 R6, RZ, RZ, R10 ;  /* 0x000000ffff067224 */ /* 0x002fc800078e000a */
[----:B------:R-:W-:Y:S01]  /*366f0*/  IMAD.MOV.U32 R7, RZ, RZ, R12 ;  /* 0x000000ffff077224 */ /* 0x000fe200078e000c */
[----:B------:R-:W-:Y:S01]  /*36700*/  IADD3.X R15, PT, PT, R15, UR9, RZ, P2, !PT ;  /* 0x000000090f0f7c10 */ /* 0x000fe200097fe4ff */
[----:B------:R1:W-:Y:S04]  /*36710*/  STL [R1+0xbcc], R12 ;  /* 0x000bcc0c01007387 */ /* 0x0003e80000100800 */
[----:B------:R-:W-:Y:S04]  /*36720*/  STL [R1+0xc10], R11 ;  /* 0x000c100b01007387 */ /* 0x000fe80000100800 */
[----:B------:R2:W-:Y:S04]  /*36730*/  LDGSTS.E [R4+0x1a80], desc[UR28][R6.64], P0 ;  /* 0x01a8000006047fae */ /* 0x0005e800081a101c */
[----:B-1----:R-:W4:Y:S04]  /*36740*/  LDL.LU R12, [R1+0xd50] ;  /* 0x000d5000010c7983 */ /* 0x002f280000300800 */
[----:B------:R1:W-:Y:S04]  /*36750*/  STL [R1+0xc0c], R15 ;  /* 0x000c0c0f01007387 */ /* 0x0003e80000100800 */
[----:B------:R-:W4:Y:S01]  /*36760*/  LDL.LU R10, [R1+0xd90] ;  /* 0x000d9000010a7983 */ /* 0x000f220000300800 */
[----:B--2---:R-:W-:-:S03]  /*36770*/  IMAD.MOV.U32 R7, RZ, RZ, R15 ;  /* 0x000000ffff077224 */ /* 0x004fc600078e000f */
[----:B-1----:R-:W2:Y:S01]  /*36780*/  LDL.LU R15, [R1+0xd4c] ;  /* 0x000d4c00010f7983 */ /* 0x002ea20000300800 */
[----:B------:R-:W-:Y:S02]  /*36790*/  MOV R6, R11 ;  /* 0x0000000b00067202 */ /* 0x000fe40000000f00 */
[----:B---3--:R-:W-:Y:S01]  /*367a0*/  IADD3 R18, P1, PT, R18, UR14, RZ ;  /* 0x0000000e12127c10 */ /* 0x008fe2000ff3e0ff */
[----:B------:R-:W3:Y:S01]  /*367b0*/  LDL.LU R11, [R1+0xd8c] ;  /* 0x000d8c00010b7983 */ /* 0x000ee20000300800 */
[----:B------:R-:W-:-:S03]  /*367c0*/  IADD3 R8, P2, PT, R8, UR14, RZ ;  /* 0x0000000e08087c10 */ /* 0x000fc6000ff5e0ff */
[----:B------:R1:W-:Y:S04]  /*367d0*/  STL [R1+0xc50], R18 ;  /* 0x000c501201007387 */ /* 0x0003e80000100800 */
[----:B------:R1:W-:Y:S02]  /*367e0*/  LDGSTS.E [R4+0x1e80], desc[UR28][R6.64], P0 ;  /* 0x01e8000006047fae */ /* 0x0003e400081a101c */
[----:B-1----:R-:W-:Y:S01]  /*367f0*/  IMAD.MOV.U32 R6, RZ, RZ, R18 ;  /* 0x000000ffff067224 */ /* 0x002fe200078e0012 */
[----:B----4-:R-:W-:-:S05]  /*36800*/  IADD3.X R19, PT, PT, R19, UR9, RZ, P1, !PT ;  /* 0x0000000913137c10 */ /* 0x010fca0008ffe4ff */
[----:B------:R1:W-:Y:S01]  /*36810*/  STL [R1+0xc4c], R19 ;  /* 0x000c4c1301007387 */ /* 0x0003e20000100800 */
[----:B------:R-:W-:-:S03]  /*36820*/  IADD3.X R9, PT, PT, R9, UR9, RZ, P2, !PT ;  /* 0x0000000909097c10 */ /* 0x000fc600097fe4ff */
[----:B------:R4:W-:Y:S01]  /*36830*/  STL [R1+0xc90], R8 ;  /* 0x000c900801007387 */ /* 0x0009e20000100800 */
[----:B------:R-:W-:-:S03]  /*36840*/  IMAD.MOV.U32 R7, RZ, RZ, R19 ;  /* 0x000000ffff077224 */ /* 0x000fc600078e0013 */
[----:B------:R-:W3:Y:S04]  /*36850*/  LDL.LU R18, [R1+0xdd0] ;  /* 0x000dd00001127983 */ /* 0x000ee80000300800 */
[----:B------:R4:W-:Y:S04]  /*36860*/  STL [R1+0xc8c], R9 ;  /* 0x000c8c0901007387 */ /* 0x0009e80000100800 */
[----:B------:R-:W3:Y:S04]  /*36870*/  LDL.LU R21, [R1+0xe10] ;  /* 0x000e100001157983 */ /* 0x000ee80000300800 */
[----:B-1----:R-:W3:Y:S04]  /*36880*/  LDL.LU R19, [R1+0xdcc] ;  /* 0x000dcc0001137983 */ /* 0x002ee80000300800 */
[----:B------:R-:W3:Y:S04]  /*36890*/  LDL.LU R22, [R1+0xe0c] ;  /* 0x000e0c0001167983 */ /* 0x000ee80000300800 */
[----:B------:R1:W-:Y:S02]  /*368a0*/  LDGSTS.E [R4+0x2280], desc[UR28][R6.64], P0 ;  /* 0x0228000006047fae */ /* 0x0003e400081a101c */
[----:B-1----:R-:W-:Y:S01]  /*368b0*/  MOV R6, R8 ;  /* 0x0000000800067202 */ /* 0x002fe20000000f00 */
[----:B------:R-:W-:Y:S01]  /*368c0*/  IMAD.MOV.U32 R7, RZ, RZ, R9 ;  /* 0x000000ffff077224 */ /* 0x000fe200078e0009 */
[----:B----4-:R-:W4:Y:S04]  /*368d0*/  LDL.LU R8, [R1+0xe50] ;  /* 0x000e500001087983 */ /* 0x010f280000300800 */
[----:B------:R-:W4:Y:S04]  /*368e0*/  LDL.LU R9, [R1+0xe90] ;  /* 0x000e900001097983 */ /* 0x000f280000300800 */
        /* <DEDUP_REMOVED lines=8> */
[----:B------:R1:W-:Y:S01]  /*36970*/  STL [R1+0xd10], R5 ;  /* 0x000d100501007387 */ /* 0x0003e20000100800 */
[----:B------:R-:W-:-:S03]  /*36980*/  IMAD.MOV.U32 R7, RZ, RZ, R20 ;  /* 0x000000ffff077224 */ /* 0x000fc600078e0014 */
[----:B------:R-:W4:Y:S04]  /*36990*/  LDL.LU R17, [R1+0xe4c] ;  /* 0x000e4c0001117983 */ /* 0x000f280000300800 */
[----:B------:R2:W-:Y:S04]  /*369a0*/  STL [R1+0xd0c], R13 ;  /* 0x000d0c0d01007387 */ /* 0x0005e80000100800 */
[----:B-1----:R-:W4:Y:S04]  /*369b0*/  LDL.LU R20, [R1+0xe8c] ;  /* 0x000e8c0001147983 */ /* 0x002f280000300800 */
[----:B------:R1:W-:Y:S01]  /*369c0*/  LDGSTS.E [R4+0x2a80], desc[UR28][R6.64], P0 ;  /* 0x02a8000006047fae */ /* 0x0003e200081a101c */
[----:B------:R-:W-:Y:S01]  /*369d0*/  IADD3 R12, P1, PT, R12, UR14, RZ ;  /* 0x0000000e0c0c7c10 */ /* 0x000fe2000ff3e0ff */
[----:B-1----:R-:W-:Y:S01]  /*369e0*/  IMAD.MOV.U32 R7, RZ, RZ, R13 ;  /* 0x000000ffff077224 */ /* 0x002fe200078e000d */
[----:B------:R-:W-:-:S02]  /*369f0*/  MOV R6, R5 ;  /* 0x0000000500067202 */ /* 0x000fc40000000f00 */
[----:B------:R-:W4:Y:S01]  /*36a00*/  LDL.LU R5, [R1+0xed0] ;  /* 0x000ed00001057983 */ /* 0x000f220000300800 */
[----:B------:R-:W-:-:S03]  /*36a10*/  IADD3 R10, P2, PT, R10, UR14, RZ ;  /* 0x0000000e0a0a7c10 */ /* 0x000fc6000ff5e0ff */
[----:B--2---:R-:W2:Y:S01]  /*36a20*/  LDL.LU R13, [R1+0xf10] ;  /* 0x000f1000010d7983 */ /* 0x004ea20000300800 */
[----:B------:R-:W-:-:S03]  /*36a30*/  IADD3.X R15, PT, PT, R15, UR9, RZ, P1, !PT ;  /* 0x000000090f0f7c10 */ /* 0x000fc60008ffe4ff */
[----:B------:R1:W-:Y:S01]  /*36a40*/  STL [R1+0xd50], R12 ;  /* 0x000d500c01007387 */ /* 0x0003e20000100800 */
[----:B---3--:R-:W-:-:S03]  /*36a50*/  IADD3.X R11, PT, PT, R11, UR9, RZ, P2, !PT ;  /* 0x000000090b0b7c10 */ /* 0x008fc600097fe4ff */
[----:B------:R3:W-:Y:S04]  /*36a60*/  LDGSTS.E [R4+0x2e80], desc[UR28][R6.64], P0 ;  /* 0x02e8000006047fae */ /* 0x0007e800081a101c */
[----:B------:R1:W-:Y:S04]  /*36a70*/  STL [R1+0xd4c], R15 ;  /* 0x000d4c0f01007387 */ /* 0x0003e80000100800 */
[----:B------:R-:W-:Y:S01]  /*36a80*/  STL [R1+0xd90], R10 ;  /* 0x000d900a01007387 */ /* 0x000fe20000100800 */
[----:B---3--:R-:W-:-:S03]  /*36a90*/  IMAD.MOV.U32 R6, RZ, RZ, R12 ;  /* 0x000000ffff067224 */ /* 0x008fc600078e000c */
[----:B-1----:R-:W3:Y:S01]  /*36aa0*/  LDL.LU R12, [R1+0xecc] ;  /* 0x000ecc00010c7983 */ /* 0x002ee20000300800 */
[----:B------:R-:W-:-:S03]  /*36ab0*/  IMAD.MOV.U32 R7, RZ, RZ, R15 ;  /* 0x000000ffff077224 */ /* 0x000fc600078e000f */
[----:B------:R1:W-:Y:S04]  /*36ac0*/  STL [R1+0xd8c], R11 ;  /* 0x000d8c0b01007387 */ /* 0x0003e80000100800 */
[----:B------:R-:W3:Y:S04]  /*36ad0*/  LDL.LU R15, [R1+0xf0c] ;  /* 0x000f0c00010f7983 */ /* 0x000ee80000300800 */
[----:B------:R1:W-:Y:S02]  /*36ae0*/  LDGSTS.E [R4+0x3280], desc[UR28][R6.64], P0 ;  /* 0x0328000006047fae */ /* 0x0003e400081a101c */
[----:B-1----:R-:W-:Y:S01]  /*36af0*/  MOV R6, R10 ;  /* 0x0000000a00067202 */ /* 0x002fe20000000f00 */
[----:B------:R-:W-:-:S02]  /*36b00*/  IMAD.MOV.U32 R7, RZ, RZ, R11 ;  /* 0x000000ffff077224 */ /* 0x000fc400078e000b */
[----:B------:R-:W3:Y:S04]  /*36b10*/  LDL.LU R11, [R1+0xf50] ;  /* 0x000f5000010b7983 */ /* 0x000ee80000300800 */
[----:B------:R-:W3:Y:S04]  /*36b20*/  LDL.LU R10, [R1+0xf90] ;  /* 0x000f9000010a7983 */ /* 0x000ee80000300800 */
        /* <DEDUP_REMOVED lines=10> */
[----:B------:R-:W3:Y:S04]  /*36bd0*/  LDL.LU R19, [R1+0xf4c] ;  /* 0x000f4c0001137983 */ /* 0x000ee80000300800 */
[----:B------:R-:W-:Y:S04]  /*36be0*/  STL [R1+0xe0c], R22 ;  /* 0x000e0c1601007387 */ /* 0x000fe80000100800 */
[----:B------:R-:W3:Y:S01]  /*36bf0*/  LDL.LU R18, [R1+0xf8c] ;  /* 0x000f8c0001127983 */ /* 0x000ee20000300800 */
[----:B----4-:R-:W-:-:S03]  /*36c00*/  IADD3 R8, P1, PT, R8, UR14, RZ ;  /* 0x0000000e08087c10 */ /* 0x010fc6000ff3e0ff */
[----:B------:R1:W-:Y:S01]  /*36c10*/  LDGSTS.E [R4+0x3a80], desc[UR28][R6.64], P0 ;  /* 0x03a8000006047fae */ /* 0x0003e200081a101c */
[----:B------:R-:W-:-:S03]  /*36c20*/  IADD3 R9, P2, PT, R9, UR14, RZ ;  /* 0x0000000e09097c10 */ /* 0x000fc6000ff5e0ff */
[----:B------:R-:W-:Y:S01]  /*36c30*/  STL [R1+0xe50], R8 ;  /* 0x000e500801007387 */ /* 0x000fe20000100800 */
[----:B-1----:R-:W-:Y:S01]  /*36c40*/  MOV R6, R21 ;  /* 0x0000001500067202 */ /* 0x002fe20000000f00 */
[----:B------:R-:W-:-:S05]  /*36c50*/  IMAD.MOV.U32 R7, RZ, RZ, R22 ;  /* 0x000000ffff077224 */ /* 0x000fca00078e0016 */
[----:B------:R1:W-:Y:S02]  /*36c60*/  LDGSTS.E [R4+0x3e80], desc[UR28][R6.64], P0 ;  /* 0x03e8000006047fae */ /* 0x0003e400081a101c */
        /* <DEDUP_REMOVED lines=13> */
[----:B------:R-:W-:Y:S02]  /*36d40*/  MOV R6, R9 ;  /* 0x0000000900067202 */ /* 0x000fe40000000f00 */
[----:B--2---:R-:W-:Y:S01]  /*36d50*/  IADD3 R13, P2, PT, R13, UR14, RZ ;  /* 0x0000000e0d0d7c10 */ /* 0x004fe2000ff5e0ff */
[----:B------:R-:W2:Y:S04]  /*36d60*/  LDL.LU R9, [R1+0x100c] ;  /* 0x00100c0001097983 */ /* 0x000ea80000300800 */
[----:B------:R1:W-:Y:S04]  /*36d70*/  LDGSTS.E [R4+0x4680], desc[UR28][R6.64], P0 ;  /* 0x0468000006047fae */ /* 0x0003e800081a101c */
[----:B------:R-:W-:Y:S01]  /*36d80*/  STL [R1+0xed0], R5 ;  /* 0x000ed00501007387 */ /* 0x000fe20000100800 */
[----:B-1----:R-:W-:Y:S01]  /*36d90*/  IMAD.MOV.U32 R6, RZ, RZ, R5 ;  /* 0x000000ffff067224 */ /* 0x002fe200078e0005 */
[----:B---3--:R-:W-:-:S05]  /*36da0*/  IADD3.X R12, PT, PT, R12, UR9, RZ, P1, !PT ;  /* 0x000000090c0c7c10 */ /* 0x008fca0008ffe4ff */
        /* <DEDUP_REMOVED lines=8> */
[----:B---3--:R-:W-:-:S03]  /*36e30*/  IMAD.MOV.U32 R7, RZ, RZ, R15 ;  /* 0x000000ffff077224 */ /* 0x008fc600078e000f */
[----:B-1----:R-:W3:Y:S01]  /*36e40*/  LDL.LU R15, [R1+0x104c] ;  /* 0x00104c00010f7983 */ /* 0x002ee20000300800 */
[----:B------:R-:W-:Y:S02]  /*36e50*/  MOV R6, R13 ;  /* 0x0000000d00067202 */ /* 0x000fe40000000f00 */
[----:B------:R-:W-:Y:S01]  /*36e60*/  IADD3 R11, P1, PT, R11, UR14, RZ ;  /* 0x0000000e0b0b7c10 */ /* 0x000fe2000ff3e0ff */
[----:B------:R-:W3:Y:S01]  /*36e70*/  LDL.LU R13, [R1+0x108c] ;  /* 0x00108c00010d7983 */ /* 0x000ee20000300800 */
[----:B------:R-:W-:-:S03]  /*36e80*/  IADD3 R10, P2, PT, R10, UR14, RZ ;  /* 0x0000000e0a0a7c10 */ /* 0x000fc6000ff5e0ff */
[----:B------:R1:W-:Y:S04]  /*36e90*/  STL [R1+0xf50], R11 ;  /* 0x000f500b01007387 */ /* 0x0003e80000100800 */
[----:B------:R1:W-:Y:S02]  /*36ea0*/  LDGSTS.E [R4+0x4e80], desc[UR28][R6.64], P0 ;  /* 0x04e8000006047fae */ /* 0x0003e400081a101c */
[----:B-1----:R-:W-:Y:S01]  /*36eb0*/  IMAD.MOV.U32 R6, RZ, RZ, R11 ;  /* 0x000000ffff067224 */ /* 0x002fe200078e000b */
[----:B------:R-:W-:-:S05]  /*36ec0*/  IADD3.X R19, PT, PT, R19, UR9, RZ, P1, !PT ;  /* 0x0000000913137c10 */ /* 0x000fca0008ffe4ff */
[----:B------:R1:W-:Y:S01]  /*36ed0*/  STL [R1+0xf4c], R19 ;  /* 0x000f4c1301007387 */ /* 0x0003e20000100800 */
[----:B------:R-:W-:-:S03]  /*36ee0*/  IADD3.X R18, PT, PT, R18, UR9, RZ, P2, !PT ;  /* 0x0000000912127c10 */ /* 0x000fc600097fe4ff */
[----:B------:R-:W-:Y:S01]  /*36ef0*/  STL [R1+0xf90], R10 ;  /* 0x000f900a01007387 */ /* 0x000fe20000100800 */
        /* <DEDUP_REMOVED lines=15> */
[----:B----4-:R-:W-:Y:S02]  /*36ff0*/  IADD3.X R20, PT, PT, R20, UR9, RZ, P1, !PT ;  /* 0x0000000914147c10 */ /* 0x010fe40008ffe4ff */
[----:B--2---:R-:W-:-:S03]  /*37000*/  IADD3.X R9, PT, PT, R9, UR9, RZ, P2, !PT ;  /* 0x0000000909097c10 */ /* 0x004fc600097fe4ff */
[----:B------:R2:W-:Y:S01]  /*37010*/  STL [R1+0xfcc], R20 ;  /* 0x000fcc1401007387 */ /* 0x0005e20000100800 */
[----:B-1----:R-:W-:-:S03]  /*37020*/  IMAD.MOV.U32 R7, RZ, RZ, R20 ;  /* 0x000000ffff077224 */ /* 0x002fc600078e0014 */
[----:B------:R-:W-:Y:S01]  /*37030*/  STL [R1+0x1010], R8 ;  /* 0x0010100801007387 */ /* 0x000fe20000100800 */
[----:B------:R-:W-:-:S03]  /*37040*/  IMAD.MOV.U32 R6, RZ, RZ, R17 ;  /* 0x000000ffff067224 */ /* 0x000fc600078e0011 */
[----:B--2---:R-:W2:Y:S04]  /*37050*/  LDL.LU R20, [R1+0x114c] ;  /* 0x00114c0001147983 */ /* 0x004ea80000300800 */
[----:B------:R1:W-:Y:S04]  /*37060*/  STL [R1+0x100c], R9 ;  /* 0x00100c0901007387 */ /* 0x0003e80000100800 */
[----:B------:R-:W4:Y:S04]  /*37070*/  LDL.LU R17, [R1+0x118c] ;  /* 0x00118c0001117983 */ /* 0x000f280000300800 */
[----:B------:R1:W-:Y:S02]  /*37080*/  LDGSTS.E [R4+0x5a80], desc[UR28][R6.64], P0 ;  /* 0x05a8000006047fae */ /* 0x0003e400081a101c */
[----:B-1----:R-:W-:Y:S01]  /*37090*/  MOV R6, R8 ;  /* 0x0000000800067202 */ /* 0x002fe20000000f00 */
[----:B------:R-:W-:-:S02]  /*370a0*/  IMAD.MOV.U32 R7, RZ, RZ, R9 ;  /* 0x000000ffff077224 */ /* 0x000fc400078e0009 */
[----:B------:R-:W4:Y:S01]  /*370b0*/  LDL.LU R9, [R1+0x11d0] ;  /* 0x0011d00001097983 */ /* 0x000f220000300800 */
[----:B------:R-:W-:-:S03]  /*370c0*/  IADD3 R12, P1, PT, R12, UR14, RZ ;  /* 0x0000000e0c0c7c10 */ /* 0x000fc6000ff3e0ff */
[----:B------:R-:W4:Y:S01]  /*370d0*/  LDL.LU R8, [R1+0x1210] ;  /* 0x0012100001087983 */ /* 0x000f220000300800 */
[----:B------:R-:W-:-:S03]  /*370e0*/  IADD3 R5, P2, PT, R5, UR14, RZ ;  /* 0x0000000e05057c10 */ /* 0x000fc6000ff5e0ff */
[----:B------:R-:W-:Y:S04]  /*370f0*/  STL [R1+0x1050], R12 ;  /* 0x0010500c01007387 */ /* 0x000fe80000100800 */
[----:B------:R1:W-:Y:S01]  /*37100*/  LDGSTS.E [R4+0x5e80], desc[UR28][R6.64], P0 ;  /* 0x05e8000006047fae */ /* 0x0003e200081a101c */
[----:B---3--:R-:W-:Y:S02]  /*37110*/  IADD3.X R15, PT, PT, R15, UR9, RZ, P1, !PT ;  /* 0x000000090f0f7c10 */ /* 0x008fe40008ffe4ff */
[----:B------:R-:W-:-:S03]  /*37120*/  IADD3.X R13, PT, PT, R13, UR9, RZ, P2, !PT ;  /* 0x000000090d0d7c10 */ /* 0x000fc600097fe4ff */
[----:B------:R3:W-:Y:S04]  /*37130*/  STL [R1+0x104c], R15 ;  /* 0x00104c0f01007387 */ /* 0x0007e80000100800 */
[----:B------:R-:W-:Y:S01]  /*37140*/  STL [R1+0x1090], R5 ;  /* 0x0010900501007387 */ /* 0x000fe20000100800 */
[----:B-1----:R-:W-:-:S03]  /*37150*/  IMAD.MOV.U32 R7, RZ, RZ, R15 ;  /* 0x000000ffff077224 */ /* 0x002fc600078e000f */
[----:B---3--:R-:W3:Y:S01]  /*37160*/  LDL.LU R15, [R1+0x11cc] ;  /* 0x0011cc00010f7983 */ /* 0x008ee20000300800 */
        /* <DEDUP_REMOVED lines=21> */
[----:B------:R-:W-:-:S03]  /*372c0*/  IADD3 R18, P1, PT, R18, UR14, RZ ;  /* 0x0000000e12127c10 */ /* 0x000fc6000ff3e0ff */
[----:B------:R1:W-:Y:S01]  /*372d0*/  LDGSTS.E [R4+0x6a80], desc[UR28][R6.64], P0 ;  /* 0x06a8000006047fae */ /* 0x0003e200081a101c */
[----:B------:R-:W-:-:S03]  /*372e0*/  IADD3 R10, P2, PT, R10, UR14, RZ ;  /* 0x0000000e0a0a7c10 */ /* 0x000fc6000ff5e0ff */
[----:B------:R2:W-:Y:S01]  /*372f0*/  STL [R1+0x1150], R18 ;  /* 0x0011501201007387 */ /* 0x0005e20000100800 */
[----:B-1----:R-:W-:Y:S01]  /*37300*/  MOV R6, R21 ;  /* 0x0000001500067202 */ /* 0x002fe20000000f00 */
[----:B------:R-:W-:-:S05]  /*37310*/  IMAD.MOV.U32 R7, RZ, RZ, R22 ;  /* 0x000000ffff077224 */ /* 0x000fca00078e0016 */
[----:B------:R1:W-:Y:S02]  /*37320*/  LDGSTS.E [R4+0x6e80], desc[UR28][R6.64], P0 ;  /* 0x06e8000006047fae */ /* 0x0003e400081a101c */
[----:B-1----:R-:W-:Y:S01]  /*37330*/  IMAD.MOV.U32 R6, RZ, RZ, R18 ;  /* 0x000000ffff067224 */ /* 0x002fe200078e0012 */
[----:B--2---:R-:W-:-:S05]  /*37340*/  IADD3.X R20, PT, PT, R20, UR9, RZ, P1, !PT ;  /* 0x0000000914147c10 */ /* 0x004fca0008ffe4ff */
[----:B------:R-:W-:Y:S01]  /*37350*/  IMAD.MOV.U32 R7, RZ, RZ, R20 ;  /* 0x000000ffff077224 */ /* 0x000fe200078e0014 */
[----:B----4-:R-:W-:Y:S01]  /*37360*/  IADD3.X R17, PT, PT, R17, UR9, RZ, P2, !PT ;  /* 0x0000000911117c10 */ /* 0x010fe200097fe4ff */
[----:B------:R-:W-:Y:S04]  /*37370*/  STL [R1+0x114c], R20 ;  /* 0x00114c1401007387 */ /* 0x000fe80000100800 */
[----:B------:R1:W-:Y:S04]  /*37380*/  STL [R1+0x1190], R10 ;  /* 0x0011900a01007387 */ /* 0x0003e80000100800 */
[----:B------:R2:W-:Y:S04]  /*37390*/  LDGSTS.E [R4+0x7280], desc[UR28][R6.64], P0 ;  /* 0x0728000006047fae */ /* 0x0005e800081a101c */
[----:B------:R-:W-:Y:S04]  /*373a0*/  STL [R1+0x118c], R17 ;  /* 0x00118c1101007387 */ /* 0x000fe80000100800 */
[----:B------:R-:W4:Y:S01]  /*373b0*/  LDL.LU R18, [R1+0xad4] ;  /* 0x000ad40001127983 */ /* 0x000f220000300800 */
[----:B------:R-:W-:-:S02]  /*373c0*/  IADD3 R9, P1, PT, R9, UR14, RZ ;  /* 0x0000000e09097c10 */ /* 0x000fc4000ff3e0ff */
[----:B--2---:R-:W-:Y:S02]  /*373d0*/  MOV R6, R10 ;  /* 0x0000000a00067202 */ /* 0x004fe40000000f00 */
[----:B-1----:R-:W2:Y:S01]  /*373e0*/  LDL.LU R10, [R1+0xad8] ;  /* 0x000ad800010a7983 */ /* 0x002ea20000300800 */
[----:B------:R-:W-:Y:S01]  /*373f0*/  IMAD.MOV.U32 R7, RZ, RZ, R17 ;  /* 0x000000ffff077224 */ /* 0x000fe200078e0011 */
[----:B------:R-:W-:Y:S02]  /*37400*/  IADD3 R8, P2, PT, R8, UR14, RZ ;  /* 0x0000000e08087c10 */ /* 0x000fe4000ff5e0ff */
[----:B------:R-:W4:Y:S04]  /*37410*/  LDL.LU R21, [R1+0xb14] ;  /* 0x000b140001157983 */ /* 0x000f280000300800 */
[----:B------:R-:W4:Y:S04]  /*37420*/  LDL.LU R20, [R1+0xb18] ;  /* 0x000b180001147983 */ /* 0x000f280000300800 */
[----:B------:R1:W-:Y:S04]  /*37430*/  LDGSTS.E [R4+0x7680], desc[UR28][R6.64], P0 ;  /* 0x0768000006047fae */ /* 0x0003e800081a101c */
[----:B------:R1:W-:Y:S01]  /*37440*/  STL [R1+0x11d0], R9 ;  /* 0x0011d00901007387 */ /* 0x0003e20000100800 */
[----:B---3--:R-:W-:Y:S01]  /*37450*/  IADD3.X R15, PT, PT, R15, UR9, RZ, P1, !PT ;  /* 0x000000090f0f7c10 */ /* 0x008fe20008ffe4ff */
[----:B-1----:R-:W-:-:S04]  /*37460*/  IMAD.MOV.U32 R6, RZ, RZ, R9 ;  /* 0x000000ffff067224 */ /* 0x002fc800078e0009 */
[----:B------:R-:W-:Y:S01]  /*37470*/  IMAD.MOV.U32 R7, RZ, RZ, R15 ;  /* 0x000000ffff077224 */ /* 0x000fe200078e000f */
[----:B------:R1:W-:Y:S01]  /*37480*/  STL [R1+0x11cc], R15 ;  /* 0x0011cc0f01007387 */ /* 0x0003e20000100800 */
[----:B------:R-:W-:-:S03]  /*37490*/  IADD3.X R12, PT, PT, R12, UR9, RZ, P2, !PT ;  /* 0x000000090c0c7c10 */ /* 0x000fc600097fe4ff */
[----:B------:R-:W-:Y:S04]  /*374a0*/  STL [R1+0x1210], R8 ;  /* 0x0012100801007387 */ /* 0x000fe80000100800 */
[----:B------:R-:W3:Y:S04]  /*374b0*/  LDL.LU R9, [R1+0xb58] ;  /* 0x000b580001097983 */ /* 0x000ee80000300800 */
[----:B------:R1:W-:Y:S04]  /*374c0*/  STL [R1+0x120c], R12 ;  /* 0x00120c0c01007387 */ /* 0x0003e80000100800 */
[----:B------:R1:W-:Y:S04]  /*374d0*/  LDGSTS.E [R4+0x7a80], desc[UR28][R6.64], P0 ;  /* 0x07a8000006047fae */ /* 0x0003e800081a101c */
[----:B-1----:R-:W3:Y:S01]  /*374e0*/  LDL.LU R15, [R1+0xb98] ;  /* 0x000b9800010f7983 */ /* 0x002ee20000300800 */
[----:B------:R-:W-:Y:S01]  /*374f0*/  IADD3 R13, P1, PT, R13, UR14, RZ ;  /* 0x0000000e0d0d7c10 */ /* 0x000fe2000ff3e0ff */
[----:B------:R-:W-:-:S02]  /*37500*/  IMAD.MOV.U32 R7, RZ, RZ, R12 ;  /* 0x000000ffff077224 */ /* 0x000fc400078e000c */
[----:B------:R-:W3:Y:S04]  /*37510*/  LDL.LU R12, [R1+0xb54] ;  /* 0x000b5400010c7983 */ /* 0x000ee80000300800 */
[----:B------:R-:W3:Y:S01]  /*37520*/  LDL.LU R17, [R1+0xb94] ;  /* 0x000b940001117983 */ /* 0x000ee20000300800 */
[----:B------:R-:W-:Y:S02]  /*37530*/  IADD3 R5, P2, PT, R5, UR14, RZ ;  /* 0x0000000e05057c10 */ /* 0x000fe4000ff5e0ff */
[----:B------:R-:W-:Y:S01]  /*37540*/  MOV R6, R8 ;  /* 0x0000000800067202 */ /* 0x000fe20000000f00 */
[----:B------:R1:W-:Y:S04]  /*37550*/  STL [R1+0xa58], R13 ;  /* 0x000a580d01007387 */ /* 0x0003e80000100800 */
[----:B------:R1:W-:Y:S02]  /*37560*/  LDGSTS.E [R4+0x7e80], desc[UR28][R6.64], P0 ;  /* 0x07e8000006047fae */ /* 0x0003e400081a101c */
[----:B-1----:R-:W-:-:S02]  /*37570*/  VIADD R4, R16, UR12 ;  /* 0x0000000c10047c36 */ /* 0x002fc40008000000 */
[----:B------:R-:W-:Y:S01]  /*37580*/  IMAD.MOV.U32 R6, RZ, RZ, R13 ;  /* 0x000000ffff067224 */ /* 0x000fe200078e000d */
[----:B------:R-:W-:-:S05]  /*37590*/  IADD3.X R19, PT, PT, R19, UR9, RZ, P1, !PT ;  /* 0x0000000913137c10 */ /* 0x000fca0008ffe4ff */
[----:B------:R1:W-:Y:S01]  /*375a0*/  STL [R1+0xa54], R19 ;  /* 0x000a541301007387 */ /* 0x0003e20000100800 */
[----:B------:R-:W-:-:S03]  /*375b0*/  IADD3.X R11, PT, PT, R11, UR9, RZ, P2, !PT ;  /* 0x000000090b0b7c10 */ /* 0x000fc600097fe4ff */
[----:B------:R-:W-:Y:S04]  /*375c0*/  STL [R1+0xa98], R5 ;  /* 0x000a980501007387 */ /* 0x000fe80000100800 */
[----:B------:R-:W3:Y:S04]  /*375d0*/  LDL.LU R8, [R1+0xbd8] ;  /* 0x000bd80001087983 */ /* 0x000ee80000300800 */
[----:B------:R1:W-:Y:S04]  /*375e0*/  STL [R1+0xa94], R11 ;  /* 0x000a940b01007387 */ /* 0x0003e80000100800 */
[----:B------:R-:W3:Y:S01]  /*375f0*/  LDL.LU R16, [R1+0xc18] ;  /* 0x000c180001107983 */ /* 0x000ee20000300800 */
[----:B------:R-:W-:-:S03]  /*37600*/  MOV R7, R19 ;  /* 0x0000001300077202 */ /* 0x000fc60000000f00 */
[----:B------:R-:W3:Y:S04]  /*37610*/  LDL.LU R13, [R1+0xbd4] ;  /* 0x000bd400010d7983 */ /* 0x000ee80000300800 */
[----:B-1----:R-:W3:Y:S04]  /*37620*/  LDL.LU R19, [R1+0xc14] ;  /* 0x000c140001137983 */ /* 0x002ee80000300800 */
[----:B------:R1:W-:Y:S02]  /*37630*/  LDGSTS.E [R4+0x300], desc[UR28][R6.64], P0 ;  /* 0x0030000006047fae */ /* 0x0003e400081a101c */
[----:B-1----:R-:W-:-:S02]  /*37640*/  IMAD.MOV.U32 R6, RZ, RZ, R5 ;  /* 0x000000ffff067224 */ /* 0x002fc400078e0005 */
[----:B------:R-:W-:Y:S02]  /*37650*/  IMAD.MOV.U32 R7, RZ, RZ, R11 ;  /* 0x000000ffff077224 */ /* 0x000fe400078e000b */
[----:B------:R-:W3:Y:S04]  /*37660*/  LDL.LU R11, [R1+0xc58] ;  /* 0x000c5800010b7983 */ /* 0x000ee80000300800 */
[----:B------:R-:W3:Y:S04]  /*37670*/  LDL.LU R5, [R1+0xc98] ;  /* 0x000c980001057983 */ /* 0x000ee80000300800 */
[----:B------:R1:W-:Y:S01]  /*37680*/  LDGSTS.E [R4+0x700], desc[UR28][R6.64], P0 ;  /* 0x0070000006047fae */ /* 0x0003e200081a101c */
[----:B--2---:R-:W-:-:S04]  /*37690*/  IADD3 R10, P1, PT, R10, UR14, RZ ;  /* 0x0000000e0a0a7c10 */ /* 0x004fc8000ff3e0ff */
[----:B----4-:R-:W-:Y:S01]  /*376a0*/  IADD3.X R18, PT, PT, R18, UR9, RZ, P1, !PT ;  /* 0x0000000912127c10 */ /* 0x010fe20008ffe4ff */
[----:B------:R-:W-:Y:S01]  /*376b0*/  STL [R1+0xad8], R10 ;  /* 0x000ad80a01007387 */ /* 0x000fe20000100800 */
[----:B------:R-:W-:Y:S01]  /*376c0*/  IADD3 R20, P2, PT, R20, UR14, RZ ;  /* 0x0000000e14147c10 */ /* 0x000fe2000ff5e0ff */
[----:B-1----:R-:W-:Y:S01]  /*376d0*/  IMAD.MOV.U32 R6, RZ, RZ, R10 ;  /* 0x000000ffff067224 */ /* 0x002fe200078e000a */
[----:B------:R-:W-:Y:S01]  /*376e0*/  MOV R7, R18 ;  /* 0x0000001200077202 */ /* 0x000fe20000000f00 */
[----:B------:R1:W-:Y:S01]  /*376f0*/  STL [R1+0xad4], R18 ;  /* 0x000ad41201007387 */ /* 0x0003e20000100800 */
[----:B------:R-:W-:-:S03]  /*37700*/  IADD3.X R21, PT, PT, R21, UR9, RZ, P2, !PT ;  /* 0x0000000915157c10 */ /* 0x000fc600097fe4ff */
[----:B------:R-:W-:Y:S04]  /*37710*/  STL [R1+0xb18], R20 ;  /* 0x000b181401007387 */ /* 0x000fe80000100800 */
[----:B------:R2:W-:Y:S04]  /*37720*/  LDGSTS.E [R4+0xb00], desc[UR28][R6.64], P0 ;  /* 0x00b0000006047fae */ /* 0x0005e800081a101c */
[----:B-1----:R-:W4:Y:S04]  /*37730*/  LDL.LU R18, [R1+0xc54] ;  /* 0x000c540001127983 */ /* 0x002f280000300800 */
[----:B------:R-:W-:Y:S01]  /*37740*/  STL [R1+0xb14], R21 ;  /* 0x000b141501007387 */ /* 0x000fe20000100800 */
[----:B--2---:R-:W-:-:S03]  /*37750*/  IMAD.MOV.U32 R6, RZ, RZ, R20 ;  /* 0x000000ffff067224 */ /* 0x004fc600078e0014 */
[----:B------:R-:W2:Y:S01]  /*37760*/  LDL.LU R10, [R1+0xc94] ;  /* 0x000c9400010a7983 */ /* 0x000ea20000300800 */
[----:B------:R-:W-:-:S05]  /*37770*/  IMAD.MOV.U32 R7, RZ, RZ, R21 ;  /* 0x000000ffff077224 */ /* 0x000fca00078e0015 */
        /* <DEDUP_REMOVED lines=8> */
[----:B------:R-:W-:-:S03]  /*37800*/  MOV R7, R12 ;  /* 0x0000000c00077202 */ /* 0x000fc60000000f00 */
[----:B------:R-:W-:Y:S04]  /*37810*/  STL [R1+0xb98], R15 ;  /* 0x000b980f01007387 */ /* 0x000fe80000100800 */
[----:B------:R3:W-:Y:S04]  /*37820*/  LDGSTS.E [R4+0x1300], desc[UR28][R6.64], P0 ;  /* 0x0130000006047fae */ /* 0x0007e800081a101c */
[----:B-1----:R-:W2:Y:S04]  /*37830*/  LDL.LU R12, [R1+0xcd8] ;  /* 0x000cd800010c7983 */ /* 0x002ea80000300800 */
[----:B------:R1:W-:Y:S04]  /*37840*/  STL [R1+0xb94], R17 ;  /* 0x000b941101007387 */ /* 0x0003e80000100800 */
[----:B------:R-:W2:Y:S01]  /*37850*/  LDL.LU R9, [R1+0xd18] ;  /* 0x000d180001097983 */ /* 0x000ea20000300800 */
[----:B---3--:R-:W-:-:S03]  /*37860*/  IMAD.MOV.U32 R7, RZ, RZ, R17 ;  /* 0x000000ffff077224 */ /* 0x008fc600078e0011 */
[----:B-1----:R-:W3:Y:S01]  /*37870*/  LDL.LU R17, [R1+0xcd4] ;  /* 0x000cd40001117983 */ /* 0x002ee20000300800 */
[----:B------:R-:W-:-:S03]  /*37880*/  IMAD.MOV.U32 R6, RZ, RZ, R15 ;  /* 0x000000ffff067224 */ /* 0x000fc600078e000f */
[----:B------:R-:W3:Y:S04]  /*37890*/  LDL.LU R15, [R1+0xd14] ;  /* 0x000d1400010f7983 */ /* 0x000ee80000300800 */
[----:B------:R1:W-:Y:S01]  /*378a0*/  LDGSTS.E [R4+0x1700], desc[UR28][R6.64], P0 ;  /* 0x0170000006047fae */ /* 0x0003e200081a101c */
[----:B------:R-:W-:Y:S02]  /*378b0*/  IADD3 R8, P1, PT, R8, UR14, RZ ;  /* 0x0000000e08087c10 */ /* 0x000fe4000ff3e0ff */
[----:B------:R-:W-:Y:S02]  /*378c0*/  IADD3 R16, P2, PT, R16, UR14, RZ ;  /* 0x0000000e10107c10 */ /* 0x000fe4000ff5e0ff */
[----:B------:R-:W-:Y:S01]  /*378d0*/  IADD3.X R13, PT, PT, R13, UR9, RZ, P1, !PT ;  /* 0x000000090d0d7c10 */ /* 0x000fe20008ffe4ff */
[----:B------:R-:W-:Y:S01]  /*378e0*/  STL [R1+0xbd8], R8 ;  /* 0x000bd80801007387 */ /* 0x000fe20000100800 */
[----:B-1----:R-:W-:Y:S01]  /*378f0*/  IMAD.MOV.U32 R6, RZ, RZ, R8 ;  /* 0x000000ffff067224 */ /* 0x002fe200078e0008 */
[----:B------:R-:W-:-:S02]  /*37900*/  IADD3.X R19, PT, PT, R19, UR9, RZ, P2, !PT ;  /* 0x0000000913137c10 */ /* 0x000fc400097fe4ff */
[----:B------:R1:W-:Y:S01]  /*37910*/  STL [R1+0xbd4], R13 ;  /* 0x000bd40d01007387 */ /* 0x0003e20000100800 */
[----:B------:R-:W-:-:S03]  /*37920*/  MOV R7, R13 ;  /* 0x0000000d00077202 */ /* 0x000fc60000000f00 */
[----:B------:R-:W-:Y:S04]  /*37930*/  STL [R1+0xc18], R16 ;  /* 0x000c181001007387 */ /* 0x000fe80000100800 */
[----:B------:R1:W-:Y:S04]  /*37940*/  LDGSTS.E [R4+0x1b00], desc[UR28][R6.64], P0 ;  /* 0x01b0000006047fae */ /* 0x0003e800081a101c */
[----:B-1----:R-:W3:Y:S04]  /*37950*/  LDL.LU R13, [R1+0xd58] ;  /* 0x000d5800010d7983 */ /* 0x002ee80000300800 */
[----:B------:R1:W-:Y:S04]  /*37960*/  STL [R1+0xc14], R19 ;  /* 0x000c141301007387 */ /* 0x0003e80000100800 */
[----:B------:R-:W3:Y:S01]  /*37970*/  LDL.LU R8, [R1+0xd98] ;  /* 0x000d980001087983 */ /* 0x000ee20000300800 */
[----:B------:R-:W-:-:S03]  /*37980*/  IMAD.MOV.U32 R7, RZ, RZ, R19 ;  /* 0x000000ffff077224 */ /* 0x000fc600078e0013 */
[----:B-1----:R-:W3:Y:S01]  /*37990*/  LDL.LU R19, [R1+0xd54] ;  /* 0x000d540001137983 */ /* 0x002ee20000300800 */
[----:B------:R-:W-:-:S03]  /*379a0*/  IMAD.MOV.U32 R6, RZ, RZ, R16 ;  /* 0x000000ffff067224 */ /* 0x000fc600078e0010 */
[----:B------:R-:W3:Y:S01]  /*379b0*/  LDL.LU R16, [R1+0xd94] ;  /* 0x000d940001107983 */ /* 0x000ee20000300800 */
[----:B------:R-:W-:Y:S02]  /*379c0*/  IADD3 R11, P1, PT, R11, UR14, RZ ;  /* 0x0000000e0b0b7c10 */ /* 0x000fe4000ff3e0ff */
[----:B------:R-:W-:Y:S01]  /*379d0*/  IADD3 R5, P2, PT, R5, UR14, RZ ;  /* 0x0000000e05057c10 */ /* 0x000fe2000ff5e0ff */
[----:B------:R1:W-:Y:S04]  /*379e0*/  LDGSTS.E [R4+0x1f00], desc[UR28][R6.64], P0 ;  /* 0x01f0000006047fae */ /* 0x0003e800081a101c */
[----:B------:R2:W-:Y:S01]  /*379f0*/  STL [R1+0xc58], R11 ;  /* 0x000c580b01007387 */ /* 0x0005e20000100800 */
[----:B-1----:R-:W-:Y:S01]  /*37a00*/  IMAD.MOV.U32 R6, RZ, RZ, R11 ;  /* 0x000000ffff067224 */ /* 0x002fe200078e000b */
[----:B----4-:R-:W-:-:S05]  /*37a10*/  IADD3.X R18, PT, PT, R18, UR9, RZ, P1, !PT ;  /* 0x0000000912127c10 */ /* 0x010fca0008ffe4ff */
[----:B------:R1:W-:Y:S01]  /*37a20*/  STL [R1+0xc54], R18 ;  /* 0x000c541201007387 */ /* 0x0003e20000100800 */
[----:B--2---:R-:W-:-:S03]  /*37a30*/  IADD3.X R10, PT, PT, R10, UR9, RZ, P2, !PT ;  /* 0x000000090a0a7c10 */ /* 0x004fc600097fe4ff */
[----:B------:R2:W-:Y:S01]  /*37a40*/  STL [R1+0xc98], R5 ;  /* 0x000c980501007387 */ /* 0x0005e20000100800 */
[----:B------:R-:W-:-:S03]  /*37a50*/  MOV R7, R18 ;  /* 0x0000001200077202 */ /* 0x000fc60000000f00 */
[----:B------:R-:W4:Y:S04]  /*37a60*/  LDL.LU R11, [R1+0xdd8] ;  /* 0x000dd800010b7983 */ /* 0x000f280000300800 */
[----:B------:R2:W-:Y:S04]  /*37a70*/  STL [R1+0xc94], R10 ;  /* 0x000c940a01007387 */ /* 0x0005e80000100800 */
[----:B------:R-:W4:Y:S04]  /*37a80*/  LDL.LU R20, [R1+0xe18] ;  /* 0x000e180001147983 */ /* 0x000f280000300800 */
[----:B-1----:R-:W4:Y:S04]  /*37a90*/  LDL.LU R18, [R1+0xdd4] ;  /* 0x000dd40001127983 */ /* 0x002f280000300800 */
[----:B------:R1:W-:Y:S04]  /*37aa0*/  LDGSTS.E [R4+0x2300], desc[UR28][R6.64], P0 ;  /* 0x0230000006047fae */ /* 0x0003e800081a101c */
[----:B------:R-:W4:Y:S01]  /*37ab0*/  LDL.LU R21, [R1+0xe14] ;  /* 0x000e140001157983 */ /* 0x000f220000300800 */
[----:B-1----:R-:W-:-:S02]  /*37ac0*/  IMAD.MOV.U32 R6, RZ, RZ, R5 ;  /* 0x000000ffff067224 */ /* 0x002fc400078e0005 */
[----:B------:R-:W-:Y:S01]  /*37ad0*/  IMAD.MOV.U32 R7, RZ, RZ, R10 ;  /* 0x000000ffff077224 */ /* 0x000fe200078e000a */
[----:B--2---:R-:W2:Y:S04]  /*37ae0*/  LDL.LU R5, [R1+0xe58] ;  /* 0x000e580001057983 */ /* 0x004ea80000300800 */
[----:B------:R-:W2:Y:S04]  /*37af0*/  LDL.LU R10, [R1+0xe98] ;  /* 0x000e9800010a7983 */ /* 0x000ea80000300800 */
[----:B------:R1:W-:Y:S01]  /*37b00*/  LDGSTS.E [R4+0x2700], desc[UR28][R6.64], P0 ;  /* 0x0270000006047fae */ /* 0x0003e200081a101c */
[----:B------:R-:W-:-:S05]  /*37b10*/  IADD3 R12, P1, PT, R12, UR14, RZ ;  /* 0x0000000e0c0c7c10 */ /* 0x000fca000ff3e0ff */
[----:B------:R3:W-:Y:S01]  /*37b20*/  STL [R1+0xcd8], R12 ;  /* 0x000cd80c01007387 */ /* 0x0007e20000100800 */
[----:B------:R-:W-:Y:S02]  /*37b30*/  IADD3 R9, P2, PT, R9, UR14, RZ ;  /* 0x0000000e09097c10 */ /* 0x000fe4000ff5e0ff */
[----:B---3--:R-:W-:Y:S01]  /*37b40*/  IADD3.X R17, PT, PT, R17, UR9, RZ, P1, !PT ;  /* 0x0000000911117c10 */ /* 0x008fe20008ffe4ff */
[----:B-1----:R-:W-:Y:S01]  /*37b50*/  IMAD.MOV.U32 R6, RZ, RZ, R12 ;  /* 0x000000ffff067224 */ /* 0x002fe200078e000c */
        /* <DEDUP_REMOVED lines=10> */
[----:B---3--:R-:W3:Y:S04]  /*37c00*/  LDL.LU R9, [R1+0xed8] ;  /* 0x000ed80001097983 */ /* 0x008ee80000300800 */
[----:B------:R-:W3:Y:S04]  /*37c10*/  LDL.LU R15, [R1+0xf18] ;  /* 0x000f1800010f7983 */ /* 0x000ee80000300800 */
        /* <DEDUP_REMOVED lines=9> */
[----:B------:R-:W-:-:S03]  /*37cb0*/  MOV R7, R19 ;  /* 0x0000001300077202 */ /* 0x000fc60000000f00 */
[----:B------:R-:W3:Y:S04]  /*37cc0*/  LDL.LU R13, [R1+0xed4] ;  /* 0x000ed400010d7983 */ /* 0x000ee80000300800 */
[----:B------:R1:W-:Y:S04]  /*37cd0*/  STL [R1+0xd94], R16 ;  /* 0x000d941001007387 */ /* 0x0003e80000100800 */
[----:B-1----:R-:W3:Y:S04]  /*37ce0*/  LDL.LU R19, [R1+0xf14] ;  /* 0x000f140001137983 */ /* 0x002ee80000300800 */
[----:B------:R1:W-:Y:S02]  /*37cf0*/  LDGSTS.E [R4+0x3300], desc[UR28][R6.64], P0 ;  /* 0x0330000006047fae */ /* 0x0003e400081a101c */
[----:B-1----:R-:W-:-:S02]  /*37d00*/  IMAD.MOV.U32 R6, RZ, RZ, R8 ;  /* 0x000000ffff067224 */ /* 0x002fc400078e0008 */
[----:B------:R-:W-:Y:S02]  /*37d10*/  IMAD.MOV.U32 R7, RZ, RZ, R16 ;  /* 0x000000ffff077224 */ /* 0x000fe400078e0010 */
[----:B------:R-:W3:Y:S04]  /*37d20*/  LDL.LU R16, [R1+0xf58] ;  /* 0x000f580001107983 */ /* 0x000ee80000300800 */
[----:B------:R-:W3:Y:S04]  /*37d30*/  LDL.LU R8, [R1+0xf98] ;  /* 0x000f980001087983 */ /* 0x000ee80000300800 */
[----:B------:R1:W-:Y:S01]  /*37d40*/  LDGSTS.E [R4+0x3700], desc[UR28][R6.64], P0 ;  /* 0x0370000006047fae */ /* 0x0003e200081a101c */
[----:B----4-:R-:W-:-:S05]  /*37d50*/  IADD3 R11, P1, PT, R11, UR14, RZ ;  /* 0x0000000e0b0b7c10 */ /* 0x010fca000ff3e0ff */
[----:B------:R-:W-:Y:S01]  /*37d60*/  STL [R1+0xdd8], R11 ;  /* 0x000dd80b01007387 */ /* 0x000fe20000100800 */
[----:B------:R-:W-:Y:S02]  /*37d70*/  IADD3 R20, P2, PT, R20, UR14, RZ ;  /* 0x0000000e14147c10 */ /* 0x000fe4000ff5e0ff */
[----:B------:R-:W-:Y:S01]  /*37d80*/  IADD3.X R18, PT, PT, R18, UR9, RZ, P1, !PT ;  /* 0x0000000912127c10 */ /* 0x000fe20008ffe4ff */
[----:B-1----:R-:W-:-:S03]  /*37d90*/  IMAD.MOV.U32 R6, RZ, RZ, R11 ;  /* 0x000000ffff067224 */ /* 0x002fc600078e000b */
[----:B------:R-:W-:Y:S01]  /*37da0*/  MOV R7, R18 ;  /* 0x0000001200077202 */ /* 0x000fe20000000f00 */
[----:B------:R1:W-:Y:S01]  /*37db0*/  STL [R1+0xdd4], R18 ;  /* 0x000dd41201007387 */ /* 0x0003e20000100800 */
[----:B------:R-:W-:-:S03]  /*37dc0*/  IADD3.X R21, PT, PT, R21, UR9, RZ, P2, !PT ;  /* 0x0000000915157c10 */ /* 0x000fc600097fe4ff */
[----:B------:R-:W-:Y:S04]  /*37dd0*/  STL [R1+0xe18], R20 ;  /* 0x000e181401007387 */ /* 0x000fe80000100800 */
[----:B------:R4:W-:Y:S04]  /*37de0*/  LDGSTS.E [R4+0x3b00], desc[UR28][R6.64], P0 ;  /* 0x03b0000006047fae */ /* 0x0009e800081a101c */
[----:B-1----:R-:W3:Y:S01]  /*37df0*/  LDL.LU R18, [R1+0xf54] ;  /* 0x000f540001127983 */ /* 0x002ee20000300800 */
[----:B--2---:R-:W-:-:S03]  /*37e00*/  IADD3 R5, P1, PT, R5, UR14, RZ ;  /* 0x0000000e05057c10 */ /* 0x004fc6000ff3e0ff */
[----:B------:R-:W-:Y:S01]  /*37e10*/  STL [R1+0xe14], R21 ;  /* 0x000e141501007387 */ /* 0x000fe20000100800 */
[----:B------:R-:W-:Y:S01]  /*37e20*/  IADD3 R10, P2, PT, R10, UR14, RZ ;  /* 0x0000000e0a0a7c10 */ /* 0x000fe2000ff5e0ff */
[----:B----4-:R-:W-:Y:S02]  /*37e30*/  IMAD.MOV.U32 R6, RZ, RZ, R20 ;  /* 0x000000ffff067224 */ /* 0x010fe400078e0014 */
[----:B------:R-:W2:Y:S01]  /*37e40*/  LDL.LU R11, [R1+0xf94] ;  /* 0x000f9400010b7983 */ /* 0x000ea20000300800 */
[----:B------:R-:W-:-:S03]  /*37e50*/  IMAD.MOV.U32 R7, RZ, RZ, R21 ;  /* 0x000000ffff077224 */ /* 0x000fc600078e0015 */
[----:B------:R-:W-:Y:S04]  /*37e60*/  STL [R1+0xe58], R5 ;  /* 0x000e580501007387 */ /* 0x000fe80000100800 */
        /* <DEDUP_REMOVED lines=8> */
[----:B-1----:R-:W2:Y:S04]  /*37ef0*/  LDL.LU R12, [R1+0xfd8] ;  /* 0x000fd800010c7983 */ /* 0x002ea80000300800 */
[----:B------:R1:W-:Y:S04]  /*37f00*/  STL [R1+0xe94], R17 ;  /* 0x000e941101007387 */ /* 0x0003e80000100800 */
[----:B------:R-:W2:Y:S01]  /*37f10*/  LDL.LU R5, [R1+0x1018] ;  /* 0x0010180001057983 */ /* 0x000ea20000300800 */
[----:B----4-:R-:W-:Y:S01]  /*37f20*/  IMAD.MOV.U32 R7, RZ, RZ, R17 ;  /* 0x000000ffff077224 */ /* 0x010fe200078e0011 */
[----:B---3--:R-:W-:-:S02]  /*37f30*/  IADD3 R9, P1, PT, R9, UR14, RZ ;  /* 0x0000000e09097c10 */ /* 0x008fc4000ff3e0ff */
[----:B-1----:R-:W3:Y:S01]  /*37f40*/  LDL.LU R17, [R1+0xfd4] ;  /* 0x000fd40001117983 */ /* 0x002ee20000300800 */
[----:B------:R-:W-:-:S03]  /*37f50*/  IMAD.MOV.U32 R6, RZ, RZ, R10 ;  /* 0x000000ffff067224 */ /* 0x000fc600078e000a */
[----:B------:R-:W4:Y:S01]  /*37f60*/  LDL.LU R10, [R1+0x1014] ;  /* 0x00101400010a7983 */ /* 0x000f220000300800 */
[----:B------:R-:W-:-:S03]  /*37f70*/  IADD3 R15, P2, PT, R15, UR14, RZ ;  /* 0x0000000e0f0f7c10 */ /* 0x000fc6000ff5e0ff */
[----:B------:R1:W-:Y:S04]  /*37f80*/  LDGSTS.E [R4+0x4700], desc[UR28][R6.64], P0 ;  /* 0x0470000006047fae */ /* 0x0003e800081a101c */
[----:B------:R-:W-:Y:S01]  /*37f90*/  STL [R1+0xed8], R9 ;  /* 0x000ed80901007387 */ /* 0x000fe20000100800 */
[----:B-1----:R-:W-:Y:S01]  /*37fa0*/  IMAD.MOV.U32 R6, RZ, RZ, R9 ;  /* 0x000000ffff067224 */ /* 0x002fe200078e0009 */
[----:B------:R-:W-:-:S04]  /*37fb0*/  IADD3.X R13, PT, PT, R13, UR9, RZ, P1, !PT ;  /* 0x000000090d0d7c10 */ /* 0x000fc80008ffe4ff */
[----:B------:R-:W-:Y:S01]  /*37fc0*/  MOV R7, R13 ;  /* 0x0000000d00077202 */ /* 0x000fe20000000f00 */
[----:B------:R1:W-:Y:S01]  /*37fd0*/  STL [R1+0xed4], R13 ;  /* 0x000ed40d01007387 */ /* 0x0003e20000100800 */
[----:B------:R-:W-:-:S03]  /*37fe0*/  IADD3.X R19, PT, PT, R19, UR9, RZ, P2, !PT ;  /* 0x0000000913137c10 */ /* 0x000fc600097fe4ff */
[----:B------:R1:W-:Y:S04]  /*37ff0*/  STL [R1+0xf18], R15 ;  /* 0x000f180f01007387 */ /* 0x0003e80000100800 */
[----:B------:R1:W-:Y:S04]  /*38000*/  LDGSTS.E [R4+0x4b00], desc[UR28][R6.64], P0 ;  /* 0x04b0000006047fae */ /* 0x0003e800081a101c */
[----:B-1----:R-:W4:Y:S04]  /*38010*/  LDL.LU R13, [R1+0x1058] ;  /* 0x00105800010d7983 */ /* 0x002f280000300800 */
[----:B------:R1:W-:Y:S04]  /*38020*/  STL [R1+0xf14], R19 ;  /* 0x000f141301007387 */ /* 0x0003e80000100800 */
[----:B------:R-:W4:Y:S01]  /*38030*/  LDL.LU R9, [R1+0x1098] ;  /* 0x0010980001097983 */ /* 0x000f220000300800 */
[----:B------:R-:W-:-:S03]  /*38040*/  IMAD.MOV.U32 R6, RZ, RZ, R15 ;  /* 0x000000ffff067224 */ /* 0x000fc600078e000f */
[----:B------:R-:W4:Y:S01]  /*38050*/  LDL.LU R15, [R1+0x1054] ;  /* 0x00105400010f7983 */ /* 0x000f220000300800 */
[----:B------:R-:W-:-:S03]  /*38060*/  IMAD.MOV.U32 R7, RZ, RZ, R19 ;  /* 0x000000ffff077224 */ /* 0x000fc600078e0013 */
[----:B-1----:R-:W4:Y:S01]  /*38070*/  LDL.LU R19, [R1+0x1094] ;  /* 0x0010940001137983 */ /* 0x002f220000300800 */
[----:B------:R-:W-:Y:S02]  /*38080*/  IADD3 R16, P1, PT, R16, UR14, RZ ;  /* 0x0000000e10107c10 */ /* 0x000fe4000ff3e0ff */
[----:B------:R-:W-:Y:S01]  /*38090*/  IADD3 R8, P2, PT, R8, UR14, RZ ;  /* 0x0000000e08087c10 */ /* 0x000fe2000ff5e0ff */
[----:B------:R1:W-:Y:S04]  /*380a0*/  LDGSTS.E [R4+0x4f00], desc[UR28][R6.64], P0 ;  /* 0x04f0000006047fae */ /* 0x0003e800081a101c */
[----:B------:R2:W-:Y:S01]  /*380b0*/  STL [R1+0xf58], R16 ;  /* 0x000f581001007387 */ /* 0x0005e20000100800 */
[----:B-1----:R-:W-:Y:S01]  /*380c0*/  IMAD.MOV.U32 R6, RZ, RZ, R16 ;  /* 0x000000ffff067224 */ /* 0x002fe200078e0010 */
[----:B------:R-:W-:-:S05]  /*380d0*/  IADD3.X R18, PT, PT, R18, UR9, RZ, P1, !PT ;  /* 0x0000000912127c10 */ /* 0x000fca0008ffe4ff */
[----:B------:R1:W-:Y:S01]  /*380e0*/  STL [R1+0xf54], R18 ;  /* 0x000f541201007387 */ /* 0x0003e20000100800 */
[----:B--2---:R-:W-:-:S03]  /*380f0*/  IADD3.X R11, PT, PT, R11, UR9, RZ, P2, !PT ;  /* 0x000000090b0b7c10 */ /* 0x004fc600097fe4ff */
[----:B------:R2:W-:Y:S01]  /*38100*/  STL [R1+0xf98], R8 ;  /* 0x000f980801007387 */ /* 0x0005e20000100800 */
[----:B------:R-:W-:-:S03]  /*38110*/  MOV R7, R18 ;  /* 0x0000001200077202 */ /* 0x000fc60000000f00 */
[----:B------:R-:W4:Y:S04]  /*38120*/  LDL.LU R20, [R1+0x10d8] ;  /* 0x0010d80001147983 */ /* 0x000f280000300800 */
[----:B------:R1:W-:Y:S04]  /*38130*/  STL [R1+0xf94], R11 ;  /* 0x000f940b01007387 */ /* 0x0003e80000100800 */
[----:B------:R-:W4:Y:S04]  /*38140*/  LDL.LU R16, [R1+0x1118] ;  /* 0x0011180001107983 */ /* 0x000f280000300800 */
[----:B------:R-:W4:Y:S04]  /*38150*/  LDL.LU R21, [R1+0x10d4] ;  /* 0x0010d40001157983 */ /* 0x000f280000300800 */
[----:B------:R2:W-:Y:S04]  /*38160*/  LDGSTS.E [R4+0x5300], desc[UR28][R6.64], P0 ;  /* 0x0530000006047fae */ /* 0x0005e800081a101c */
[----:B-1----:R-:W4:Y:S01]  /*38170*/  LDL.LU R18, [R1+0x1114] ;  /* 0x0011140001127983 */ /* 0x002f220000300800 */
[----:B--2---:R-:W-:-:S02]  /*38180*/  IMAD.MOV.U32 R6, RZ, RZ, R8 ;  /* 0x000000ffff067224 */ /* 0x004fc400078e0008 */
[----:B------:R-:W-:Y:S01]  /*38190*/  IMAD.MOV.U32 R7, RZ, RZ, R11 ;  /* 0x000000ffff077224 */ /* 0x000fe200078e000b */
[----:B------:R-:W2:Y:S04]  /*381a0*/  LDL.LU R8, [R1+0x1158] ;  /* 0x0011580001087983 */ /* 0x000ea80000300800 */
[----:B------:R-:W2:Y:S04]  /*381b0*/  LDL.LU R11, [R1+0x1198] ;  /* 0x00119800010b7983 */ /* 0x000ea80000300800 */
[----:B------:R1:W-:Y:S01]  /*381c0*/  LDGSTS.E [R4+0x5700], desc[UR28][R6.64], P0 ;  /* 0x0570000006047fae */ /* 0x0003e200081a101c */
[----:B------:R-:W-:-:S05]  /*381d0*/  IADD3 R12, P1, PT, R12, UR14, RZ ;  /* 0x0000000e0c0c7c10 */ /* 0x000fca000ff3e0ff */
[----:B------:R4:W-:Y:S01]  /*381e0*/  STL [R1+0xfd8], R12 ;  /* 0x000fd80c01007387 */ /* 0x0009e20000100800 */
[----:B------:R-:W-:Y:S02]  /*381f0*/  IADD3 R5, P2, PT, R5, UR14, RZ ;  /* 0x0000000e05057c10 */ /* 0x000fe4000ff5e0ff */
[----:B---3--:R-:W-:Y:S01]  /*38200*/  IADD3.X R17, PT, PT, R17, UR9, RZ, P1, !PT ;  /* 0x0000000911117c10 */ /* 0x008fe20008ffe4ff */
[----:B-1----:R-:W-:Y:S01]  /*38210*/  IMAD.MOV.U32 R6, RZ, RZ, R12 ;  /* 0x000000ffff067224 */ /* 0x002fe200078e000c */
[----:B----4-:R-:W-:-:S03]  /*38220*/  IADD3.X R10, PT, PT, R10, UR9, RZ, P2, !PT ;  /* 0x000000090a0a7c10 */ /* 0x010fc600097fe4ff */
        /* <DEDUP_REMOVED lines=28> */
[----:B------:R1:W-:Y:S04]  /*383f0*/  LDGSTS.E [R4+0x6700], desc[UR28][R6.64], P0 ;  /* 0x0670000006047fae */ /* 0x0003e800081a101c */
[----:B------:R-:W4:Y:S01]  /*38400*/  LDL.LU R19, [R1+0xaa0] ;  /* 0x000aa00001137983 */ /* 0x000f220000300800 */
[----:B------:R-:W-:-:S05]  /*38410*/  IADD3 R20, P1, PT, R20, UR14, RZ ;  /* 0x0000000e14147c10 */ /* 0x000fca000ff3e0ff */
[----:B-1----:R-:W-:Y:S01]  /*38420*/  IMAD.MOV.U32 R6, RZ, RZ, R20 ;  /* 0x000000ffff067224 */ /* 0x002fe200078e0014 */
[----:B------:R-:W-:Y:S02]  /*38430*/  IADD3 R16, P2, PT, R16, UR14, RZ ;  /* 0x0000000e10107c10 */ /* 0x000fe4000ff5e0ff */
[----:B------:R-:W-:Y:S01]  /*38440*/  IADD3.X R21, PT, PT, R21, UR9, RZ, P1, !PT ;  /* 0x0000000915157c10 */ /* 0x000fe20008ffe4ff */
[----:B------:R-:W-:Y:S03]  /*38450*/  STL [R1+0x10d8], R20 ;  /* 0x0010d81401007387 */ /* 0x000fe60000100800 */
[----:B------:R-:W-:Y:S01]  /*38460*/  MOV R7, R21 ;  /* 0x0000001500077202 */ /* 0x000fe20000000f00 */
[----:B------:R-:W-:Y:S01]  /*38470*/  STL [R1+0x10d4], R21 ;  /* 0x0010d41501007387 */ /* 0x000fe20000100800 */
[----:B------:R-:W-:-:S03]  /*38480*/  IADD3.X R18, PT, PT, R18, UR9, RZ, P2, !PT ;  /* 0x0000000912127c10 */ /* 0x000fc600097fe4ff */
[----:B------:R1:W-:Y:S04]  /*38490*/  STL [R1+0x1118], R16 ;  /* 0x0011181001007387 */ /* 0x0003e80000100800 */
[----:B------:R1:W-:Y:S04]  /*384a0*/  LDGSTS.E [R4+0x6b00], desc[UR28][R6.64], P0 ;  /* 0x06b0000006047fae */ /* 0x0003e800081a101c */
[----:B------:R-:W-:Y:S01]  /*384b0*/  STL [R1+0x1114], R18 ;  /* 0x0011141201007387 */ /* 0x000fe20000100800 */
[----:B--2---:R-:W-:Y:S02]  /*384c0*/  IADD3 R8, P1, PT, R8, UR14, RZ ;  /* 0x0000000e08087c10 */ /* 0x004fe4000ff3e0ff */
[----:B------:R-:W-:Y:S01]  /*384d0*/  IADD3 R11, P2, PT, R11, UR14, RZ ;  /* 0x0000000e0b0b7c10 */ /* 0x000fe2000ff5e0ff */
[----:B-1----:R-:W-:-:S02]  /*384e0*/  IMAD.MOV.U32 R6, RZ, RZ, R16 ;  /* 0x000000ffff067224 */ /* 0x002fc400078e0010 */
[----:B------:R-:W-:Y:S01]  /*384f0*/  IMAD.MOV.U32 R7, RZ, RZ, R18 ;  /* 0x000000ffff077224 */ /* 0x000fe200078e0012 */
[----:B------:R-:W2:Y:S04]  /*38500*/  LDL.LU R16, [R1+0xa5c] ;  /* 0x000a5c0001107983 */ /* 0x000ea80000300800 */
[----:B------:R-:W2:Y:S04]  /*38510*/  LDL.LU R20, [R1+0xa9c] ;  /* 0x000a9c0001147983 */ /* 0x000ea80000300800 */
[----:B------:R1:W-:Y:S04]  /*38520*/  LDGSTS.E [R4+0x6f00], desc[UR28][R6.64], P0 ;  /* 0x06f0000006047fae */ /* 0x0003e800081a101c */
[----:B------:R3:W-:Y:S01]  /*38530*/  STL [R1+0x1158], R8 ;  /* 0x0011580801007387 */ /* 0x0007e20000100800 */
[----:B-1----:R-:W-:Y:S01]  /*38540*/  IMAD.MOV.U32 R6, RZ, RZ, R8 ;  /* 0x000000ffff067224 */ /* 0x002fe200078e0008 */
[----:B---3--:R-:W-:-:S04]  /*38550*/  IADD3.X R12, PT, PT, R12, UR9, RZ, P1, !PT ;  /* 0x000000090c0c7c10 */ /* 0x008fc80008ffe4ff */
[----:B------:R-:W-:Y:S01]  /*38560*/  MOV R7, R12 ;  /* 0x0000000c00077202 */ /* 0x000fe20000000f00 */
[----:B------:R1:W-:Y:S01]  /*38570*/  STL [R1+0x1154], R12 ;  /* 0x0011540c01007387 */ /* 0x0003e20000100800 */
[----:B------:R-:W-:-:S03]  /*38580*/  IADD3.X R17, PT, PT, R17, UR9, RZ, P2, !PT ;  /* 0x0000000911117c10 */ /* 0x000fc600097fe4ff */
[----:B------:R3:W-:Y:S04]  /*38590*/  STL [R1+0x1198], R11 ;  /* 0x0011980b01007387 */ /* 0x0007e80000100800 */
[----:B------:R-:W2:Y:S04]  /*385a0*/  LDL.LU R8, [R1+0xae0] ;  /* 0x000ae00001087983 */ /* 0x000ea80000300800 */
[----:B------:R3:W-:Y:S04]  /*385b0*/  STL [R1+0x1194], R17 ;  /* 0x0011941101007387 */ /* 0x0007e80000100800 */
[----:B------:R3:W-:Y:S04]  /*385c0*/  LDGSTS.E [R4+0x7300], desc[UR28][R6.64], P0 ;  /* 0x0730000006047fae */ /* 0x0007e800081a101c */
[----:B-1----:R-:W2:Y:S01]  /*385d0*/  LDL.LU R12, [R1+0xb20] ;  /* 0x000b2000010c7983 */ /* 0x002ea20000300800 */
[----:B----4-:R-:W-:Y:S01]  /*385e0*/  IADD3 R10, P1, PT, R10, UR14, RZ ;  /* 0x0000000e0a0a7c10 */ /* 0x010fe2000ff3e0ff */
[----:B---3--:R-:W-:-:S02]  /*385f0*/  IMAD.MOV.U32 R6, RZ, RZ, R11 ;  /* 0x000000ffff067224 */ /* 0x008fc400078e000b */
[----:B------:R-:W3:Y:S01]  /*38600*/  LDL.LU R11, [R1+0xadc] ;  /* 0x000adc00010b7983 */ /* 0x000ee20000300800 */
[----:B------:R-:W-:-:S03]  /*38610*/  IMAD.MOV.U32 R7, RZ, RZ, R17 ;  /* 0x000000ffff077224 */ /* 0x000fc600078e0011 */
[----:B------:R-:W4:Y:S01]  /*38620*/  LDL.LU R17, [R1+0xb1c] ;  /* 0x000b1c0001117983 */ /* 0x000f220000300800 */
[----:B------:R-:W-:-:S03]  /*38630*/  IADD3 R5, P2, PT, R5, UR14, RZ ;  /* 0x0000000e05057c10 */ /* 0x000fc6000ff5e0ff */
[----:B------:R1:W-:Y:S04]  /*38640*/  LDGSTS.E [R4+0x7700], desc[UR28][R6.64], P0 ;  /* 0x0770000006047fae */ /* 0x0003e800081a101c */
[----:B------:R1:W-:Y:S02]  /*38650*/  STL [R1+0x11d8], R10 ;  /* 0x0011d80a01007387 */ /* 0x0003e40000100800 */
[----:B-1----:R-:W-:Y:S01]  /*38660*/  IMAD.MOV.U32 R6, RZ, RZ, R10 ;  /* 0x000000ffff067224 */ /* 0x002fe200078e000a */
[----:B------:R-:W-:-:S04]  /*38670*/  IADD3.X R15, PT, PT, R15, UR9, RZ, P1, !PT ;  /* 0x000000090f0f7c10 */ /* 0x000fc80008ffe4ff */
[----:B------:R-:W-:Y:S01]  /*38680*/  MOV R7, R15 ;  /* 0x0000000f00077202 */ /* 0x000fe20000000f00 */
        /* <DEDUP_REMOVED lines=10> */
[----:B------:R-:W-:Y:S01]  /*38730*/  IMAD.MOV.U32 R6, RZ, RZ, R5 ;  /* 0x000000ffff067224 */ /* 0x000fe200078e0005 */
[----:B------:R-:W-:Y:S02]  /*38740*/  IADD3 R9, P1, PT, R9, UR14, RZ ;  /* 0x0000000e09097c10 */ /* 0x000fe4000ff3e0ff */
[----:B------:R-:W-:Y:S02]  /*38750*/  IADD3 R19, P2, PT, R19, UR14, RZ ;  /* 0x0000000e13137c10 */ /* 0x000fe4000ff5e0ff */
[----:B------:R1:W-:Y:S02]  /*38760*/  LDGSTS.E [R4+0x7f00], desc[UR28][R6.64], P0 ;  /* 0x07f0000006047fae */ /* 0x0003e400081a101c */
[----:B-1----:R-:W-:-:S02]  /*38770*/  LOP3.LUT R4, R14, 0x70, RZ, 0x3c, !PT ;  /* 0x000000700e047812 */ /* 0x002fc400078e3cff */
[----:B------:R-:W4:Y:S01]  /*38780*/  LDL.LU R14, [R1+0xbe0] ;  /* 0x000be000010e7983 */ /* 0x000f220000300800 */
[----:B------:R-:W-:-:S03]  /*38790*/  MOV R6, R9 ;  /* 0x0000000900067202 */ /* 0x000fc60000000f00 */
[----:B------:R-:W-:Y:S01]  /*387a0*/  STL [R1+0xa60], R9 ;  /* 0x000a600901007387 */ /* 0x000fe20000100800 */
[----:B------:R-:W-:-:S03]  /*387b0*/  VIADD R4, R4, UR12 ;  /* 0x0000000c04047c36 */ /* 0x000fc60008000000 */
[----:B------:R-:W4:Y:S04]  /*387c0*/  LDL.LU R5, [R1+0xc20] ;  /* 0x000c200001057983 */ /* 0x000f280000300800 */
[----:B------:R-:W-:Y:S01]  /*387d0*/  STL [R1+0xaa0], R19 ;  /* 0x000aa01301007387 */ /* 0x000fe20000100800 */
[----:B--2---:R-:W-:Y:S02]  /*387e0*/  IADD3.X R16, PT, PT, R16, UR9, RZ, P1, !PT ;  /* 0x0000000910107c10 */ /* 0x004fe40008ffe4ff */
[----:B------:R-:W-:-:S03]  /*387f0*/  IADD3.X R20, PT, PT, R20, UR9, RZ, P2, !PT ;  /* 0x0000000914147c10 */ /* 0x000fc600097fe4ff */
[----:B------:R-:W-:Y:S01]  /*38800*/  IMAD.MOV.U32 R7, RZ, RZ, R16 ;  /* 0x000000ffff077224 */ /* 0x000fe200078e0010 */
[----:B------:R1:W-:Y:S04]  /*38810*/  STL [R1+0xa5c], R16 ;  /* 0x000a5c1001007387 */ /* 0x0003e80000100800 */
[----:B------:R2:W-:Y:S04]  /*38820*/  LDGSTS.E [R4+0x380], desc[UR28][R6.64], P0 ;  /* 0x0038000006047fae */ /* 0x0005e800081a101c */
[----:B-1----:R-:W4:Y:S04]  /*38830*/  LDL.LU R16, [R1+0xbdc] ;  /* 0x000bdc0001107983 */ /* 0x002f280000300800 */
[----:B------:R-:W4:Y:S01]  /*38840*/  LDL.LU R9, [R1+0xc1c] ;  /* 0x000c1c0001097983 */ /* 0x000f220000300800 */
[----:B--2---:R-:W-:-:S02]  /*38850*/  IMAD.MOV.U32 R6, RZ, RZ, R19 ;  /* 0x000000ffff067224 */ /* 0x004fc400078e0013 */
[----:B------:R-:W-:Y:S01]  /*38860*/  IMAD.MOV.U32 R7, RZ, RZ, R20 ;  /* 0x000000ffff077224 */ /* 0x000fe200078e0014 */
[----:B------:R-:W-:Y:S04]  /*38870*/  STL [R1+0xa9c], R20 ;  /* 0x000a9c1401007387 */ /* 0x000fe80000100800 */
[----:B------:R1:W-:Y:S01]  /*38880*/  LDGSTS.E [R4+0x780], desc[UR28][R6.64], P0 ;  /* 0x0078000006047fae */ /* 0x0003e200081a101c */
[----:B------:R-:W-:-:S04]  /*38890*/  IADD3 R8, P1, PT, R8, UR14, RZ ;  /* 0x0000000e08087c10 */ /* 0x000fc8000ff3e0ff */
[----:B-1----:R-:W-:Y:S01]  /*388a0*/  MOV R6, R8 ;  /* 0x0000000800067202 */ /* 0x002fe20000000f00 */
[----:B------:R-:W-:Y:S01]  /*388b0*/  STL [R1+0xae0], R8 ;  /* 0x000ae00801007387 */ /* 0x000fe20000100800 */
[----:B------:R-:W-:Y:S02]  /*388c0*/  IADD3 R12, P2, PT, R12, UR14, RZ ;  /* 0x0000000e0c0c7c10 */ /* 0x000fe4000ff5e0ff */
[----:B---3--:R-:W-:Y:S02]  /*388d0*/  IADD3.X R11, PT, PT, R11, UR9, RZ, P1, !PT ;  /* 0x000000090b0b7c10 */ /* 0x008fe40008ffe4ff */
[----:B----4-:R-:W-:-:S03]  /*388e0*/  IADD3.X R17, PT, PT, R17, UR9, RZ, P2, !PT ;  /* 0x0000000911117c10 */ /* 0x010fc600097fe4ff */
[----:B------:R-:W-:Y:S01]  /*388f0*/  IMAD.MOV.U32 R7, RZ, RZ, R11 ;  /* 0x000000ffff077224 */ /* 0x000fe200078e000b */
[----:B------:R1:W-:Y:S04]  /*38900*/  STL [R1+0xadc], R11 ;  /* 0x000adc0b01007387 */ /* 0x0003e80000100800 */
[----:B------:R2:W-:Y:S04]  /*38910*/  STL [R1+0xb20], R12 ;  /* 0x000b200c01007387 */ /* 0x0005e80000100800 */
[----:B------:R3:W-:Y:S04]  /*38920*/  LDGSTS.E [R4+0xb80], desc[UR28][R6.64], P0 ;  /* 0x00b8000006047fae */ /* 0x0007e800081a101c */
[----:B-1----:R-:W4:Y:S04]  /*38930*/  LDL.LU R11, [R1+0xc60] ;  /* 0x000c6000010b7983 */ /* 0x002f280000300800 */
[----:B------:R1:W-:Y:S04]  /*38940*/  STL [R1+0xb1c], R17 ;  /* 0x000b1c1101007387 */ /* 0x0003e80000100800 */
[----:B------:R-:W4:Y:S01]  /*38950*/  LDL.LU R8, [R1+0xca0] ;  /* 0x000ca00001087983 */ /* 0x000f220000300800 */
[----:B---3--:R-:W-:-:S03]  /*38960*/  IMAD.MOV.U32 R6, RZ, RZ, R12 ;  /* 0x000000ffff067224 */ /* 0x008fc600078e000c */
[----:B--2---:R-:W2:Y:S01]  /*38970*/  LDL.LU R12, [R1+0xc5c] ;  /* 0x000c5c00010c7983 */ /* 0x004ea20000300800 */
[----:B------:R-:W-:-:S03]  /*38980*/  IMAD.MOV.U32 R7, RZ, RZ, R17 ;  /* 0x000000ffff077224 */ /* 0x000fc600078e0011 */
[----:B-1----:R-:W3:Y:S04]  /*38990*/  LDL.LU R17, [R1+0xc9c] ;  /* 0x000c9c0001117983 */ /* 0x002ee80000300800 */
[----:B------:R1:W-:Y:S01]  /*389a0*/  LDGSTS.E [R4+0xf80], desc[UR28][R6.64], P0 ;  /* 0x00f8000006047fae */ /* 0x0003e200081a101c */
[----:B------:R-:W-:-:S04]  /*389b0*/  IADD3 R10, P1, PT, R10, UR14, RZ ;  /* 0x0000000e0a0a7c10 */ /* 0x000fc8000ff3e0ff */
[----:B-1----:R-:W-:Y:S01]  /*389c0*/  MOV R6, R10 ;  /* 0x0000000a00067202 */ /* 0x002fe20000000f00 */
[----:B------:R1:W-:Y:S01]  /*389d0*/  STL [R1+0xb60], R10 ;  /* 0x000b600a01007387 */ /* 0x0003e20000100800 */
[----:B------:R-:W-:Y:S02]  /*389e0*/  IADD3 R15, P2, PT, R15, UR14, RZ ;  /* 0x0000000e0f0f7c10 */ /* 0x000fe4000ff5e0ff */
[----:B------:R-:W-:Y:S02]  /*389f0*/  IADD3.X R13, PT, PT, R13, UR9, RZ, P1, !PT ;  /* 0x000000090d0d7c10 */ /* 0x000fe40008ffe4ff */
[----:B------:R-:W-:-:S03]  /*38a00*/  IADD3.X R18, PT, PT, R18, UR9, RZ, P2, !PT ;  /* 0x0000000912127c10 */ /* 0x000fc600097fe4ff */
[----:B------:R-:W-:Y:S01]  /*38a10*/  IMAD.MOV.U32 R7, RZ, RZ, R13 ;  /* 0x000000ffff077224 */ /* 0x000fe200078e000d */
[----:B------:R1:W-:Y:S04]  /*38a20*/  STL [R1+0xb5c], R13 ;  /* 0x000b5c0d01007387 */ /* 0x0003e80000100800 */
[----:B------:R-:W-:Y:S04]  /*38a30*/  STL [R1+0xba0], R15 ;  /* 0x000ba00f01007387 */ /* 0x000fe80000100800 */
[----:B-1----:R-:W3:Y:S04]  /*38a40*/  LDL.LU R10, [R1+0xce0] ;  /* 0x000ce000010a7983 */ /* 0x002ee80000300800 */
[----:B------:R1:W-:Y:S04]  /*38a50*/  STL [R1+0xb9c], R18 ;  /* 0x000b9c1201007387 */ /* 0x0003e80000100800 */
[----:B------:R1:W-:Y:S04]  /*38a60*/  LDGSTS.E [R4+0x1380], desc[UR28][R6.64], P0 ;  /* 0x0138000006047fae */ /* 0x0003e800081a101c */
[----:B------:R-:W3:Y:S01]  /*38a70*/  LDL.LU R13, [R1+0xd20] ;  /* 0x000d2000010d7983 */ /* 0x000ee20000300800 */
[----:B-1----:R-:W-:-:S03]  /*38a80*/  IMAD.MOV.U32 R7, RZ, RZ, R18 ;  /* 0x000000ffff077224 */ /* 0x002fc600078e0012 */
[----:B------:R-:W3:Y:S01]  /*38a90*/  LDL.LU R18, [R1+0xcdc] ;  /* 0x000cdc0001127983 */ /* 0x000ee20000300800 */
[----:B------:R-:W-:-:S03]  /*38aa0*/  IMAD.MOV.U32 R6, RZ, RZ, R15 ;  /* 0x000000ffff067224 */ /* 0x000fc600078e000f */
[----:B------:R-:W3:Y:S01]  /*38ab0*/  LDL.LU R15, [R1+0xd1c] ;  /* 0x000d1c00010f7983 */ /* 0x000ee20000300800 */
[----:B------:R-:W-:Y:S02]  /*38ac0*/  IADD3 R14, P1, PT, R14, UR14, RZ ;  /* 0x0000000e0e0e7c10 */ /* 0x000fe4000ff3e0ff */
[----:B------:R-:W-:Y:S01]  /*38ad0*/  IADD3 R5, P2, PT, R5, UR14, RZ ;  /* 0x0000000e05057c10 */ /* 0x000fe2000ff5e0ff */
[----:B------:R1:W-:Y:S04]  /*38ae0*/  LDGSTS.E [R4+0x1780], desc[UR28][R6.64], P0 ;  /* 0x0178000006047fae */ /* 0x0003e800081a101c */
[----:B------:R1:W-:Y:S02]  /*38af0*/  STL [R1+0xbe0], R14 ;  /* 0x000be00e01007387 */ /* 0x0003e40000100800 */
[----:B-1----:R-:W-:-:S02]  /*38b00*/  MOV R6, R14 ;  /* 0x0000000e00067202 */ /* 0x002fc40000000f00 */
[----:B------:R-:W-:Y:S02]  /*38b10*/  IADD3.X R16, PT, PT, R16, UR9, RZ, P1, !PT ;  /* 0x0000000910107c10 */ /* 0x000fe40008ffe4ff */
[----:B------:R-:W-:-:S03]  /*38b20*/  IADD3.X R9, PT, PT, R9, UR9, RZ, P2, !PT ;  /* 0x0000000909097c10 */ /* 0x000fc600097fe4ff */
[----:B------:R1:W-:Y:S04]  /*38b30*/  STL [R1+0xbdc], R16 ;  /* 0x000bdc1001007387 */ /* 0x0003e80000100800 */
        /* <DEDUP_REMOVED lines=8> */
[----:B-1----:R-:W-:-:S02]  /*38bc0*/  IMAD.MOV.U32 R6, RZ, RZ, R5 ;  /* 0x000000ffff067224 */ /* 0x002fc400078e0005 */
[----:B------:R-:W-:Y:S01]  /*38bd0*/  IMAD.MOV.U32 R7, RZ, RZ, R9 ;  /* 0x000000ffff077224 */ /* 0x000fe200078e0009 */
[----:B------:R-:W3:Y:S04]  /*38be0*/  LDL.LU R5, [R1+0xde0] ;  /* 0x000de00001057983 */ /* 0x000ee80000300800 */
[----:B------:R-:W3:Y:S04]  /*38bf0*/  LDL.LU R9, [R1+0xe20] ;  /* 0x000e200001097983 */ /* 0x000ee80000300800 */
[----:B------:R1:W-:Y:S01]  /*38c00*/  LDGSTS.E [R4+0x1f80], desc[UR28][R6.64], P0 ;  /* 0x01f8000006047fae */ /* 0x0003e200081a101c */
[----:B----4-:R-:W-:-:S05]  /*38c10*/  IADD3 R11, P1, PT, R11, UR14, RZ ;  /* 0x0000000e0b0b7c10 */ /* 0x010fca000ff3e0ff */
[----:B------:R4:W-:Y:S01]  /*38c20*/  STL [R1+0xc60], R11 ;  /* 0x000c600b01007387 */ /* 0x0009e20000100800 */
[----:B------:R-:W-:Y:S02]  /*38c30*/  IADD3 R8, P2, PT, R8, UR14, RZ ;  /* 0x0000000e08087c10 */ /* 0x000fe4000ff5e0ff */
[----:B--2---:R-:W-:Y:S02]  /*38c40*/  IADD3.X R12, PT, PT, R12, UR9, RZ, P1, !PT ;  /* 0x000000090c0c7c10 */ /* 0x004fe40008ffe4ff */
[----:B-1----:R-:W-:Y:S02]  /*38c50*/  MOV R6, R11 ;  /* 0x0000000b00067202 */ /* 0x002fe40000000f00 */
[----:B---3--:R-:W-:Y:S01]  /*38c60*/  IADD3.X R17, PT, PT, R17, UR9, RZ, P2, !PT ;  /* 0x0000000911117c10 */ /* 0x008fe200097fe4ff */
[----:B------:R1:W-:Y:S04]  /*38c70*/  STL [R1+0xc5c], R12 ;  /* 0x000c5c0c01007387 */ /* 0x0003e80000100800 */
[----:B------:R-:W-:Y:S04]  /*38c80*/  STL [R1+0xca0], R8 ;  /* 0x000ca00801007387 */ /* 0x000fe80000100800 */
[----:B----4-:R-:W2:Y:S01]  /*38c90*/  LDL.LU R11, [R1+0xddc] ;  /* 0x000ddc00010b7983 */ /* 0x010ea20000300800 */
[----:B------:R-:W-:-:S03]  /*38ca0*/  IMAD.MOV.U32 R7, RZ, RZ, R12 ;  /* 0x000000ffff077224 */ /* 0x000fc600078e000c */
[----:B------:R3:W-:Y:S04]  /*38cb0*/  STL [R1+0xc9c], R17 ;  /* 0x000c9c1101007387 */ /* 0x0007e80000100800 */
[----:B-1----:R-:W4:Y:S04]  /*38cc0*/  LDL.LU R12, [R1+0xe1c] ;  /* 0x000e1c00010c7983 */ /* 0x002f280000300800 */
[----:B------:R1:W-:Y:S02]  /*38cd0*/  LDGSTS.E [R4+0x2380], desc[UR28][R6.64], P0 ;  /* 0x0238000006047fae */ /* 0x0003e400081a101c */
[----:B-1----:R-:W-:-:S02]  /*38ce0*/  IMAD.MOV.U32 R6, RZ, RZ, R8 ;  /* 0x000000ffff067224 */ /* 0x002fc400078e0008 */
[----:B------:R-:W-:Y:S02]  /*38cf0*/  IMAD.MOV.U32 R7, RZ, RZ, R17 ;  /* 0x000000ffff077224 */ /* 0x000fe400078e0011 */
[----:B---3--:R-:W3:Y:S04]  /*38d00*/  LDL.LU R17, [R1+0xe60] ;  /* 0x000e600001117983 */ /* 0x008ee80000300800 */
[----:B------:R-:W3:Y:S04]  /*38d10*/  LDL.LU R8, [R1+0xea0] ;  /* 0x000ea00001087983 */ /* 0x000ee80000300800 */
[----:B------:R1:W-:Y:S01]  /*38d20*/  LDGSTS.E [R4+0x2780], desc[UR28][R6.64], P0 ;  /* 0x0278000006047fae */ /* 0x0003e200081a101c */
[----:B------:R-:W-:-:S05]  /*38d30*/  IADD3 R10, P1, PT, R10, UR14, RZ ;  /* 0x0000000e0a0a7c10 */ /* 0x000fca000ff3e0ff */
[----:B------:R-:W-:Y:S01]  /*38d40*/  STL [R1+0xce0], R10 ;  /* 0x000ce00a01007387 */ /* 0x000fe20000100800 */
[----:B------:R-:W-:Y:S02]  /*38d50*/  IADD3 R13, P2, PT, R13, UR14, RZ ;  /* 0x0000000e0d0d7c10 */ /* 0x000fe4000ff5e0ff */
[----:B------:R-:W-:-:S05]  /*38d60*/  IADD3.X R18, PT, PT, R18, UR9, RZ, P1, !PT ;  /* 0x0000000912127c10 */ /* 0x000fca0008ffe4ff */
[----:B------:R1:W-:Y:S02]  /*38d70*/  STL [R1+0xcdc], R18 ;  /* 0x000cdc1201007387 */ /* 0x0003e40000100800 */
[----:B-1----:R-:W-:Y:S01]  /*38d80*/  IMAD.MOV.U32 R7, RZ, RZ, R18 ;  /* 0x000000ffff077224 */ /* 0x002fe200078e0012 */
[----:B------:R-:W-:Y:S01]  /*38d90*/  IADD3.X R15, PT, PT, R15, UR9, RZ, P2, !PT ;  /* 0x000000090f0f7c10 */ /* 0x000fe200097fe4ff */
[----:B------:R-:W-:Y:S01]  /*38da0*/  STL [R1+0xd20], R13 ;  /* 0x000d200d01007387 */ /* 0x000fe20000100800 */
[----:B------:R-:W-:-:S03]  /*38db0*/  MOV R6, R10 ;  /* 0x0000000a00067202 */ /* 0x000fc60000000f00 */
[----:B------:R-:W3:Y:S04]  /*38dc0*/  LDL.LU R18, [R1+0xe5c] ;  /* 0x000e5c0001127983 */ /* 0x000ee80000300800 */
[----:B------:R1:W-:Y:S04]  /*38dd0*/  STL [R1+0xd1c], R15 ;  /* 0x000d1c0f01007387 */ /* 0x0003e80000100800 */
[----:B------:R-:W3:Y:S04]  /*38de0*/  LDL.LU R10, [R1+0xe9c] ;  /* 0x000e9c00010a7983 */ /* 0x000ee80000300800 */
[----:B------:R1:W-:Y:S02]  /*38df0*/  LDGSTS.E [R4+0x2b80], desc[UR28][R6.64], P0 ;  /* 0x02b8000006047fae */ /* 0x0003e400081a101c */
[----:B-1----:R-:W-:-:S02]  /*38e00*/  IMAD.MOV.U32 R6, RZ, RZ, R13 ;  /* 0x000000ffff067224 */ /* 0x002fc400078e000d */
[----:B------:R-:W-:Y:S02]  /*38e10*/  IMAD.MOV.U32 R7, RZ, RZ, R15 ;  /* 0x000000ffff077224 */ /* 0x000fe400078e000f */
[----:B------:R-:W3:Y:S04]  /*38e20*/  LDL.LU R15, [R1+0xee0] ;  /* 0x000ee000010f7983 */ /* 0x000ee80000300800 */
[----:B------:R-:W3:Y:S04]  /*38e30*/  LDL.LU R13, [R1+0xf20] ;  /* 0x000f2000010d7983 */ /* 0x000ee80000300800 */
[----:B------:R1:W-:Y:S01]  /*38e40*/  LDGSTS.E [R4+0x2f80], desc[UR28][R6.64], P0 ;  /* 0x02f8000006047fae */ /* 0x0003e200081a101c */
[----:B------:R-:W-:-:S02]  /*38e50*/  IADD3 R14, P1, PT, R14, UR14, RZ ;  /* 0x0000000e0e0e7c10 */ /* 0x000fc4000ff3e0ff */
[----:B------:R-:W-:Y:S02]  /*38e60*/  IADD3 R19, P2, PT, R19, UR14, RZ ;  /* 0x0000000e13137c10 */ /* 0x000fe4000ff5e0ff */
[----:B------:R-:W-:Y:S01]  /*38e70*/  IADD3.X R16, PT, PT, R16, UR9, RZ, P1, !PT ;  /* 0x0000000910107c10 */ /* 0x000fe20008ffe4ff */
[----:B------:R-:W-:Y:S01]  /*38e80*/  STL [R1+0xd60], R14 ;  /* 0x000d600e01007387 */ /* 0x000fe20000100800 */
[----:B------:R-:W-:-:S03]  /*38e90*/  IADD3.X R20, PT, PT, R20, UR9, RZ, P2, !PT ;  /* 0x0000000914147c10 */ /* 0x000fc600097fe4ff */
[----:B------:R1:W-:Y:S02]  /*38ea0*/  STL [R1+0xd5c], R16 ;  /* 0x000d5c1001007387 */ /* 0x0003e40000100800 */
[----:B-1----:R-:W-:Y:S01]  /*38eb0*/  MOV R6, R14 ;  /* 0x0000000e00067202 */ /* 0x002fe20000000f00 */
[----:B------:R-:W-:Y:S01]  /*38ec0*/  IMAD.MOV.U32 R7, RZ, RZ, R16 ;  /* 0x000000ffff077224 */ /* 0x000fe200078e0010 */
[----:B------:R-:W-:Y:S04]  /*38ed0*/  STL [R1+0xda0], R19 ;  /* 0x000da01301007387 */ /* 0x000fe80000100800 */
[----:B------:R1:W-:Y:S04]  /*38ee0*/  LDGSTS.E [R4+0x3380], desc[UR28][R6.64], P0 ;  /* 0x0338000006047fae */ /* 0x0003e800081a101c */
[----:B------:R-:W3:Y:S04]  /*38ef0*/  LDL.LU R16, [R1+0xedc] ;  /* 0x000edc0001107983 */ /* 0x000ee80000300800 */
[----:B------:R-:W-:Y:S01]  /*38f00*/  STL [R1+0xd9c], R20 ;  /* 0x000d9c1401007387 */ /* 0x000fe20000100800 */
[----:B------:R-:W-:-:S03]  /*38f10*/  IADD3 R5, P1, PT, R5, UR14, RZ ;  /* 0x0000000e05057c10 */ /* 0x000fc6000ff3e0ff */
[----:B------:R-:W3:Y:S01]  /*38f20*/  LDL.LU R14, [R1+0xf1c] ;  /* 0x000f1c00010e7983 */ /* 0x000ee20000300800 */
[----:B-1----:R-:W-:Y:S02]  /*38f30*/  IMAD.MOV.U32 R6, RZ, RZ, R19 ;  /* 0x000000ffff067224 */ /* 0x002fe400078e0013 */
[----:B------:R-:W-:Y:S01]  /*38f40*/  IMAD.MOV.U32 R7, RZ, RZ, R20 ;  /* 0x000000ffff077224 */ /* 0x000fe200078e0014 */
[----:B------:R-:W-:Y:S01]  /*38f50*/  IADD3 R9, P2, PT, R9, UR14, RZ ;  /* 0x0000000e09097c10 */ /* 0x000fe2000ff5e0ff */
[----:B------:R-:W-:Y:S04]  /*38f60*/  STL [R1+0xde0], R5 ;  /* 0x000de00501007387 */ /* 0x000fe80000100800 */
[----:B------:R1:W-:Y:S02]  /*38f70*/  LDGSTS.E [R4+0x3780], desc[UR28][R6.64], P0 ;  /* 0x0378000006047fae */ /* 0x0003e400081a101c */
[----:B-1----:R-:W-:-:S02]  /*38f80*/  MOV R6, R5 ;  /* 0x0000000500067202 */ /* 0x002fc40000000f00 */
[----:B--2---:R-:W-:-:S05]  /*38f90*/  IADD3.X R11, PT, PT, R11, UR9, RZ, P1, !PT ;  /* 0x000000090b0b7c10 */ /* 0x004fca0008ffe4ff */
[----:B------:R-:W-:Y:S01]  /*38fa0*/  IMAD.MOV.U32 R7, RZ, RZ, R11 ;  /* 0x000000ffff077224 */ /* 0x000fe200078e000b */
[----:B------:R1:W-:Y:S01]  /*38fb0*/  STL [R1+0xddc], R11 ;  /* 0x000ddc0b01007387 */ /* 0x0003e20000100800 */
[----:B----4-:R-:W-:-:S03]  /*38fc0*/  IADD3.X R12, PT, PT, R12, UR9, RZ, P2, !PT ;  /* 0x000000090c0c7c10 */ /* 0x010fc600097fe4ff */
[----:B------:R-:W-:Y:S04]  /*38fd0*/  STL [R1+0xe20], R9 ;  /* 0x000e200901007387 */ /* 0x000fe80000100800 */
[----:B------:R2:W-:Y:S04]  /*38fe0*/  LDGSTS.E [R4+0x3b80], desc[UR28][R6.64], P0 ;  /* 0x03b8000006047fae */ /* 0x0005e800081a101c */
[----:B-1----:R-:W4:Y:S04]  /*38ff0*/  LDL.LU R11, [R1+0xf60] ;  /* 0x000f6000010b7983 */ /* 0x002f280000300800 */
[----:B------:R1:W-:Y:S04]  /*39000*/  STL [R1+0xe1c], R12 ;  /* 0x000e1c0c01007387 */ /* 0x0003e80000100800 */
[----:B------:R-:W4:Y:S01]  /*39010*/  LDL.LU R5, [R1+0xfa0] ;  /* 0x000fa00001057983 */ /* 0x000f220000300800 */
[----:B--2---:R-:W-:Y:S01]  /*39020*/  IMAD.MOV.U32 R7, RZ, RZ, R12 ;  /* 0x000000ffff077224 */ /* 0x004fe200078e000c */
[----:B---3--:R-:W-:-:S02]  /*39030*/  IADD3 R17, P1, PT, R17, UR14, RZ ;  /* 0x0000000e11117c10 */ /* 0x008fc4000ff3e0ff */
[----:B-1----:R-:W2:Y:S01]  /*39040*/  LDL.LU R12, [R1+0xf5c] ;  /* 0x000f5c00010c7983 */ /* 0x002ea20000300800 */
[----:B------:R-:W-:Y:S01]  /*39050*/  IMAD.MOV.U32 R6, RZ, RZ, R9 ;  /* 0x000000ffff067224 */ /* 0x000fe200078e0009 */
[----:B------:R-:W-:Y:S02]  /*39060*/  IADD3 R8, P2, PT, R8, UR14, RZ ;  /* 0x0000000e08087c10 */ /* 0x000fe4000ff5e0ff */
[----:B------:R-:W3:Y:S04]  /*39070*/  LDL.LU R9, [R1+0xf9c] ;  /* 0x000f9c0001097983 */ /* 0x000ee80000300800 */
[----:B------:R1:W-:Y:S04]  /*39080*/  LDGSTS.E [R4+0x3f80], desc[UR28][R6.64], P0 ;  /* 0x03f8000006047fae */ /* 0x0003e800081a101c */
[----:B------:R-:W-:Y:S01]  /*39090*/  STL [R1+0xe60], R17 ;  /* 0x000e601101007387 */ /* 0x000fe20000100800 */
[----:B-1----:R-:W-:-:S02]  /*390a0*/  MOV R6, R17 ;  /* 0x0000001100067202 */ /* 0x002fc40000000f00 */
[----:B------:R-:W-:-:S05]  /*390b0*/  IADD3.X R18, PT, PT, R18, UR9, RZ, P1, !PT ;  /* 0x0000000912127c10 */ /* 0x000fca0008ffe4ff */
[----:B------:R-:W-:Y:S01]  /*390c0*/  IMAD.MOV.U32 R7, RZ, RZ, R18 ;  /* 0x000000ffff077224 */ /* 0x000fe200078e0012 */
[----:B------:R-:W-:Y:S01]  /*390d0*/  IADD3.X R10, PT, PT, R10, UR9, RZ, P2, !PT ;  /* 0x000000090a0a7c10 */ /* 0x000fe200097fe4ff */
[----:B------:R-:W-:Y:S04]  /*390e0*/  STL [R1+0xe5c], R18 ;  /* 0x000e5c1201007387 */ /* 0x000fe80000100800 */
[----:B------:R-:W-:Y:S04]  /*390f0*/  STL [R1+0xea0], R8 ;  /* 0x000ea00801007387 */ /* 0x000fe80000100800 */
[----:B------:R1:W-:Y:S04]  /*39100*/  LDGSTS.E [R4+0x4380], desc[UR28][R6.64], P0 ;  /* 0x0438000006047fae */ /* 0x0003e800081a101c */
[----:B------:R1:W-:Y:S02]  /*39110*/  STL [R1+0xe9c], R10 ;  /* 0x000e9c0a01007387 */ /* 0x0003e40000100800 */
[----:B-1----:R-:W-:-:S02]  /*39120*/  IMAD.MOV.U32 R7, RZ, RZ, R10 ;  /* 0x000000ffff077224 */ /* 0x002fc400078e000a */
[----:B------:R-:W-:Y:S01]  /*39130*/  IMAD.MOV.U32 R6, RZ, RZ, R8 ;  /* 0x000000ffff067224 */ /* 0x000fe200078e0008 */
[----:B------:R-:W3:Y:S04]  /*39140*/  LDL.LU R10, [R1+0xfdc] ;  /* 0x000fdc00010a7983 */ /* 0x000ee80000300800 */
[----:B------:R-:W3:Y:S04]  /*39150*/  LDL.LU R8, [R1+0xfe0] ;  /* 0x000fe00001087983 */ /* 0x000ee80000300800 */
[----:B------:R-:W3:Y:S04]  /*39160*/  LDL.LU R24, [R1+0x101c] ;  /* 0x00101c0001187983 */ /* 0x000ee80000300800 */
[----:B------:R-:W3:Y:S01]  /*39170*/  LDL.LU R23, [R1+0x1020] ;  /* 0x0010200001177983 */ /* 0x000ee20000300800 */
[----:B------:R-:W-:-:S02]  /*39180*/  IADD3 R15, P1, PT, R15, UR14, RZ ;  /* 0x0000000e0f0f7c10 */ /* 0x000fc4000ff3e0ff */
[----:B------:R-:W-:Y:S01]  /*39190*/  IADD3 R13, P2, PT, R13, UR14, RZ ;  /* 0x0000000e0d0d7c10 */ /* 0x000fe2000ff5e0ff */
[----:B------:R1:W-:Y:S04]  /*391a0*/  LDGSTS.E [R4+0x4780], desc[UR28][R6.64], P0 ;  /* 0x0478000006047fae */ /* 0x0003e800081a101c */
[----:B------:R1:W-:Y:S02]  /*391b0*/  STL [R1+0xee0], R15 ;  /* 0x000ee00f01007387 */ /* 0x0003e40000100800 */
[----:B-1----:R-:W-:Y:S02]  /*391c0*/  MOV R6, R15 ;  /* 0x0000000f00067202 */ /* 0x002fe40000000f00 */
[----:B------:R-:W-:-:S05]  /*391d0*/  IADD3.X R16, PT, PT, R16, UR9, RZ, P1, !PT ;  /* 0x0000000910107c10 */ /* 0x000fca0008ffe4ff */
[----:B------:R1:W-:Y:S01]  /*391e0*/  STL [R1+0xedc], R16 ;  /* 0x000edc1001007387 */ /* 0x0003e20000100800 */
[----:B------:R-:W-:-:S03]  /*391f0*/  IADD3.X R14, PT, PT, R14, UR9, RZ, P2, !PT ;  /* 0x000000090e0e7c10 */ /* 0x000fc600097fe4ff */
[----:B------:R-:W-:Y:S04]  /*39200*/  STL [R1+0xf20], R13 ;  /* 0x000f200d01007387 */ /* 0x000fe80000100800 */
[----:B------:R1:W-:Y:S04]  /*39210*/  STL [R1+0xf1c], R14 ;  /* 0x000f1c0e01007387 */ /* 0x0003e80000100800 */
[----:B------:R-:W3:Y:S04]  /*39220*/  LDL.LU R22, [R1+0x105c] ;  /* 0x00105c0001167983 */ /* 0x000ee80000300800 */
[----:B------:R-:W3:Y:S04]  /*39230*/  LDL.LU R21, [R1+0x1060] ;  /* 0x0010600001157983 */ /* 0x000ee80000300800 */
[----:B------:R-:W3:Y:S04]  /*39240*/  LDL.LU R20, [R1+0x109c] ;  /* 0x00109c0001147983 */ /* 0x000ee80000300800 */
[----:B------:R-:W3:Y:S04]  /*39250*/  LDL.LU R19, [R1+0x10a0] ;  /* 0x0010a00001137983 */ /* 0x000ee80000300800 */
[----:B------:R-:W3:Y:S01]  /*39260*/  LDL.LU R17, [R1+0x10e0] ;  /* 0x0010e00001117983 */ /* 0x000ee20000300800 */
[----:B------:R-:W-:-:S03]  /*39270*/  IMAD.MOV.U32 R7, RZ, RZ, R16 ;  /* 0x000000ffff077224 */ /* 0x000fc600078e0010 */
[----:B------:R-:W3:Y:S04]  /*39280*/  LDL.LU R15, [R1+0x1120] ;  /* 0x00112000010f7983 */ /* 0x000ee80000300800 */
[----:B------:R1:W-:Y:S02]  /*39290*/  LDGSTS.E [R4+0x4b80], desc[UR28][R6.64], P0 ;  /* 0x04b8000006047fae */ /* 0x0003e400081a101c */
[----:B-1----:R-:W-:Y:S01]  /*392a0*/  IMAD.MOV.U32 R6, RZ, RZ, R13 ;  /* 0x000000ffff067224 */ /* 0x002fe200078e000d */
[----:B----4-:R-:W-:-:S05]  /*392b0*/  IADD3 R11, P1, PT, R11, UR14, RZ ;  /* 0x0000000e0b0b7c10 */ /* 0x010fca000ff3e0ff */
[----:B------:R-:W-:Y:S01]  /*392c0*/  STL [R1+0xf60], R11 ;  /* 0x000f600b01007387 */ /* 0x000fe20000100800 */
[----:B------:R-:W-:Y:S02]  /*392d0*/  IADD3 R5, P2, PT, R5, UR14, RZ ;  /* 0x0000000e05057c10 */ /* 0x000fe4000ff5e0ff */
[----:B--2---:R-:W-:-:S05]  /*392e0*/  IADD3.X R12, PT, PT, R12, UR9, RZ, P1, !PT ;  /* 0x000000090c0c7c10 */ /* 0x004fca0008ffe4ff */
[----:B------:R1:W-:Y:S01]  /*392f0*/  STL [R1+0xf5c], R12 ;  /* 0x000f5c0c01007387 */ /* 0x0003e20000100800 */
[----:B---3--:R-:W-:-:S03]  /*39300*/  IADD3.X R9, PT, PT, R9, UR9, RZ, P2, !PT ;  /* 0x0000000909097c10 */ /* 0x008fc600097fe4ff */
[----:B------:R-:W-:Y:S04]  /*39310*/  STL [R1+0xfa0], R5 ;  /* 0x000fa00501007387 */ /* 0x000fe80000100800 */
[----:B------:R-:W2:Y:S01]  /*39320*/  LDL.LU R18, [R1+0x10dc] ;  /* 0x0010dc0001127983 */ /* 0x000ea20000300800 */
[----:B------:R-:W-:-:S03]  /*39330*/  IMAD.MOV.U32 R7, RZ, RZ, R14 ;  /* 0x000000ffff077224 */ /* 0x000fc600078e000e */
[----:B------:R3:W-:Y:S04]  /*39340*/  STL [R1+0xf9c], R9 ;  /* 0x000f9c0901007387 */ /* 0x0007e80000100800 */
[----:B------:R-:W4:Y:S04]  /*39350*/  LDL.LU R16, [R1+0x111c] ;  /* 0x00111c0001107983 */ /* 0x000f280000300800 */
[----:B------:R-:W4:Y:S04]  /*39360*/  LDL.LU R14, [R1+0x115c] ;  /* 0x00115c00010e7983 */ /* 0x000f280000300800 */
[----:B------:R-:W4:Y:S04]  /*39370*/  LDL.LU R13, [R1+0x1160] ;  /* 0x00116000010d7983 */ /* 0x000f280000300800 */
[----:B------:R1:W-:Y:S02]  /*39380*/  LDGSTS.E [R4+0x4f80], desc[UR28][R6.64], P0 ;  /* 0x04f8000006047fae */ /* 0x0003e400081a101c */
[----:B-1----:R-:W-:Y:S01]  /*39390*/  MOV R6, R11 ;  /* 0x0000000b00067202 */ /* 0x002fe20000000f00 */
[----:B------:R-:W-:-:S02]  /*393a0*/  IMAD.MOV.U32 R7, RZ, RZ, R12 ;  /* 0x000000ffff077224 */ /* 0x000fc400078e000c */
[----:B------:R-:W4:Y:S04]  /*393b0*/  LDL.LU R12, [R1+0x119c] ;  /* 0x00119c00010c7983 */ /* 0x000f280000300800 */
[----:B------:R-:W4:Y:S04]  /*393c0*/  LDL.LU R11, [R1+0x11a0] ;  /* 0x0011a000010b7983 */ /* 0x000f280000300800 */
[----:B------:R1:W-:Y:S02]  /*393d0*/  LDGSTS.E [R4+0x5380], desc[UR28][R6.64], P0 ;  /* 0x0538000006047fae */ /* 0x0003e400081a101c */
[----:B-1----:R-:W-:-:S02]  /*393e0*/  IMAD.MOV.U32 R6, RZ, RZ, R5 ;  /* 0x000000ffff067224 */ /* 0x002fc400078e0005 */
[----:B------:R-:W-:Y:S02]  /*393f0*/  IMAD.MOV.U32 R7, RZ, RZ, R9 ;  /* 0x000000ffff077224 */ /* 0x000fe400078e0009 */
[----:B---3--:R-:W3:Y:S04]  /*39400*/  LDL.LU R9, [R1+0x11e0] ;  /* 0x0011e00001097983 */ /* 0x008ee80000300800 */
[----:B------:R-:W3:Y:S04]  /*39410*/  LDL.LU R5, [R1+0x1220] ;  /* 0x0012200001057983 */ /* 0x000ee80000300800 */
[----:B------:R1:W-:Y:S01]  /*39420*/  LDGSTS.E [R4+0x5780], desc[UR28][R6.64], P0 ;  /* 0x0578000006047fae */ /* 0x0003e200081a101c */
[----:B------:R-:W-:-:S04]  /*39430*/  IADD3 R8, P1, PT, R8, UR14, RZ ;  /* 0x0000000e08087c10 */ /* 0x000fc8000ff3e0ff */
[----:B------:R-:W-:Y:S01]  /*39440*/  IADD3.X R10, PT, PT, R10, UR9, RZ, P1, !PT ;  /* 0x000000090a0a7c10 */ /* 0x000fe20008ffe4ff */
[----:B------:R-:W-:Y:S01]  /*39450*/  STL [R1+0xfe0], R8 ;  /* 0x000fe00801007387 */ /* 0x000fe20000100800 */
[----:B------:R-:W-:-:S03]  /*39460*/  IADD3 R23, P2, PT, R23, UR14, RZ ;  /* 0x0000000e17177c10 */ /* 0x000fc6000ff5e0ff */
[----:B------:R1:W-:Y:S02]  /*39470*/  STL [R1+0xfdc], R10 ;  /* 0x000fdc0a01007387 */ /* 0x0003e40000100800 */
[----:B-1----:R-:W-:Y:S01]  /*39480*/  IMAD.MOV.U32 R7, RZ, RZ, R10 ;  /* 0x000000ffff077224 */ /* 0x002fe200078e000a */
[----:B------:R-:W-:Y:S01]  /*39490*/  IADD3.X R24, PT, PT, R24, UR9, RZ, P2, !PT ;  /* 0x0000000918187c10 */ /* 0x000fe200097fe4ff */
[----:B------:R1:W-:Y:S01]  /*394a0*/  STL [R1+0x1020], R23 ;  /* 0x0010201701007387 */ /* 0x0003e20000100800 */
[----:B------:R-:W-:-:S03]  /*394b0*/  MOV R6, R8 ;  /* 0x0000000800067202 */ /* 0x000fc60000000f00 */
[----:B------:R-:W3:Y:S04]  /*394c0*/  LDL.LU R10, [R1+0x11dc] ;  /* 0x0011dc00010a7983 */ /* 0x000ee80000300800 */
[----:B------:R1:W-:Y:S04]  /*394d0*/  STL [R1+0x101c], R24 ;  /* 0x00101c1801007387 */ /* 0x0003e80000100800 */
[----:B------:R-:W3:Y:S04]  /*394e0*/  LDL.LU R8, [R1+0x121c] ;  /* 0x00121c0001087983 */ /* 0x000ee80000300800 */
[----:B------:R1:W-:Y:S02]  /*394f0*/  LDGSTS.E [R4+0x5b80], desc[UR28][R6.64], P0 ;  /* 0x05b8000006047fae */ /* 0x0003e400081a101c */
[----:B-1----:R-:W-:-:S02]  /*39500*/  IMAD.MOV.U32 R6, RZ, RZ, R23 ;  /* 0x000000ffff067224 */ /* 0x002fc400078e0017 */
[----:B------:R-:W-:-:S05]  /*39510*/  IMAD.MOV.U32 R7, RZ, RZ, R24 ;  /* 0x000000ffff077224 */ /* 0x000fca00078e0018 */
[----:B------:R1:W-:Y:S01]  /*39520*/  LDGSTS.E [R4+0x5f80], desc[UR28][R6.64], P0 ;  /* 0x05f8000006047fae */ /* 0x0003e200081a101c */
[----:B------:R-:W-:-:S04]  /*39530*/  UIADD3 UR4, UPT, UPT, UR4, 0x1, URZ ;  /* 0x0000000104047890 */ /* 0x000fc8000fffe0ff */
[----:B------:R-:W-:Y:S01]  /*39540*/  UISETP.NE.U32.AND UP0, UPT, UR4, UR8, UPT ;  /* 0x000000080400728c */ /* 0x000fe2000bf05070 */
[----:B------:R-:W-:-:S04]  /*39550*/  IADD3 R21, P1, PT, R21, UR14, RZ ;  /* 0x0000000e15157c10 */ /* 0x000fc8000ff3e0ff */
[----:B------:R-:W-:Y:S02]  /*39560*/  IADD3.X R22, PT, PT, R22, UR9, RZ, P1, !PT ;  /* 0x0000000916167c10 */ /* 0x000fe40008ffe4ff */
[----:B------:R-:W-:-:S03]  /*39570*/  IADD3 R19, P2, PT, R19, UR14, RZ ;  /* 0x0000000e13137c10 */ /* 0x000fc6000ff5e0ff */
[----:B-1----:R-:W-:Y:S01]  /*39580*/  IMAD.MOV.U32 R7, RZ, RZ, R22 ;  /* 0x000000ffff077224 */ /* 0x002fe200078e0016 */
[----:B------:R-:W-:Y:S02]  /*39590*/  MOV R6, R21 ;  /* 0x0000001500067202 */ /* 0x000fe40000000f00 */
[----:B------:R-:W-:Y:S02]  /*395a0*/  IADD3.X R20, PT, PT, R20, UR9, RZ, P2, !PT ;  /* 0x0000000914147c10 */ /* 0x000fe400097fe4ff */
[----:B------:R-:W-:Y:S01]  /*395b0*/  IADD3 R17, P1, PT, R17, UR14, RZ ;  /* 0x0000000e11117c10 */ /* 0x000fe2000ff3e0ff */
[----:B------:R1:W-:Y:S01]  /*395c0*/  LDGSTS.E [R4+0x6380], desc[UR28][R6.64], P0 ;  /* 0x0638000006047fae */ /* 0x0003e200081a101c */
[----:B------:R-:W-:Y:S01]  /*395d0*/  IADD3 R15, P2, PT, R15, UR14, RZ ;  /* 0x0000000e0f0f7c10 */ /* 0x000fe2000ff5e0ff */
[----:B-1----:R-:W-:Y:S02]  /*395e0*/  IMAD.MOV.U32 R6, RZ, RZ, R19 ;  /* 0x000000ffff067224 */ /* 0x002fe400078e0013 */
[----:B------:R-:W-:-:S05]  /*395f0*/  IMAD.MOV.U32 R7, RZ, RZ, R20 ;  /* 0x000000ffff077224 */ /* 0x000fca00078e0014 */
[----:B------:R1:W-:Y:S02]  /*39600*/  LDGSTS.E [R4+0x6780], desc[UR28][R6.64], P0 ;  /* 0x0678000006047fae */ /* 0x0003e400081a101c */
[----:B-1----:R-:W-:Y:S02]  /*39610*/  MOV R6, R17 ;  /* 0x0000001100067202 */ /* 0x002fe40000000f00 */
[----:B------:R1:W-:Y:S01]  /*39620*/  STL [R1+0x1060], R21 ;  /* 0x0010601501007387 */ /* 0x0003e20000100800 */
[----:B--2---:R-:W-:-:S05]  /*39630*/  IADD3.X R18, PT, PT, R18, UR9, RZ, P1, !PT ;  /* 0x0000000912127c10 */ /* 0x004fca0008ffe4ff */
[----:B------:R-:W-:Y:S01]  /*39640*/  IMAD.MOV.U32 R7, RZ, RZ, R18 ;  /* 0x000000ffff077224 */ /* 0x000fe200078e0012 */
[----:B----4-:R-:W-:-:S04]  /*39650*/  IADD3.X R16, PT, PT, R16, UR9, RZ, P2, !PT ;  /* 0x0000000910107c10 */ /* 0x010fc800097fe4ff */
[----:B------:R2:W-:Y:S01]  /*39660*/  LDGSTS.E [R4+0x6b80], desc[UR28][R6.64], P0 ;  /* 0x06b8000006047fae */ /* 0x0005e200081a101c */
[----:B------:R-:W-:-:S04]  /*39670*/  IADD3 R13, P1, PT, R13, UR14, RZ ;  /* 0x0000000e0d0d7c10 */ /* 0x000fc8000ff3e0ff */
[----:B------:R-:W-:Y:S01]  /*39680*/  IADD3.X R14, PT, PT, R14, UR9, RZ, P1, !PT ;  /* 0x000000090e0e7c10 */ /* 0x000fe20008ffe4ff */
[----:B--2---:R-:W-:Y:S02]  /*39690*/  IMAD.MOV.U32 R6, RZ, RZ, R15 ;  /* 0x000000ffff067224 */ /* 0x004fe400078e000f */
[----:B------:R-:W-:-:S05]  /*396a0*/  IMAD.MOV.U32 R7, RZ, RZ, R16 ;  /* 0x000000ffff077224 */ /* 0x000fca00078e0010 */
[----:B------:R2:W-:Y:S01]  /*396b0*/  LDGSTS.E [R4+0x6f80], desc[UR28][R6.64], P0 ;  /* 0x06f8000006047fae */ /* 0x0005e200081a101c */
[----:B------:R-:W-:Y:S02]  /*396c0*/  IADD3 R11, P2, PT, R11, UR14, RZ ;  /* 0x0000000e0b0b7c10 */ /* 0x000fe4000ff5e0ff */
[----:B--2---:R-:W-:Y:S01]  /*396d0*/  MOV R6, R13 ;  /* 0x0000000d00067202 */ /* 0x004fe20000000f00 */
[----:B------:R-:W-:Y:S01]  /*396e0*/  IMAD.MOV.U32 R7, RZ, RZ, R14 ;  /* 0x000000ffff077224 */ /* 0x000fe200078e000e */
[----:B------:R-:W-:-:S04]  /*396f0*/  IADD3.X R12, PT, PT, R12, UR9, RZ, P2, !PT ;  /* 0x000000090c0c7c10 */ /* 0x000fc800097fe4ff */
[----:B------:R2:W-:Y:S04]  /*39700*/  LDGSTS.E [R4+0x7380], desc[UR28][R6.64], P0 ;  /* 0x0738000006047fae */ /* 0x0005e800081a101c */
[----:B------:R1:W-:Y:S01]  /*39710*/  STL [R1+0x105c], R22 ;  /* 0x00105c1601007387 */ /* 0x0003e20000100800 */
[----:B---3--:R-:W-:Y:S01]  /*39720*/  IADD3 R9, P1, PT, R9, UR14, RZ ;  /* 0x0000000e09097c10 */ /* 0x008fe2000ff3e0ff */
[----:B--2---:R-:W-:Y:S02]  /*39730*/  IMAD.MOV.U32 R6, RZ, RZ, R11 ;  /* 0x000000ffff067224 */ /* 0x004fe400078e000b */
[----:B------:R-:W-:Y:S01]  /*39740*/  IMAD.MOV.U32 R7, RZ, RZ, R12 ;  /* 0x000000ffff077224 */ /* 0x000fe200078e000c */
[----:B------:R-:W-:Y:S01]  /*39750*/  IADD3 R5, P2, PT, R5, UR14, RZ ;  /* 0x0000000e05057c10 */ /* 0x000fe2000ff5e0ff */
[----:B------:R1:W-:Y:S04]  /*39760*/  STL [R1+0x10a0], R19 ;  /* 0x0010a01301007387 */ /* 0x0003e80000100800 */
[----:B------:R2:W-:Y:S04]  /*39770*/  LDGSTS.E [R4+0x7780], desc[UR28][R6.64], P0 ;  /* 0x0778000006047fae */ /* 0x0005e800081a101c */
[----:B------:R1:W-:Y:S04]  /*39780*/  STL [R1+0x109c], R20 ;  /* 0x00109c1401007387 */ /* 0x0003e80000100800 */
[----:B------:R1:W-:Y:S01]  /*39790*/  STL [R1+0x10e0], R17 ;  /* 0x0010e01101007387 */ /* 0x0003e20000100800 */
[----:B--2---:R-:W-:-:S03]  /*397a0*/  MOV R6, R9 ;  /* 0x0000000900067202 */ /* 0x004fc60000000f00 */
[----:B------:R1:W-:Y:S04]  /*397b0*/  STL [R1+0x10dc], R18 ;  /* 0x0010dc1201007387 */ /* 0x0003e80000100800 */
[----:B------:R1:W-:Y:S04]  /*397c0*/  STL [R1+0x1120], R15 ;  /* 0x0011200f01007387 */ /* 0x0003e80000100800 */
[----:B------:R1:W-:Y:S04]  /*397d0*/  STL [R1+0x111c], R16 ;  /* 0x00111c1001007387 */ /* 0x0003e80000100800 */
[----:B------:R1:W-:Y:S01]  /*397e0*/  STL [R1+0x1160], R13 ;  /* 0x0011600d01007387 */ /* 0x0003e20000100800 */
[----:B------:R-:W-:-:S05]  /*397f0*/  IADD3.X R10, PT, PT, R10, UR9, RZ, P1, !PT ;  /* 0x000000090a0a7c10 */ /* 0x000fca0008ffe4ff */
[----:B------:R-:W-:Y:S01]  /*39800*/  IMAD.MOV.U32 R7, RZ, RZ, R10 ;  /* 0x000000ffff077224 */ /* 0x000fe200078e000a */
[----:B------:R-:W-:Y:S01]  /*39810*/  IADD3.X R8, PT, PT, R8, UR9, RZ, P2, !PT ;  /* 0x0000000908087c10 */ /* 0x000fe200097fe4ff */
[----:B------:R1:W-:Y:S04]  /*39820*/  STL [R1+0x115c], R14 ;  /* 0x00115c0e01007387 */ /* 0x0003e80000100800 */
[----:B------:R2:W-:Y:S04]  /*39830*/  LDGSTS.E [R4+0x7b80], desc[UR28][R6.64], P0 ;  /* 0x07b8000006047fae */ /* 0x0005e800081a101c */
[----:B------:R1:W-:Y:S04]  /*39840*/  STL [R1+0x11a0], R11 ;  /* 0x0011a00b01007387 */ /* 0x0003e80000100800 */
[----:B------:R1:W-:Y:S01]  /*39850*/  STL [R1+0x119c], R12 ;  /* 0x00119c0c01007387 */ /* 0x0003e20000100800 */
[----:B--2---:R-:W-:-:S02]  /*39860*/  IMAD.MOV.U32 R6, RZ, RZ, R5 ;  /* 0x000000ffff067224 */ /* 0x004fc400078e0005 */
[----:B------:R-:W-:Y:S01]  /*39870*/  IMAD.MOV.U32 R7, RZ, RZ, R8 ;  /* 0x000000ffff077224 */ /* 0x000fe200078e0008 */
[----:B------:R1:W-:Y:S04]  /*39880*/  STL [R1+0x11e0], R9 ;  /* 0x0011e00901007387 */ /* 0x0003e80000100800 */
[----:B------:R1:W-:Y:S04]  /*39890*/  STL [R1+0x11dc], R10 ;  /* 0x0011dc0a01007387 */ /* 0x0003e80000100800 */
[----:B------:R1:W-:Y:S04]  /*398a0*/  STL [R1+0x1220], R5 ;  /* 0x0012200501007387 */ /* 0x0003e80000100800 */
[----:B------:R1:W-:Y:S04]  /*398b0*/  LDGSTS.E [R4+0x7f80], desc[UR28][R6.64], P0 ;  /* 0x07f8000006047fae */ /* 0x0003e800081a101c */
[----:B------:R1:W-:Y:S04]  /*398c0*/  STL [R1+0x121c], R8 ;  /* 0x00121c0801007387 */ /* 0x0003e80000100800 */
[----:B------:R-:W0:Y:S01]  /*398d0*/  LDGDEPBAR ;  /* 0x00000000000079af */ /* 0x000e220000000000 */
[----:B------:R-:W-:Y:S05]  /*398e0*/  BRA.U UP0, `(.L_x_1) ;  /* 0xfffffe8900e47547 */ /* 0x000fea000b83ffff */
.L_x_0:
[----:B-1----:R-:W2:Y:S01]  /*398f0*/  LDL.LU R6, [R1+0x1244] ;  /* 0x0012440001067983 */ /* 0x002ea20000300800 */
[----:B------:R-:W-:-:S04]  /*39900*/  DEPBAR.LE SB0, 0x0 ;  /* 0x000080000000791a */ /* 0x000fc80000000000 */
[----:B------:R-:W3:Y:S01]  /*39910*/  LDL.LU R5, [R1+0x1240] ;  /* 0x0012400001057983 */ /* 0x000ee20000300800 */
[----:B------:R-:W1:Y:S01]  /*39920*/  LDCU UR6, c[0x0][0x39c] ;  /* 0x00007380ff0677ac */ /* 0x000e620008000800 */
[C---:B-----5:R-:W-:Y:S01]  /*39930*/  VIADD R3, R2.reuse, 0x2 ;  /* 0x0000000202037836 */ /* 0x060fe20000000000 */
[----:B------:R-:W-:Y:S01]  /*39940*/  IADD3 R0, PT, PT, R2, 0x1, RZ ;  /* 0x0000000102007810 */ /* 0x000fe20007ffe0ff */
[----:B------:R-:W4:Y:S01]  /*39950*/  S2R R4, SR_TID.X ;  /* 0x0000000000047919 */ /* 0x000f220000002100 */
[----:B------:R-:W1:Y:S01]  /*39960*/  LDCU UR4, c[0x0][0x39c] ;  /* 0x00007380ff0477ac */ /* 0x000e620008000800 */
[----:B------:R-:W2:Y:S01]  /*39970*/  LDCU UR32, c[0x0][0x3b4] ;  /* 0x00007680ff2077ac */ /* 0x000ea20008000800 */
[----:B------:R-:W2:Y:S01]  /*39980*/  LDCU.64 UR34, c[0x0][0x390] ;  /* 0x00007200ff2277ac */ /* 0x000ea20008000a00 */
[----:B------:R-:W2:Y:S01]  /*39990*/  LDCU.64 UR30, c[0x0][0x398] ;  /* 0x00007300ff1e77ac */ /* 0x000ea20008000a00 */
[----:B-1----:R-:W-:Y:S02]  /*399a0*/  ISETP.GE.AND P2, PT, R3, UR6, PT ;  /* 0x0000000603007c0c */ /* 0x002fe4000bf46270 */
[----:B------:R-:W1:Y:S01]  /*399b0*/  LDC R3, c[0x0][0x3b4] ;  /* 0x0000ed00ff037b82 */ /* 0x000e620000000800 */
[----:B------:R-:W1:Y:S01]  /*399c0*/  LDCU UR40, c[0x0][0x3b8] ;  /* 0x00007700ff2877ac */ /* 0x000e620008000800 */
[----:B------:R-:W-:Y:S01]  /*399d0*/  ISETP.GE.AND P0, PT, R0, UR4, PT ;  /* 0x0000000400007c0c */ /* 0x000fe2000bf06270 */
[----:B------:R-:W1:Y:S01]  /*399e0*/  LDCU.64 UR38, c[0x0][0x390] ;  /* 0x00007200ff2677ac */ /* 0x000e620008000a00 */
[----:B------:R-:W1:Y:S01]  /*399f0*/  LDCU UR46, c[0x0][0x3b8] ;  /* 0x00007700ff2e77ac */ /* 0x000e620008000800 */
[----:B------:R-:W1:Y:S01]  /*39a00*/  LDCU.64 UR36, c[0x0][0x398] ;  /* 0x00007300ff2477ac */ /* 0x000e620008000a00 */
[----:B----4-:R-:W-:Y:S01]  /*39a10*/  LOP3.LUT R4, R4, 0x1f, RZ, 0xc0, !PT ;  /* 0x0000001f04047812 */ /* 0x010fe200078ec0ff */
[----:B------:R-:W4:Y:S03]  /*39a20*/  LDCU UR49, c[0x0][0x39c] ;  /* 0x00007380ff3177ac */ /* 0x000f260008000800 */
[----:B------:R-:W-:Y:S01]  /*39a30*/  LEA R247, R4, UR5, 0x4 ;  /* 0x0000000504f77c11 */ /* 0x000fe2000f8e20ff */
[----:B------:R-:W-:Y:S06]  /*39a40*/  BAR.SYNC.DEFER_BLOCKING 0x0 ;  /* 0x0000000000007b1d */ /* 0x000fec0000010000 */
[----:B------:R-:W1:Y:S01]  /*39a50*/  LDCU UR48, c[0x0][0x3b8] ;  /* 0x00007700ff3077ac */ /* 0x000e620008000800 */
[----:B------:R-:W4:Y:S01]  /*39a60*/  LDL.LU R4, [R1+0x780] ;  /* 0x0007800001047983 */ /* 0x000f220000300800 */
[----:B------:R-:W1:Y:S01]  /*39a70*/  LDCU.64 UR42, c[0x0][0x398] ;  /* 0x00007300ff2a77ac */ /* 0x000e620008000a00 */
[----:B------:R-:W1:Y:S01]  /*39a80*/  LDCU.64 UR44, c[0x0][0x398] ;  /* 0x00007300ff2c77ac */ /* 0x000e620008000a00 */
[----:B------:R-:W1:Y:S01]  /*39a90*/  LDCU UR50, c[0x0][0x3b8] ;  /* 0x00007700ff3277ac */ /* 0x000e620008000800 */
        /* <DEDUP_REMOVED lines=47> */
[----:B--2---:R-:W-:-:S02]  /*39d90*/  ISETP.GE.AND P3, PT, R2, R6, PT ;  /* 0x000000060200720c */ /* 0x004fc40003f66270 */
[C---:B---3--:R-:W-:Y:S01]  /*39da0*/  ISETP.GE.AND P1, PT, R252.reuse, R5, PT ;  /* 0x00000005fc00720c */ /* 0x048fe20003f26270 */
[----:B------:R-:W-:Y:S01]  /*39db0*/  IMAD R0, R252, UR32, RZ ;  /* 0x00000020fc007c24 */ /* 0x000fe2000f8e02ff */
[----:B------:R-:W4:Y:S01]  /*39dc0*/  LDL.LU R5, [R1+0x788] ;  /* 0x0007880001057983 */ /* 0x000f220000300800 */
[----:B------:R-:W2:Y:S03]  /*39dd0*/  LDCU.64 UR32, c[0x0][0x398] ;  /* 0x00007300ff2077ac */ /* 0x000ea60008000a00 */
[----:B------:R-:W4:Y:S01]  /*39de0*/  LDL.LU R6, [R1+0x760] ;  /* 0x0007600001067983 */ /* 0x000f220000300800 */
[----:B-1----:R-:W-:Y:S01]  /*39df0*/  IMAD R244, R2, UR40, RZ ;  /* 0x0000002802f47c24 */ /* 0x002fe2000f8e02ff */
[----:B------:R-:W-:Y:S01]  /*39e00*/  LEA R224, P4, R0, UR34, 0x2 ;  /* 0x0000002200e07c11 */ /* 0x000fe2000f8810ff */
[----:B------:R-:W-:Y:S01]  /*39e10*/  IMAD R3, R3, 0x20, R0 ;  /* 0x0000002003037824 */ /* 0x000fe200078e0200 */
[----:B------:R-:W4:Y:S01]  /*39e20*/  LDL.LU R7, [R1+0x768] ;  /* 0x0007680001077983 */ /* 0x000f220000300800 */
[----:B------:R-:W-:Y:S01]  /*39e30*/  ISETP.LT.AND P1, PT, R2, UR31, !P1 ;  /* 0x0000001f02007c0c */ /* 0x000fe2000cf21270 */
[----:B------:R-:W1:Y:S01]  /*39e40*/  LDCU.64 UR40, c[0x0][0x398] ;  /* 0x00007300ff2877ac */ /* 0x000e620008000a00 */
[----:B------:R-:W-:Y:S01]  /*39e50*/  LEA.HI.X.SX32 R225, R0, UR35, 0x2, P4 ;  /* 0x0000002300e17c11 */ /* 0x000fe2000a0f16ff */
[----:B------:R-:W3:Y:S01]  /*39e60*/  LDCU.64 UR34, c[0x0][0x398] ;  /* 0x00007300ff2277ac */ /* 0x000ee20008000a00 */
[----:B------:R-:W-:Y:S01]  /*39e70*/  VIADD R246, R2, 0x4 ;  /* 0x0000000402f67836 */ /* 0x000fe20000000000 */
[----:B------:R-:W1:Y:S01]  /*39e80*/  LDCU UR4, c[0x0][0x39c] ;  /* 0x00007380ff0477ac */ /* 0x000e620008000800 */
[----:B------:R-:W1:Y:S01]  /*39e90*/  LDCU UR5, c[0x0][0x39c] ;  /* 0x00007380ff0577ac */ /* 0x000e620008000800 */
[----:B------:R-:W1:Y:S01]  /*39ea0*/  LDCU UR6, c[0x0][0x398] ;  /* 0x00007300ff0677ac */ /* 0x000e620008000800 */
[----:B----4-:R4:W-:Y:S01]  /*39eb0*/  STSM.16.M88.4 [R247], R4 ;  /* 0x00000004f7007844 */ /* 0x0109e20000000200 */
[----:B------:R-:W-:-:S03]  /*39ec0*/  NOP ;  /* 0x0000000000007918 */ /* 0x000fc60000000000 */
[----:B------:R-:W1:Y:S01]  /*39ed0*/  LDS.128 R8, [R247] ;  /* 0x00000000f7087984 */ /* 0x000e620000000c00 */
[----:B------:R-:W1:Y:S03]  /*39ee0*/  LDCU UR31, c[0x0][0x398] ;  /* 0x00007300ff1f77ac */ /* 0x000e660008000800 */
[----:B----4-:R-:W4:Y:S04]  /*39ef0*/  LDL.LU R4, [R1+0x750] ;  /* 0x0007500001047983 */ /* 0x010f280000300800 */
[----:B------:R-:W4:Y:S04]  /*39f00*/  LDL.LU R5, [R1+0x758] ;  /* 0x0007580001057983 */ /* 0x000f280000300800 */
[----:B------:R-:W4:Y:S04]  /*39f10*/  LDL.LU R6, [R1+0x730] ;  /* 0x0007300001067983 */ /* 0x000f280000300800 */
[----:B------:R-:W4:Y:S01]  /*39f20*/  LDL.LU R7, [R1+0x738] ;  /* 0x0007380001077983 */ /* 0x000f220000300800 */
[----:B------:R-:W-:-:S03]  /*39f30*/  NOP ;  /* 0x0000000000007918 */ /* 0x000fc60000000000 */
[----:B-1----:R-:W-:Y:S04]  /*39f40*/  STL [R1+0x834], R9 ;  /* 0x0008340901007387 */ /* 0x002fe80000100800 */
[----:B------:R-:W-:Y:S01]  /*39f50*/  STL.64 [R1+0x838], R10 ;  /* 0x0008380a01007387 */ /* 0x000fe20000100a00 */
[----:B------:R-:W-:-:S03]  /*39f60*/  IMAD.MOV.U32 R245, RZ, RZ, R8 ;  /* 0x000000fffff57224 */ /* 0x000fc600078e0008 */
[----:B----4-:R1:W-:Y:S01]  /*39f70*/  STSM.16.M88.4 [R247], R4 ;  /* 0x00000004f7007844 */ /* 0x0103e20000000200 */
[----:B------:R-:W-:-:S03]  /*39f80*/  NOP ;  /* 0x0000000000007918 */ /* 0x000fc60000000000 */
[----:B------:R-:W4:Y:S04]  /*39f90*/  LDS.128 R8, [R247] ;  /* 0x00000000f7087984 */ /* 0x000f280000000c00 */
[----:B-1----:R-:W2:Y:S04]  /*39fa0*/  LDL.LU R4, [R1+0x784] ;  /* 0x0007840001047983 */ /* 0x002ea80000300800 */
[----:B------:R-:W2:Y:S04]  /*39fb0*/  LDL.LU R5, [R1+0x78c] ;  /* 0x00078c0001057983 */ /* 0x000ea80000300800 */
[----:B------:R-:W2:Y:S04]  /*39fc0*/  LDL.LU R6, [R1+0x764] ;  /* 0x0007640001067983 */ /* 0x000ea80000300800 */
[----:B------:R-:W2:Y:S01]  /*39fd0*/  LDL.LU R7, [R1+0x76c] ;  /* 0x00076c0001077983 */ /* 0x000ea20000300800 */
[----:B------:R-:W-:-:S03]  /*39fe0*/  NOP ;  /* 0x0000000000007918 */ /* 0x000fc60000000000 */
[----:B----4-:R-:W-:Y:S04]  /*39ff0*/  STL.64 [R1+0x10], R8 ;  /* 0x0000100801007387 */ /* 0x010fe80000100a00 */
[----:B------:R-:W-:Y:S04]  /*3a000*/  STL.64 [R1+0x18], R10 ;  /* 0x0000180a01007387 */ /* 0x000fe80000100a00 */
[----:B--2---:R1:W-:Y:S01]  /*3a010*/  STSM.16.M88.4 [R247], R4 ;  /* 0x00000004f7007844 */ /* 0x0043e20000000200 */
[----:B------:R-:W-:-:S03]  /*3a020*/  NOP ;  /* 0x0000000000007918 */ /* 0x000fc60000000000 */
[----:B------:R-:W2:Y:S04]  /*3a030*/  LDS.128 R248, [R247] ;  /* 0x00000000f7f87984 */ /* 0x000ea80000000c00 */
[----:B-1----:R-:W4:Y:S04]  /*3a040*/  LDL.LU R4, [R1+0x754] ;  /* 0x0007540001047983 */ /* 0x002f280000300800 */
[----:B------:R-:W4:Y:S04]  /*3a050*/  LDL.LU R5, [R1+0x75c] ;  /* 0x00075c0001057983 */ /* 0x000f280000300800 */
[----:B------:R-:W4:Y:S04]  /*3a060*/  LDL.LU R6, [R1+0x734] ;  /* 0x0007340001067983 */ /* 0x000f280000300800 */
[----:B------:R-:W4:Y:S01]  /*3a070*/  LDL.LU R7, [R1+0x73c] ;  /* 0x00073c0001077983 */ /* 0x000f220000300800 */
[----:B------:R-:W-:-:S03]  /*3a080*/  NOP ;  /* 0x0000000000007918 */ /* 0x000fc60000000000 */
[----:B--2---:R-:W-:Y:S04]  /*3a090*/  STL [R1+0x1280], R249 ;  /* 0x001280f901007387 */ /* 0x004fe80000100800 */
[----:B------:R-:W-:Y:S04]  /*3a0a0*/  STL [R1+0x127c], R250 ;  /* 0x00127cfa01007387 */ /* 0x000fe80000100800 */
[----:B------:R-:W-:Y:S04]  /*3a0b0*/  STL [R1+0x1278], R251 ;  /* 0x001278fb01007387 */ /* 0x000fe80000100800 */
[----:B----4-:R1:W-:Y:S01]  /*3a0c0*/  STSM.16.M88.4 [R247], R4 ;  /* 0x00000004f7007844 */ /* 0x0103e20000000200 */
[----:B------:R-:W-:-:S03]  /*3a0d0*/  NOP ;  /* 0x0000000000007918 */ /* 0x000fc60000000000 */
[----:B------:R-:W2:Y:S04]  /*3a0e0*/  LDS.128 R8, [R247] ;  /* 0x00000000f7087984 */ /* 0x000ea80000000c00 */
[----:B-1----:R-:W4:Y:S04]  /*3a0f0*/  LDL.LU R4, [R1+0x720] ;  /* 0x0007200001047983 */ /* 0x002f280000300800 */
[----:B------:R-:W4:Y:S04]  /*3a100*/  LDL.LU R5, [R1+0x728] ;  /* 0x0007280001057983 */ /* 0x000f280000300800 */
[----:B------:R-:W4:Y:S04]  /*3a110*/  LDL.LU R6, [R1+0x710] ;  /* 0x0007100001067983 */ /* 0x000f280000300800 */
[----:B------:R-:W4:Y:S01]  /*3a120*/  LDL.LU R7, [R1+0x718] ;  /* 0x0007180001077983 */ /* 0x000f220000300800 */
[----:B------:R-:W-:-:S03]  /*3a130*/  NOP ;  /* 0x0000000000007918 */ /* 0x000fc60000000000 */
[----:B--2---:R-:W-:Y:S01]  /*3a140*/  STL [R1+0xc], R11 ;  /* 0x00000c0b01007387 */ /* 0x004fe20000100800 */
[----:B------:R-:W-:Y:S01]  /*3a150*/  IMAD.MOV.U32 R249, RZ, RZ, R8 ;  /* 0x000000fffff97224 */ /* 0x000fe200078e0008 */
[----:B------:R-:W-:Y:S01]  /*3a160*/  MOV R250, R9 ;  /* 0x0000000900fa7202 */ /* 0x000fe20000000f00 */
[----:B------:R-:W-:Y:S01]  /*3a170*/  IMAD.MOV.U32 R251, RZ, RZ, R10 ;  /* 0x000000fffffb7224 */ /* 0x000fe200078e000a */
        /* <DEDUP_REMOVED lines=8> */
[----:B--2---:R-:W-:Y:S04]  /*3a200*/  STL.64 [R1+0x730], R8 ;  /* 0x0007300801007387 */ /* 0x004fe80000100a00 */
[----:B------:R-:W-:Y:S04]  /*3a210*/  STL.64 [R1+0x738], R10 ;  /* 0x0007380a01007387 */ /* 0x000fe80000100a00 */
        /* <DEDUP_REMOVED lines=664> */
[----:B------:R-:W2:Y:S04]  /*3cba0*/  LDL.LU R20, [R1+0x1e0] ;  /* 0x0001e00001147983 */ /* 0x000ea80000300800 */
[----:B------:R-:W2:Y:S04]  /*3cbb0*/  LDL.LU R21, [R1+0x1e8] ;  /* 0x0001e80001157983 */ /* 0x000ea80000300800 */
[----:B------:R-:W2:Y:S04]  /*3cbc0*/  LDL.LU R22, [R1+0x140] ;  /* 0x0001400001167983 */ /* 0x000ea80000300800 */
[----:B------:R-:W2:Y:S04]  /*3cbd0*/  LDL.LU R23, [R1+0x148] ;  /* 0x0001480001177983 */ /* 0x000ea80000300800 */
[----:B----4-:R-:W-:Y:S01]  /*3cbe0*/  STSM.16.M88.4 [R247], R4 ;  /* 0x00000004f7007844 */ /* 0x010fe20000000200 */
[----:B------:R-:W-:-:S03]  /*3cbf0*/  NOP ;  /* 0x0000000000007918 */ /* 0x000fc60000000000 */
[----:B------:R-:W1:Y:S01]  /*3cc00*/  LDS.128 R8, [R247] ;  /* 0x00000000f7087984 */ /* 0x000e620000000c00 */
[----:B------:R-:W-:-:S03]  /*3cc10*/  NOP ;  /* 0x0000000000007918 */ /* 0x000fc60000000000 */
[----:B-1----:R-:W-:Y:S04]  /*3cc20*/  STL [R1+0x1274], R9 ;  /* 0x0012740901007387 */ /* 0x002fe80000100800 */
[----:B------:R-:W-:Y:S04]  /*3cc30*/  STL [R1+0x1270], R10 ;  /* 0x0012700a01007387 */ /* 0x000fe80000100800 */
[----:B------:R-:W-:Y:S04]  /*3cc40*/  STL [R1+0x126c], R11 ;  /* 0x00126c0b01007387 */ /* 0x000fe80000100800 */
        /* <DEDUP_REMOVED lines=8> */
[----:B--2---:R-:W-:Y:S01]  /*3ccd0*/  STSM.16.M88.4 [R247], R20 ;  /* 0x00000014f7007844 */ /* 0x004fe20000000200 */
[----:B------:R-:W-:-:S03]  /*3cce0*/  NOP ;  /* 0x0000000000007918 */ /* 0x000fc60000000000 */
[----:B------:R-:W-:Y:S01]  /*3ccf0*/  LDS.128 R4, [R247] ;  /* 0x00000000f7047984 */ /* 0x000fe20000000c00 */
[----:B------:R-:W-:-:S03]  /*3cd00*/  NOP ;  /* 0x0000000000007918 */ /* 0x000fc60000000000 */
[----:B----4-:R-:W-:Y:S01]  /*3cd10*/  STSM.16.M88.4 [R247], R12 ;  /* 0x0000000cf7007844 */ /* 0x010fe20000000200 */
[----:B------:R-:W-:-:S03]  /*3cd20*/  NOP ;  /* 0x0000000000007918 */ /* 0x000fc60000000000 */
[----:B------:R-:W-:Y:S01]  /*3cd30*/  LDS.128 R12, [R247] ;  /* 0x00000000f70c7984 */ /* 0x000fe20000000c00 */
[----:B------:R-:W-:-:S03]  /*3cd40*/  NOP ;  /* 0x0000000000007918 */ /* 0x000fc60000000000 */
[----:B---3--:R1:W-:Y:S01]  /*3cd50*/  STSM.16.M88.4 [R247], R16 ;  /* 0x00000010f7007844 */ /* 0x0083e20000000200 */
[----:B------:R-:W-:-:S03]  /*3cd60*/  NOP ;  /* 0x0000000000007918 */ /* 0x000fc60000000000 */
[----:B------:R-:W-:Y:S04]  /*3cd70*/  LDS.128 R24, [R247] ;  /* 0x00000000f7187984 */ /* 0x000fe80000000c00 */
[----:B-1----:R-:W2:Y:S04]  /*3cd80*/  LDL.LU R16, [R1+0xa4] ;  /* 0x0000a40001107983 */ /* 0x002ea80000300800 */
[----:B------:R-:W2:Y:S04]  /*3cd90*/  LDL.LU R17, [R1+0xac] ;  /* 0x0000ac0001117983 */ /* 0x000ea80000300800 */
[----:B------:R-:W2:Y:S04]  /*3cda0*/  LDL.LU R18, [R1+0x354] ;  /* 0x0003540001127983 */ /* 0x000ea80000300800 */
[----:B------:R-:W2:Y:S01]  /*3cdb0*/  LDL.LU R19, [R1+0x35c] ;  /* 0x00035c0001137983 */ /* 0x000ea20000300800 */
[----:B------:R-:W-:-:S03]  /*3cdc0*/  NOP ;  /* 0x0000000000007918 */ /* 0x000fc60000000000 */
        /* <DEDUP_REMOVED lines=12> */
[----:B--2---:R-:W-:Y:S01]  /*3ce90*/  STSM.16.M88.4 [R247], R16 ;  /* 0x00000010f7007844 */ /* 0x004fe20000000200 */
[----:B------:R-:W-:-:S03]  /*3cea0*/  NOP ;  /* 0x0000000000007918 */ /* 0x000fc60000000000 */
[----:B------:R-:W-:Y:S01]  /*3ceb0*/  LDS.128 R20, [R247] ;  /* 0x00000000f7147984 */ /* 0x000fe20000000c00 */
[----:B------:R-:W-:-:S03]  /*3cec0*/  NOP ;  /* 0x0000000000007918 */ /* 0x000fc60000000000 */
[----:B---3--:R-:W-:Y:S01]  /*3ced0*/  STSM.16.M88.4 [R247], R36 ;  /* 0x00000024f7007844 */ /* 0x008fe20000000200 */
[----:B------:R-:W-:-:S03]  /*3cee0*/  NOP ;  /* 0x0000000000007918 */ /* 0x000fc60000000000 */
[----:B------:R-:W-:Y:S01]  /*3cef0*/  LDS.128 R16, [R247] ;  /* 0x00000000f7107984 */ /* 0x000fe20000000c00 */
[----:B------:R-:W-:-:S03]  /*3cf00*/  NOP ;  /* 0x0000000000007918 */ /* 0x000fc60000000000 */
[----:B----4-:R-:W-:Y:S01]  /*3cf10*/  STSM.16.M88.4 [R247], R28 ;  /* 0x0000001cf7007844 */ /* 0x010fe20000000200 */
[----:B------:R-:W-:-:S03]  /*3cf20*/  NOP ;  /* 0x0000000000007918 */ /* 0x000fc60000000000 */
[----:B------:R-:W-:Y:S01]  /*3cf30*/  LDS.128 R28, [R247] ;  /* 0x00000000f71c7984 */ /* 0x000fe20000000c00 */
[----:B------:R-:W-:-:S03]  /*3cf40*/  NOP ;  /* 0x0000000000007918 */ /* 0x000fc60000000000 */
[----:B------:R1:W-:Y:S01]  /*3cf50*/  STSM.16.M88.4 [R247], R32 ;  /* 0x00000020f7007844 */ /* 0x0003e20000000200 */
        /* <DEDUP_REMOVED lines=51> */
[----:B---3--:R1:W-:Y:S01]  /*3d290*/  STSM.16.M88.4 [R247], R64 ;  /* 0x00000040f7007844 */ /* 0x0083e20000000200 */
[----:B------:R-:W-:-:S03]  /*3d2a0*/  NOP ;  /* 0x0000000000007918 */ /* 0x000fc60000000000 */
[----:B------:R-:W-:Y:S01]  /*3d2b0*/  LDS.128 R48, [R247] ;  /* 0x00000000f7307984 */ /* 0x000fe20000000c00 */
[----:B------:R-:W-:-:S03]  /*3d2c0*/  NOP ;  /* 0x0000000000007918 */ /* 0x000fc60000000000 */
[----:B-1----:R-:W2:Y:S04]  /*3d2d0*/  LDL.LU R64, [R1+0x364] ;  /* 0x0003640001407983 */ /* 0x002ea80000300800 */
[----:B------:R-:W2:Y:S04]  /*3d2e0*/  LDL.LU R65, [R1+0x36c] ;  /* 0x00036c0001417983 */ /* 0x000ea80000300800 */
[----:B------:R-:W2:Y:S04]  /*3d2f0*/  LDL.LU R66, [R1+0x2c4] ;  /* 0x0002c40001427983 */ /* 0x000ea80000300800 */
[----:B------:R-:W2:Y:S04]  /*3d300*/  LDL.LU R67, [R1+0x2cc] ;  /* 0x0002cc0001437983 */ /* 0x000ea80000300800 */
[----:B----4-:R-:W-:Y:S01]  /*3d310*/  STSM.16.M88.4 [R247], R60 ;  /* 0x0000003cf7007844 */ /* 0x010fe20000000200 */
[----:B------:R-:W-:-:S03]  /*3d320*/  NOP ;  /* 0x0000000000007918 */ /* 0x000fc60000000000 */
[----:B------:R-:W-:Y:S01]  /*3d330*/  LDS.128 R60, [R247] ;  /* 0x00000000f73c7984 */ /* 0x000fe20000000c00 */
[----:B------:R-:W-:-:S03]  /*3d340*/  NOP ;  /* 0x0000000000007918 */ /* 0x000fc60000000000 */
[----:B--2---:R1:W-:Y:S01]  /*3d350*/  STSM.16.M88.4 [R247], R64 ;  /* 0x00000040f7007844 */ /* 0x0043e20000000200 */
        /* <DEDUP_REMOVED lines=291> */
[----:B----4-:R-:W-:Y:S01]  /*3e590*/  STSM.16.M88.4 [R247], R204 ;  /* 0x000000ccf7007844 */ /* 0x010fe20000000200 */
[----:B------:R-:W-:-:S03]  /*3e5a0*/  NOP ;  /* 0x0000000000007918 */ /* 0x000fc60000000000 */
[----:B------:R-:W-:Y:S01]  /*3e5b0*/  LDS.128 R204, [R247] ;  /* 0x00000000f7cc7984 */ /* 0x000fe20000000c00 */
[----:B------:R-:W-:-:S03]  /*3e5c0*/  NOP ;  /* 0x0000000000007918 */ /* 0x000fc60000000000 */
        /* <DEDUP_REMOVED lines=12> */
[----:B------:R-:W-:Y:S01]  /*3e690*/  STSM.16.M88.4 [R247], R228 ;  /* 0x000000e4f7007844 */ /* 0x000fe20000000200 */
[----:B------:R-:W-:-:S03]  /*3e6a0*/  NOP ;  /* 0x0000000000007918 */ /* 0x000fc60000000000 */
[----:B------:R-:W1:Y:S01]  /*3e6b0*/  LDS.128 R220, [R247] ;  /* 0x00000000f7dc7984 */ /* 0x000e620000000c00 */
[----:B------:R-:W-:-:S03]  /*3e6c0*/  NOP ;  /* 0x0000000000007918 */ /* 0x000fc60000000000 */
[----:B-1----:R1:W-:Y:S04]  /*3e6d0*/  STL [R1+0x1248], R223 ;  /* 0x001248df01007387 */ /* 0x0023e80000100800 */
[----:B-1----:R-:W3:Y:S04]  /*3e6e0*/  LDL.LU R223, [R1+0x820] ;  /* 0x0008200001df7983 */ /* 0x002ee80000300800 */
        /* <DEDUP_REMOVED lines=8> */
[----:B----4-:R1:W-:Y:S01]  /*3e770*/  STSM.16.M88.4 [R247], R216 ;  /* 0x000000d8f7007844 */ /* 0x0103e20000000200 */
[----:B------:R-:W-:Y:S01]  /*3e780*/  LEA R226, P4, R3, UR38, 0x2 ;  /* 0x0000002603e27c11 */ /* 0x000fe2000f8810ff */
[----:B------:R-:W-:Y:S01]  /*3e790*/  NOP ;  /* 0x0000000000007918 */ /* 0x000fe20000000000 */
[----:B---3--:R-:W-:Y:S01]  /*3e7a0*/  ISETP.LT.AND P3, PT, R223, UR32, !P3 ;  /* 0x00000020df007c0c */ /* 0x008fe2000df61270 */
[----:B------:R-:W3:Y:S04]  /*3e7b0*/  LDS.128 R232, [R247] ;  /* 0x00000000f7e87984 */ /* 0x000ee80000000c00 */
[----:B-1----:R-:W4:Y:S01]  /*3e7c0*/  LDL.LU R216, [R1+0x7f4] ;  /* 0x0007f40001d87983 */ /* 0x002f220000300800 */
[----:B------:R-:W-:Y:S01]  /*3e7d0*/  ISETP.LT.AND P6, PT, R252, UR34, !P0 ;  /* 0x00000022fc007c0c */ /* 0x000fe2000c7c1270 */
[----:B------:R-:W-:Y:S01]  /*3e7e0*/  VIADD R0, R2, 0x3 ;  /* 0x0000000302007836 */ /* 0x000fe20000000000 */
[----:B------:R-:W-:Y:S01]  /*3e7f0*/  LEA.HI.X.SX32 R227, R3, UR39, 0x2, P4 ;  /* 0x0000002703e37c11 */ /* 0x000fe2000a0f16ff */
[----:B------:R-:W4:Y:S01]  /*3e800*/  LDL.LU R217, [R1+0x7fc] ;  /* 0x0007fc0001d97983 */ /* 0x000f220000300800 */
[----:B------:R-:W-:Y:S01]  /*3e810*/  IADD3 R3, PT, PT, R244, UR46, RZ ;  /* 0x0000002ef4037c10 */ /* 0x000fe2000fffe0ff */
[----:B------:R-:W1:Y:S02]  /*3e820*/  LDCU.64 UR38, c[0x0][0x398] ;  /* 0x00007300ff2677ac */ /* 0x000e640008000a00 */
[----:B------:R-:W4:Y:S01]  /*3e830*/  LDL.LU R218, [R1+0x624] ;  /* 0x0006240001da7983 */ /* 0x000f220000300800 */
[----:B------:R-:W-:Y:S01]  /*3e840*/  ISETP.LT.AND P0, PT, R223, UR36, !P0 ;  /* 0x00000024df007c0c */ /* 0x000fe2000c701270 */
[----:B------:R-:W1:Y:S02]  /*3e850*/  LDCU.64 UR46, c[0x0][0x398] ;  /* 0x00007300ff2e77ac */ /* 0x000e640008000a00 */
[----:B------:R-:W4:Y:S01]  /*3e860*/  LDL.LU R219, [R1+0x62c] ;  /* 0x00062c0001db7983 */ /* 0x000f220000300800 */
[----:B------:R-:W-:-:S03]  /*3e870*/  NOP ;  /* 0x0000000000007918 */ /* 0x000fc60000000000 */
[----:B------:R-:W2:Y:S01]  /*3e880*/  LDL.LU R239, [R1+0x10] ;  /* 0x0000100001ef7983 */ /* 0x000ea20000300800 */
[----:B------:R-:W1:Y:S03]  /*3e890*/  LDCU UR36, c[0x0][0x3b8] ;  /* 0x00007700ff2477ac */ /* 0x000e660008000800 */
[----:B------:R-:W2:Y:S01]  /*3e8a0*/  LDL.LU R238, [R1+0x834] ;  /* 0x0008340001ee7983 */ /* 0x000ea20000300800 */
[----:B------:R-:W1:Y:S03]  /*3e8b0*/  LDCU UR32, c[0x0][0x398] ;  /* 0x00007300ff2077ac */ /* 0x000e660008000800 */
[----:B------:R-:W2:Y:S01]  /*3e8c0*/  LDL.LU R237, [R1+0x14] ;  /* 0x0000140001ed7983 */ /* 0x000ea20000300800 */
[----:B------:R-:W1:Y:S03]  /*3e8d0*/  LDCU UR34, c[0x0][0x3b8] ;  /* 0x00007700ff2277ac */ /* 0x000e660008000800 */
[----:B------:R-:W2:Y:S04]  /*3e8e0*/  LDL.LU R236, [R1+0x838] ;  /* 0x0008380001ec7983 */ /* 0x000ea80000300800 */
[----:B------:R-:W2:Y:S04]  /*3e8f0*/  LDL.LU R243, [R1+0x18] ;  /* 0x0000180001f37983 */ /* 0x000ea80000300800 */
[----:B------:R-:W2:Y:S04]  /*3e900*/  LDL.LU R242, [R1+0x83c] ;  /* 0x00083c0001f27983 */ /* 0x000ea80000300800 */
[----:B------:R-:W3:Y:S04]  /*3e910*/  LDL.LU R241, [R1+0x1c] ;  /* 0x00001c0001f17983 */ /* 0x000ee80000300800 */
[----:B------:R-:W3:Y:S04]  /*3e920*/  LDL.LU R240, [R1+0xc] ;  /* 0x00000c0001f07983 */ /* 0x000ee80000300800 */
[----:B----4-:R4:W-:Y:S02]  /*3e930*/  STSM.16.M88.4 [R247], R216 ;  /* 0x000000d8f7007844 */ /* 0x0109e40000000200 */
[----:B----4-:R-:W-:Y:S01]  /*3e940*/  IMAD.WIDE R216, R244, 0x4, R224 ;  /* 0x00000004f4d87825 */ /* 0x010fe200078e02e0 */
[----:B------:R-:W-:-:S04]  /*3e950*/  NOP ;  /* 0x0000000000007918 */ /* 0x000fc80000000000 */
[----:B------:R4:W-:Y:S01]  /*3e960*/  @P1 STG.E desc[UR28][R216.64], R245 ;  /* 0x000000f5d8001986 */ /* 0x0009e2000c10191c */
[----:B------:R-:W-:-:S05]  /*3e970*/  IMAD.WIDE R218, R244, 0x4, R226 ;  /* 0x00000004f4da7825 */ /* 0x000fca00078e02e2 */
[----:B--2---:R-:W-:Y:S01]  /*3e980*/  @P3 STG.E desc[UR28][R218.64], R239 ;  /* 0x000000efda003986 */ /* 0x004fe2000c10191c */
[----:B----4-:R-:W-:-:S05]  /*3e990*/  IMAD.WIDE R216, R3, 0x4, R224 ;  /* 0x0000000403d87825 */ /* 0x010fca00078e02e0 */
[----:B------:R2:W-:Y:S02]  /*3e9a0*/  @P6 STG.E desc[UR28][R216.64], R248 ;  /* 0x000000f8d8006986 */ /* 0x0005e4000c10191c */
[----:B--2---:R-:W-:-:S05]  /*3e9b0*/  IMAD.WIDE R216, R3, 0x4, R226 ;  /* 0x0000000403d87825 */ /* 0x004fca00078e02e2 */
[----:B------:R2:W-:Y:S04]  /*3e9c0*/  @P0 STG.E desc[UR28][R216.64], R249 ;  /* 0x000000f9d8000986 */ /* 0x0005e8000c10191c */
[----:B--2---:R-:W2:Y:S01]  /*3e9d0*/  LDL.LU R249, [R1+0x1280] ;  /* 0x0012800001f97983 */ /* 0x004ea20000300800 */
[----:B-1----:R-:W-:Y:S01]  /*3e9e0*/  ISETP.LT.AND P4, PT, R252, UR38, !P2 ;  /* 0x00000026fc007c0c */ /* 0x002fe2000d781270 */
[----:B------:R-:W1:Y:S01]  /*3e9f0*/  LDCU UR38, c[0x0][0x398] ;  /* 0x00007300ff2677ac */ /* 0x000e620008000800 */
[----:B------:R-:W-:Y:S02]  /*3ea00*/  ISETP.LT.AND P2, PT, R223, UR40, !P2 ;  /* 0x00000028df007c0c */ /* 0x000fe4000d741270 */
[----:B------:R-:W-:Y:S01]  /*3ea10*/  ISETP.GE.AND P1, PT, R0, UR49, PT ;  /* 0x0000003100007c0c */ /* 0x000fe2000bf26270 */
[----:B------:R-:W-:Y:S01]  /*3ea20*/  VIADD R0, R3, UR48 ;  /* 0x0000003003007c36 */ /* 0x000fe20008000000 */
[----:B------:R-:W4:Y:S02]  /*3ea30*/  LDCU.64 UR48, c[0x0][0x398] ;  /* 0x00007300ff3077ac */ /* 0x000f240008000a00 */
[----:B------:R-:W-:Y:S01]  /*3ea40*/  ISETP.LT.AND P5, PT, R252, UR42, !P1 ;  /* 0x0000002afc007c0c */ /* 0x000fe2000cfa1270 */
[C---:B------:R-:W-:Y:S01]  /*3ea50*/  IMAD.WIDE R218, R0.reuse, 0x4, R224 ;  /* 0x0000000400da7825 */ /* 0x040fe200078e02e0 */
[----:B------:R-:W-:Y:S01]  /*3ea60*/  ISETP.LT.AND P1, PT, R223, UR44, !P1 ;  /* 0x0000002cdf007c0c */ /* 0x000fe2000cf21270 */
[----:B------:R-:W1:Y:S02]  /*3ea70*/  LDCU UR42, c[0x0][0x3b8] ;  /* 0x00007700ff2a77ac */ /* 0x000e640008000800 */
[----:B------:R-:W-:Y:S01]  /*3ea80*/  IMAD.WIDE R216, R0, 0x4, R226 ;  /* 0x0000000400d87825 */ /* 0x000fe200078e02e2 */
[----:B------:R3:W-:Y:S01]  /*3ea90*/  @P4 STG.E desc[UR28][R218.64], R238 ;  /* 0x000000eeda004986 */ /* 0x0007e2000c10191c */
[----:B------:R-:W-:Y:S01]  /*3eaa0*/  ISETP.GE.AND P3, PT, R246, UR53, PT ;  /* 0x00000035f6007c0c */ /* 0x000fe2000bf66270 */
[----:B------:R-:W1:Y:S01]  /*3eab0*/  LDCU UR44, c[0x0][0x3b8] ;  /* 0x00007700ff2c77ac */ /* 0x000e620008000800 */
[----:B------:R-:W-:Y:S01]  /*3eac0*/  VIADD R245, R0, UR50 ;  /* 0x0000003200f57c36 */ /* 0x000fe20008000000 */
[----:B------:R4:W-:Y:S01]  /*3ead0*/  @P2 STG.E desc[UR28][R216.64], R237 ;  /* 0x000000edd8002986 */ /* 0x0009e2000c10191c */
[----:B------:R-:W1:Y:S01]  /*3eae0*/  LDCU.64 UR50, c[0x0][0x398] ;  /* 0x00007300ff3277ac */ /* 0x000e620008000a00 */
[----:B------:R-:W1:Y:S01]  /*3eaf0*/  LDCU UR40, c[0x0][0x3b8] ;  /* 0x00007700ff2877ac */ /* 0x000e620008000800 */
[----:B---3--:R-:W-:-:S04]  /*3eb00*/  IMAD.WIDE R218, R245, 0x4, R224 ;  /* 0x00000004f5da7825 */ /* 0x008fc800078e02e0 */
[C---:B----4-:R-:W-:Y:S01]  /*3eb10*/  IMAD.WIDE R216, R245.reuse, 0x4, R226 ;  /* 0x00000004f5d87825 */ /* 0x050fe200078e02e2 */
[----:B--2---:R-:W-:Y:S04]  /*3eb20*/  @P5 STG.E desc[UR28][R218.64], R249 ;  /* 0x000000f9da005986 */ /* 0x004fe8000c10191c */
[----:B------:R2:W-:Y:S04]  /*3eb30*/  @P1 STG.E desc[UR28][R216.64], R250 ;  /* 0x000000fad8001986 */ /* 0x0005e8000c10191c */
[----:B--2---:R-:W2:Y:S01]  /*3eb40*/  LDL.LU R250, [R1+0x127c] ;  /* 0x00127c0001fa7983 */ /* 0x004ea20000300800 */
[----:B------:R-:W-:Y:S01]  /*3eb50*/  IADD3 R244, PT, PT, R245, UR52, RZ ;  /* 0x00000034f5f47c10 */ /* 0x000fe2000fffe0ff */
[----:B------:R-:W3:Y:S01]  /*3eb60*/  LDCU.64 UR52, c[0x0][0x398] ;  /* 0x00007300ff3477ac */ /* 0x000ee20008000a00 */
[----:B------:R-:W-:Y:S01]  /*3eb70*/  VIADD R246, R2, 0x5 ;  /* 0x0000000502f67836 */ /* 0x000fe20000000000 */
[----:B------:R-:W-:-:S02]  /*3eb80*/  ISETP.LT.AND P6, PT, R252, UR46, !P3 ;  /* 0x0000002efc007c0c */ /* 0x000fc4000dfc1270 */
[C---:B------:R-:W-:Y:S01]  /*3eb90*/  ISETP.LT.AND P3, PT, R223.reuse, UR48, !P3 ;  /* 0x00000030df007c0c */ /* 0x040fe2000df61270 */
[----:B------:R-:W-:Y:S01]  /*3eba0*/  IMAD.WIDE R218, R244, 0x4, R224 ;  /* 0x00000004f4da7825 */ /* 0x000fe200078e02e0 */
[----:B------:R-:W-:Y:S01]  /*3ebb0*/  ISETP.GE.AND P0, PT, R246, UR4, PT ;  /* 0x00000004f6007c0c */ /* 0x000fe2000bf06270 */
[----:B------:R-:W4:Y:S03]  /*3ebc0*/  LDCU UR46, c[0x0][0x3b8] ;  /* 0x00007700ff2e77ac */ /* 0x000f260008000800 */
[----:B-1----:R-:W-:Y:S01]  /*3ebd0*/  ISETP.LT.AND P4, PT, R252, UR50, !P0 ;  /* 0x00000032fc007c0c */ /* 0x002fe2000c781270 */
[C---:B------:R-:W-:Y:S01]  /*3ebe0*/  IMAD.WIDE R216, R244.reuse, 0x4, R226 ;  /* 0x00000004f4d87825 */ /* 0x040fe200078e02e2 */
[----:B------:R-:W1:Y:S03]  /*3ebf0*/  LDCU UR48, c[0x0][0x3b8] ;  /* 0x00007700ff3077ac */ /* 0x000e660008000800 */
[----:B------:R-:W-:Y:S01]  /*3ec00*/  VIADD R3, R244, UR36 ;  /* 0x00000024f4037c36 */ /* 0x000fe20008000000 */
[----:B------:R4:W-:Y:S01]  /*3ec10*/  @P6 STG.E desc[UR28][R218.64], R236 ;  /* 0x000000ecda006986 */ /* 0x0009e2000c10191c */
[----:B------:R-:W-:Y:S01]  /*3ec20*/  VIADD R246, R2, 0x6 ;  /* 0x0000000602f67836 */ /* 0x000fe20000000000 */
[----:B---3--:R-:W-:Y:S01]  /*3ec30*/  ISETP.LT.AND P0, PT, R223, UR52, !P0 ;  /* 0x00000034df007c0c */ /* 0x008fe2000c701270 */
[----:B------:R-:W3:Y:S01]  /*3ec40*/  LDCU UR50, c[0x0][0x3b8] ;  /* 0x00007700ff3277ac */ /* 0x000ee20008000800 */
[----:B------:R1:W-:Y:S01]  /*3ec50*/  @P3 STG.E desc[UR28][R216.64], R243 ;  /* 0x000000f3d8003986 */ /* 0x0003e2000c10191c */
[----:B------:R-:W2:Y:S01]  /*3ec60*/  LDCU UR36, c[0x0][0x39c] ;  /* 0x00007380ff2477ac */ /* 0x000ea20008000800 */
[----:B------:R-:W2:Y:S01]  /*3ec70*/  LDCU UR4, c[0x0][0x398] ;  /* 0x00007300ff0477ac */ /* 0x000ea20008000800 */
[----:B----4-:R-:W-:Y:S01]  /*3ec80*/  IMAD.WIDE R218, R3, 0x4, R224 ;  /* 0x0000000403da7825 */ /* 0x010fe200078e02e0 */
[----:B------:R-:W-:-:S02]  /*3ec90*/  ISETP.GE.AND P2, PT, R246, UR5, PT ;  /* 0x00000005f6007c0c */ /* 0x000fc4000bf46270 */
[C---:B------:R-:W-:Y:S01]  /*3eca0*/  IADD3 R0, PT, PT, R3.reuse, UR42, RZ ;  /* 0x0000002a03007c10 */ /* 0x040fe2000fffe0ff */
[----:B-1----:R-:W-:Y:S01]  /*3ecb0*/  IMAD.WIDE R216, R3, 0x4, R226 ;  /* 0x0000000403d87825 */ /* 0x002fe200078e02e2 */
[----:B------:R-:W1:Y:S01]  /*3ecc0*/  LDCU UR52, c[0x0][0x3b8] ;  /* 0x00007700ff3477ac */ /* 0x000e620008000800 */
[----:B--2---:R2:W-:Y:S02]  /*3ecd0*/  @P4 STG.E desc[UR28][R218.64], R250 ;  /* 0x000000fada004986 */ /* 0x0045e4000c10191c */
[----:B------:R-:W-:Y:S01]  /*3ece0*/  VIADD R246, R2, 0x7 ;  /* 0x0000000702f67836 */ /* 0x000fe20000000000 */
[----:B------:R-:W-:Y:S01]  /*3ecf0*/  ISETP.LT.AND P5, PT, R252, UR30, !P2 ;  /* 0x0000001efc007c0c */ /* 0x000fe2000d7a1270 */
[----:B------:R-:W-:Y:S01]  /*3ed00*/  VIADD R245, R0, UR44 ;  /* 0x0000002c00f57c36 */ /* 0x000fe20008000000 */
[----:B------:R4:W-:Y:S01]  /*3ed10*/  @P0 STG.E desc[UR28][R216.64], R251 ;  /* 0x000000fbd8000986 */ /* 0x0009e2000c10191c */
[C---:B------:R-:W-:Y:S01]  /*3ed20*/  ISETP.LT.AND P2, PT, R223.reuse, UR6, !P2 ;  /* 0x00000006df007c0c */ /* 0x040fe2000d741270 */
[----:B------:R-:W1:Y:S01]  /*3ed30*/  LDCU UR42, c[0x0][0x39c] ;  /* 0x00007380ff2a77ac */ /* 0x000e620008000800 */
[----:B------:R-:W-:Y:S01]  /*3ed40*/  ISETP.GE.AND P1, PT, R246, UR7, PT ;  /* 0x00000007f6007c0c */ /* 0x000fe2000bf26270 */
[----:B------:R-:W1:Y:S01]  /*3ed50*/  LDCU UR5, c[0x0][0x398] ;  /* 0x00007300ff0577ac */ /* 0x000e620008000800 */
[----:B--2---:R-:W-:Y:S01]  /*3ed60*/  IMAD.WIDE R218, R0, 0x4, R224 ;  /* 0x0000000400da7825 */ /* 0x004fe200078e02e0 */
[----:B------:R-:W2:Y:S01]  /*3ed70*/  LDCU UR30, c[0x0][0x398] ;  /* 0x00007300ff1e77ac */ /* 0x000ea20008000800 */
[----:B----4-:R-:W4:Y:S01]  /*3ed80*/  LDL.LU R251, [R1+0x1278] ;  /* 0x0012780001fb7983 */ /* 0x010f220000300800 */
[----:B------:R-:W-:Y:S01]  /*3ed90*/  ISETP.LT.AND P6, PT, R252, UR8, !P1 ;  /* 0x00000008fc007c0c */ /* 0x000fe2000cfc1270 */
[----:B------:R-:W-:Y:S01]  /*3eda0*/  IMAD.WIDE R216, R0, 0x4, R226 ;  /* 0x0000000400d87825 */ /* 0x000fe200078e02e2 */
[----:B------:R-:W-:Y:S01]  /*3edb0*/  ISETP.LT.AND P1, PT, R223, UR9, !P1 ;  /* 0x00000009df007c0c */ /* 0x000fe2000cf21270 */
[----:B------:R1:W-:Y:S01]  /*3edc0*/  @P5 STG.E desc[UR28][R218.64], R242 ;  /* 0x000000f2da005986 */ /* 0x0003e2000c10191c */
[C---:B------:R-:W-:Y:S01]  /*3edd0*/  IADD3 R244, PT, PT, R245.reuse, UR46, RZ ;  /* 0x0000002ef5f47c10 */ /* 0x040fe2000fffe0ff */
[----:B------:R-:W-:Y:S01]  /*3ede0*/  VIADD R246, R2, 0x8 ;  /* 0x0000000802f67836 */ /* 0x000fe20000000000 */
[----:B------:R-:W2:Y:S01]  /*3edf0*/  LDCU UR44, c[0x0][0x39c] ;  /* 0x00007380ff2c77ac */ /* 0x000ea20008000800 */
[----:B------:R3:W-:Y:S01]  /*3ee00*/  @P2 STG.E desc[UR28][R216.64], R241 ;  /* 0x000000f1d8002986 */ /* 0x0007e2000c10191c */
[----:B------:R-:W2:Y:S03]  /*3ee10*/  LDCU UR7, c[0x0][0x398] ;  /* 0x00007300ff0777ac */ /* 0x000ea60008000800 */
[----:B------:R-:W2:Y:S01]  /*3ee20*/  LDL.LU R250, [R1+0x6e0] ;  /* 0x0006e00001fa7983 */ /* 0x000ea20000300800 */
[----:B------:R-:W2:Y:S01]  /*3ee30*/  LDCU UR8, c[0x0][0x398] ;  /* 0x00007300ff0877ac */ /* 0x000ea20008000800 */
[C---:B-1----:R-:W-:Y:S01]  /*3ee40*/  IMAD.WIDE R218, R245.reuse, 0x4, R224 ;  /* 0x00000004f5da7825 */ /* 0x042fe200078e02e0 */
[----:B------:R-:W1:Y:S03]  /*3ee50*/  LDCU UR46, c[0x0][0x39c] ;  /* 0x00007380ff2e77ac */ /* 0x000e660008000800 */
[----:B---3--:R-:W-:Y:S01]  /*3ee60*/  IMAD.WIDE R216, R245, 0x4, R226 ;  /* 0x00000004f5d87825 */ /* 0x008fe200078e02e2 */
[----:B------:R-:W3:Y:S01]  /*3ee70*/  LDCU UR6, c[0x0][0x3b8] ;  /* 0x00007700ff0677ac */ /* 0x000ee20008000800 */
[----:B------:R-:W1:Y:S01]  /*3ee80*/  LDCU UR9, c[0x0][0x3b8] ;  /* 0x00007700ff0977ac */ /* 0x000e620008000800 */
[----:B----4-:R4:W-:Y:S04]  /*3ee90*/  @P6 STG.E desc[UR28][R218.64], R251 ;  /* 0x000000fbda006986 */ /* 0x0109e8000c10191c */
[----:B------:R1:W-:Y:S04]  /*3eea0*/  @P1 STG.E desc[UR28][R216.64], R240 ;  /* 0x000000f0d8001986 */ /* 0x0003e8000c10191c */
[----:B----4-:R-:W4:Y:S04]  /*3eeb0*/  LDL.LU R251, [R1+0x710] ;  /* 0x0007100001fb7983 */ /* 0x010f280000300800 */
[----:B-1----:R-:W2:Y:S04]  /*3eec0*/  LDL.LU R217, [R1+0x730] ;  /* 0x0007300001d97983 */ /* 0x002ea80000300800 */
        /* <DEDUP_REMOVED lines=13> */
[----:B------:R-:W-:Y:S01]  /*3efa0*/  ISETP.GE.AND P3, PT, R246, UR10, PT ;  /* 0x0000000af6007c0c */ /* 0x000fe2000bf66270 */
[----:B------:R-:W-:Y:S01]  /*3efb0*/  VIADD R246, R2, 0x9 ;  /* 0x0000000902f67836 */ /* 0x000fe20000000000 */
[----:B------:R-:W1:Y:S02]  /*3efc0*/  LDCU UR10, c[0x0][0x398] ;  /* 0x00007300ff0a77ac */ /* 0x000e640008000800 */
[----:B------:R-:W-:-:S02]  /*3efd0*/  ISETP.LT.AND P4, PT, R252, UR11, !P3 ;  /* 0x0000000bfc007c0c */ /* 0x000fc4000df81270 */
[C---:B------:R-:W-:Y:S01]  /*3efe0*/  ISETP.LT.AND P3, PT, R223.reuse, UR12, !P3 ;  /* 0x0000000cdf007c0c */ /* 0x040fe2000df61270 */
[----:B------:R-:W-:Y:S01]  /*3eff0*/  IMAD.WIDE R218, R244, 0x4, R224 ;  /* 0x00000004f4da7825 */ /* 0x000fe200078e02e0 */
[----:B------:R-:W-:Y:S01]  /*3f000*/  ISETP.GE.AND P0, PT, R246, UR13, PT ;  /* 0x0000000df6007c0c */ /* 0x000fe2000bf06270 */
[----:B------:R-:W1:Y:S02]  /*3f010*/  LDCU UR11, c[0x0][0x398] ;  /* 0x00007300ff0b77ac */ /* 0x000e640008000800 */
[----:B------:R-:W-:Y:S01]  /*3f020*/  VIADD R246, R2, 0xa ;  /* 0x0000000a02f67836 */ /* 0x000fe20000000000 */
[----:B------:R-:W-:Y:S01]  /*3f030*/  ISETP.LT.AND P5, PT, R252, UR14, !P0 ;  /* 0x0000000efc007c0c */ /* 0x000fe2000c7a1270 */
[----:B------:R-:W-:Y:S01]  /*3f040*/  VIADD R3, R244, UR48 ;  /* 0x00000030f4037c36 */ /* 0x000fe20008000000 */
[----:B------:R-:W-:Y:S01]  /*3f050*/  ISETP.LT.AND P0, PT, R223, UR15, !P0 ;  /* 0x0000000fdf007c0c */ /* 0x000fe2000c701270 */
[----:B------:R-:W1:Y:S01]  /*3f060*/  LDCU UR48, c[0x0][0x39c] ;  /* 0x00007380ff3077ac */ /* 0x000e620008000800 */
[----:B------:R-:W-:Y:S01]  /*3f070*/  ISETP.GE.AND P2, PT, R246, UR16, PT ;  /* 0x00000010f6007c0c */ /* 0x000fe2000bf46270 */
[----:B------:R-:W-:Y:S01]  /*3f080*/  VIADD R246, R2, 0xb ;  /* 0x0000000b02f67836 */ /* 0x000fe20000000000 */
[----:B------:R-:W-:Y:S01]  /*3f090*/  IADD3 R0, PT, PT, R3, UR50, RZ ;  /* 0x0000003203007c10 */ /* 0x000fe2000fffe0ff */
[----:B------:R-:W1:Y:S01]  /*3f0a0*/  LDCU UR13, c[0x0][0x398] ;  /* 0x00007300ff0d77ac */ /* 0x000e620008000800 */
[----:B------:R-:W-:-:S02]  /*3f0b0*/  ISETP.LT.AND P6, PT, R252, UR17, !P2 ;  /* 0x00000011fc007c0c */ /* 0x000fc4000d7c1270 */
[----:B------:R-:W-:Y:S01]  /*3f0c0*/  ISETP.LT.AND P2, PT, R223, UR18, !P2 ;  /* 0x00000012df007c0c */ /* 0x000fe2000d741270 */
[----:B------:R-:W1:Y:S01]  /*3f0d0*/  LDCU UR12, c[0x0][0x3b8] ;  /* 0x00007700ff0c77ac */ /* 0x000e620008000800 */
[----:B------:R-:W-:Y:S01]  /*3f0e0*/  ISETP.GE.AND P1, PT, R246, UR19, PT ;  /* 0x00000013f6007c0c */ /* 0x000fe2000bf26270 */
[----:B------:R-:W-:Y:S02]  /*3f0f0*/  VIADD R246, R2, 0xc ;  /* 0x0000000c02f67836 */ /* 0x000fe40000000000 */
[----:B------:R-:W-:Y:S01]  /*3f100*/  VIADD R245, R0, UR52 ;  /* 0x0000003400f57c36 */ /* 0x000fe20008000000 */
        /* <DEDUP_REMOVED lines=8> */
[----:B--2---:R2:W-:Y:S01]  /*3f190*/  @P4 STG.E desc[UR28][R218.64], R217 ;  /* 0x000000d9da004986 */ /* 0x0045e2000c10191c */
[----:B------:R-:W-:Y:S01]  /*3f1a0*/  ISETP.LT.AND P4, PT, R252, UR20, !P1 ;  /* 0x00000014fc007c0c */ /* 0x000fe2000cf81270 */
[----:B------:R-:W1:Y:S01]  /*3f1b0*/  LDCU UR20, c[0x0][0x398] ;  /* 0x00007300ff1477ac */ /* 0x000e620008000800 */
[----:B--2---:R-:W-:-:S04]  /*3f1c0*/  IMAD.WIDE R216, R244, 0x4, R226 ;  /* 0x00000004f4d87825 */ /* 0x004fc800078e02e2 */
[----:B------:R-:W-:Y:S01]  /*3f1d0*/  IMAD.WIDE R218, R3, 0x4, R224 ;  /* 0x0000000403da7825 */ /* 0x000fe200078e02e0 */
[----:B----4-:R2:W-:Y:S01]  /*3f1e0*/  @P3 STG.E desc[UR28][R216.64], R251 ;  /* 0x000000fbd8003986 */ /* 0x0105e2000c10191c */
[----:B------:R-:W-:Y:S01]  /*3f1f0*/  ISETP.LT.AND P1, PT, R223, UR21, !P1 ;  /* 0x00000015df007c0c */ /* 0x000fe2000cf21270 */
[----:B------:R-:W4:Y:S01]  /*3f200*/  LDCU UR21, c[0x0][0x3b8] ;  /* 0x00007700ff1577ac */ /* 0x000f220008000800 */
[----:B------:R-:W-:Y:S01]  /*3f210*/  ISETP.GE.AND P3, PT, R246, UR22, PT ;  /* 0x00000016f6007c0c */ /* 0x000fe2000bf66270 */
[----:B------:R1:W-:Y:S01]  /*3f220*/  @P5 STG.E desc[UR28][R218.64], R250 ;  /* 0x000000fada005986 */ /* 0x0003e2000c10191c */
[----:B------:R-:W-:Y:S01]  /*3f230*/  VIADD R246, R2, 0xd ;  /* 0x0000000d02f67836 */ /* 0x000fe20000000000 */
[----:B------:R-:W-:Y:S01]  /*3f240*/  IADD3 R244, PT, PT, R245, UR77, RZ ;  /* 0x0000004df5f47c10 */ /* 0x000fe2000fffe0ff */
[----:B------:R-:W3:Y:S01]  /*3f250*/  LDCU UR77, c[0x0][0x39c] ;  /* 0x00007380ff4d77ac */ /* 0x000ee20008000800 */
[----:B--2---:R-:W-:Y:S01]  /*3f260*/  IMAD.WIDE R216, R3, 0x4, R226 ;  /* 0x0000000403d87825 */ /* 0x004fe200078e02e2 */
[----:B------:R-:W2:Y:S01]  /*3f270*/  LDL.LU R251, [R1+0x6a0] ;  /* 0x0006a00001fb7983 */ /* 0x000ea20000300800 */
[----:B------:R-:W2:Y:S02]  /*3f280*/  LDCU UR22, c[0x0][0x398] ;  /* 0x00007300ff1677ac */ /* 0x000ea40008000800 */
[----:B-1----:R-:W-:Y:S01]  /*3f290*/  IMAD.WIDE R218, R0, 0x4, R224 ;  /* 0x0000000400da7825 */ /* 0x002fe200078e02e0 */
[----:B---3--:R1:W-:Y:S01]  /*3f2a0*/  @P0 STG.E desc[UR28][R216.64], R249 ;  /* 0x000000f9d8000986 */ /* 0x0083e2000c10191c */
[----:B------:R-:W-:Y:S01]  /*3f2b0*/  ISETP.LT.AND P5, PT, R252, UR23, !P3 ;  /* 0x00000017fc007c0c */ /* 0x000fe2000dfa1270 */
[----:B------:R-:W3:Y:S01]  /*3f2c0*/  LDCU UR23, c[0x0][0x398] ;  /* 0x00007300ff1777ac */ /* 0x000ee20008000800 */
[----:B------:R-:W-:Y:S01]  /*3f2d0*/  ISETP.LT.AND P3, PT, R223, UR24, !P3 ;  /* 0x00000018df007c0c */ /* 0x000fe2000df61270 */
[----:B------:R4:W-:Y:S01]  /*3f2e0*/  @P6 STG.E desc[UR28][R218.64], R248 ;  /* 0x000000f8da006986 */ /* 0x0009e2000c10191c */
[----:B------:R-:W-:Y:S01]  /*3f2f0*/  ISETP.GE.AND P0, PT, R246, UR25, PT ;  /* 0x00000019f6007c0c */ /* 0x000fe2000bf06270 */
[----:B------:R-:W-:Y:S01]  /*3f300*/  VIADD R246, R2, 0xe ;  /* 0x0000000e02f67836 */ /* 0x000fe20000000000 */
[----:B------:R-:W2:Y:S01]  /*3f310*/  LDCU UR25, c[0x0][0x398] ;  /* 0x00007300ff1977ac */ /* 0x000ea20008000800 */
[----:B------:R-:W-:Y:S01]  /*3f320*/  VIADD R3, R244, UR76 ;  /* 0x0000004cf4037c36 */ /* 0x000fe20008000000 */
[----:B------:R-:W2:Y:S01]  /*3f330*/  LDL.LU R250, [R1+0x680] ;  /* 0x0006800001fa7983 */ /* 0x000ea20000300800 */
[----:B-1----:R-:W-:Y:S01]  /*3f340*/  IMAD.WIDE R216, R0, 0x4, R226 ;  /* 0x0000000400d87825 */ /* 0x002fe200078e02e2 */
[----:B------:R-:W1:Y:S03]  /*3f350*/  LDCU UR24, c[0x0][0x3b8] ;  /* 0x00007700ff1877ac */ /* 0x000e660008000800 */
[----:B----4-:R-:W-:Y:S01]  /*3f360*/  IMAD.WIDE R218, R245, 0x4, R224 ;  /* 0x00000004f5da7825 */ /* 0x010fe200078e02e0 */
[----:B------:R4:W-:Y:S01]  /*3f370*/  @P2 STG.E desc[UR28][R216.64], R11 ;  /* 0x0000000bd8002986 */ /* 0x0009e2000c10191c */
[----:B------:R-:W-:Y:S01]  /*3f380*/  ISETP.LT.AND P6, PT, R252, UR26, !P0 ;  /* 0x0000001afc007c0c */ /* 0x000fe2000c7c1270 */
[----:B------:R-:W1:Y:S01]  /*3f390*/  LDCU UR76, c[0x0][0x39c] ;  /* 0x00007380ff4c77ac */ /* 0x000e620008000800 */
[----:B------:R-:W-:Y:S01]  /*3f3a0*/  ISETP.LT.AND P0, PT, R223, UR27, !P0 ;  /* 0x0000001bdf007c0c */ /* 0x000fe2000c701270 */
[----:B------:R3:W-:Y:S01]  /*3f3b0*/  @P4 STG.E desc[UR28][R218.64], R10 ;  /* 0x0000000ada004986 */ /* 0x0007e2000c10191c */
[----:B------:R-:W-:Y:S01]  /*3f3c0*/  ISETP.GE.AND P2, PT, R246, UR54, PT ;  /* 0x00000036f6007c0c */ /* 0x000fe2000bf46270 */
[----:B------:R-:W-:Y:S01]  /*3f3d0*/  VIADD R246, R2, 0xf ;  /* 0x0000000f02f67836 */ /* 0x000fe20000000000 */
[----:B------:R-:W-:Y:S01]  /*3f3e0*/  IADD3 R0, PT, PT, R3, UR75, RZ ;  /* 0x0000004b03007c10 */ /* 0x000fe2000fffe0ff */
[----:B------:R-:W1:Y:S01]  /*3f3f0*/  LDCU UR26, c[0x0][0x398] ;  /* 0x00007300ff1a77ac */ /* 0x000e620008000800 */
[----:B----4-:R-:W-:Y:S01]  /*3f400*/  IMAD.WIDE R216, R245, 0x4, R226 ;  /* 0x00000004f5d87825 */ /* 0x010fe200078e02e2 */
[----:B------:R-:W4:Y:S03]  /*3f410*/  LDCU UR27, c[0x0][0x3b8] ;  /* 0x00007700ff1b77ac */ /* 0x000f260008000800 */
[----:B---3--:R-:W-:Y:S01]  /*3f420*/  IMAD.WIDE R218, R244, 0x4, R224 ;  /* 0x00000004f4da7825 */ /* 0x008fe200078e02e0 */
[----:B------:R3:W-:Y:S01]  /*3f430*/  @P1 STG.E desc[UR28][R216.64], R9 ;  /* 0x00000009d8001986 */ /* 0x0007e2000c10191c */
[----:B------:R-:W-:Y:S01]  /*3f440*/  ISETP.LT.AND P4, PT, R252, UR55, !P2 ;  /* 0x00000037fc007c0c */ /* 0x000fe2000d781270 */
[----:B------:R-:W1:Y:S01]  /*3f450*/  LDCU UR75, c[0x0][0x39c] ;  /* 0x00007380ff4b77ac */ /* 0x000e620008000800 */
[----:B------:R-:W-:Y:S01]  /*3f460*/  ISETP.LT.AND P2, PT, R223, UR56, !P2 ;  /* 0x00000038df007c0c */ /* 0x000fe2000d741270 */
[----:B------:R4:W-:Y:S01]  /*3f470*/  @P5 STG.E desc[UR28][R218.64], R239 ;  /* 0x000000efda005986 */ /* 0x0009e2000c10191c */
[----:B------:R-:W-:Y:S01]  /*3f480*/  ISETP.GE.AND P1, PT, R246, UR57, PT ;  /* 0x00000039f6007c0c */ /* 0x000fe2000bf26270 */
[----:B------:R-:W-:Y:S01]  /*3f490*/  VIADD R245, R0, UR74 ;  /* 0x0000004a00f57c36 */ /* 0x000fe20008000000 */
[----:B------:R-:W1:Y:S01]  /*3f4a0*/  LDCU UR54, c[0x0][0x398] ;  /* 0x00007300ff3677ac */ /* 0x000e620008000800 */
[----:B---3--:R-:W-:Y:S01]  /*3f4b0*/  IMAD.WIDE R216, R244, 0x4, R226 ;  /* 0x00000004f4d87825 */ /* 0x008fe200078e02e2 */
[----:B------:R-:W3:Y:S03]  /*3f4c0*/  LDCU UR55, c[0x0][0x398] ;  /* 0x00007300ff3777ac */ /* 0x000ee60008000800 */
[----:B----4-:R-:W-:Y:S01]  /*3f4d0*/  IMAD.WIDE R218, R3, 0x4, R224 ;  /* 0x0000000403da7825 */ /* 0x010fe200078e02e0 */
[----:B------:R4:W-:Y:S01]  /*3f4e0*/  @P3 STG.E desc[UR28][R216.64], R238 ;  /* 0x000000eed8003986 */ /* 0x0009e2000c10191c */
[----:B------:R-:W-:Y:S01]  /*3f4f0*/  ISETP.LT.AND P5, PT, R252, UR58, !P1 ;  /* 0x0000003afc007c0c */ /* 0x000fe2000cfa1270 */
[----:B------:R-:W1:Y:S01]  /*3f500*/  LDCU UR74, c[0x0][0x39c] ;  /* 0x00007380ff4a77ac */ /* 0x000e620008000800 */
[----:B------:R-:W-:Y:S01]  /*3f510*/  ISETP.LT.AND P1, PT, R223, UR59, !P1 ;  /* 0x0000003bdf007c0c */ /* 0x000fe2000cf21270 */
[----:B------:R3:W-:Y:S01]  /*3f520*/  @P6 STG.E desc[UR28][R218.64], R237 ;  /* 0x000000edda006986 */ /* 0x0007e2000c10191c */
[----:B------:R-:W-:Y:S01]  /*3f530*/  VIADD R246, R2, 0x10 ;  /* 0x0000001002f67836 */ /* 0x000fe20000000000 */
[----:B------:R-:W-:Y:S01]  /*3f540*/  IADD3 R244, PT, PT, R245, UR60, RZ ;  /* 0x0000003cf5f47c10 */ /* 0x000fe2000fffe0ff */
[----:B------:R-:W1:Y:S01]  /*3f550*/  LDCU UR57, c[0x0][0x398] ;  /* 0x00007300ff3977ac */ /* 0x000e620008000800 */
[----:B------:R-:W1:Y:S01]  /*3f560*/  LDCU UR58, c[0x0][0x398] ;  /* 0x00007300ff3a77ac */ /* 0x000e620008000800 */
[----:B----4-:R-:W-:Y:S01]  /*3f570*/  IMAD.WIDE R216, R3, 0x4, R226 ;  /* 0x0000000403d87825 */ /* 0x010fe200078e02e2 */
[----:B------:R-:W4:Y:S03]  /*3f580*/  LDCU UR56, c[0x0][0x3b8] ;  /* 0x00007700ff3877ac */ /* 0x000f260008000800 */
[----:B---3--:R-:W-:Y:S01]  /*3f590*/  IMAD.WIDE R218, R0, 0x4, R224 ;  /* 0x0000000400da7825 */ /* 0x008fe200078e02e0 */
[----:B------:R3:W-:Y:S01]  /*3f5a0*/  @P0 STG.E desc[UR28][R216.64], R236 ;  /* 0x000000ecd8000986 */ /* 0x0007e2000c10191c */
[----:B------:R-:W-:Y:S01]  /*3f5b0*/  ISETP.GE.AND P3, PT, R246, UR61, PT ;  /* 0x0000003df6007c0c */ /* 0x000fe2000bf66270 */
[----:B------:R-:W1:Y:S02]  /*3f5c0*/  LDCU UR60, c[0x0][0x39c] ;  /* 0x00007380ff3c77ac */ /* 0x000e640008000800 */
[----:B------:R4:W-:Y:S01]  /*3f5d0*/  @P4 STG.E desc[UR28][R218.64], R243 ;  /* 0x000000f3da004986 */ /* 0x0009e2000c10191c */
[----:B------:R-:W1:Y:S01]  /*3f5e0*/  LDCU UR59, c[0x0][0x3b8] ;  /* 0x00007700ff3b77ac */ /* 0x000e620008000800 */
[----:B---3--:R-:W-:Y:S01]  /*3f5f0*/  IMAD.WIDE R216, R0, 0x4, R226 ;  /* 0x0000000400d87825 */ /* 0x008fe200078e02e2 */
[----:B------:R-:W3:Y:S03]  /*3f600*/  LDCU UR61, c[0x0][0x398] ;  /* 0x00007300ff3d77ac */ /* 0x000ee60008000800 */
[C---:B----4-:R-:W-:Y:S01]  /*3f610*/  IMAD.WIDE R218, R245.reuse, 0x4, R224 ;  /* 0x00000004f5da7825 */ /* 0x050fe200078e02e0 */
[----:B------:R4:W-:Y:S04]  /*3f620*/  @P2 STG.E desc[UR28][R216.64], R242 ;  /* 0x000000f2d8002986 */ /* 0x0009e8000c10191c */
[----:B------:R-:W-:Y:S01]  /*3f630*/  @P5 STG.E desc[UR28][R218.64], R241 ;  /* 0x000000f1da005986 */ /* 0x000fe2000c10191c */
[----:B----4-:R-:W-:-:S05]  /*3f640*/  IMAD.WIDE R216, R245, 0x4, R226 ;  /* 0x00000004f5d87825 */ /* 0x010fca00078e02e2 */
[----:B------:R4:W-:Y:S04]  /*3f650*/  @P1 STG.E desc[UR28][R216.64], R240 ;  /* 0x000000f0d8001986 */ /* 0x0009e8000c10191c */
[----:B----4-:R-:W4:Y:S04]  /*3f660*/  LDL.LU R217, [R1+0x720] ;  /* 0x0007200001d97983 */ /* 0x010f280000300800 */
        /* <DEDUP_REMOVED lines=13> */
[----:B------:R-:W-:Y:S01]  /*3f740*/  ISETP.LT.AND P6, PT, R252, UR62, !P3 ;  /* 0x0000003efc007c0c */ /* 0x000fe2000dfc1270 */
[----:B------:R-:W-:Y:S01]  /*3f750*/  VIADD R246, R2, 0x11 ;  /* 0x0000001102f67836 */ /* 0x000fe20000000000 */
[----:B------:R-:W-:Y:S01]  /*3f760*/  ISETP.LT.AND P3, PT, R223, UR63, !P3 ;  /* 0x0000003fdf007c0c */ /* 0x000fe2000df61270 */
[----:B------:R-:W-:Y:S01]  /*3f770*/  IMAD.WIDE R218, R244, 0x4, R224 ;  /* 0x00000004f4da7825 */ /* 0x000fe200078e02e0 */
[----:B------:R-:W1:Y:S02]  /*3f780*/  LDCU UR62, c[0x0][0x398] ;  /* 0x00007300ff3e77ac */ /* 0x000e640008000800 */
[----:B------:R-:W-:Y:S01]  /*3f790*/  ISETP.GE.AND P0, PT, R246, UR65, PT ;  /* 0x00000041f6007c0c */ /* 0x000fe2000bf06270 */
[----:B------:R-:W-:Y:S01]  /*3f7a0*/  VIADD R246, R2, 0x12 ;  /* 0x0000001202f67836 */ /* 0x000fe20000000000 */
[----:B------:R-:W1:Y:S02]  /*3f7b0*/  LDCU UR65, c[0x0][0x398] ;  /* 0x00007300ff4177ac */ /* 0x000e640008000800 */
[----:B------:R-:W-:-:S02]  /*3f7c0*/  ISETP.LT.AND P4, PT, R252, UR66, !P0 ;  /* 0x00000042fc007c0c */ /* 0x000fc4000c781270 */
[C---:B------:R-:W-:Y:S01]  /*3f7d0*/  ISETP.LT.AND P0, PT, R223.reuse, UR67, !P0 ;  /* 0x00000043df007c0c */ /* 0x040fe2000c701270 */
[----:B------:R-:W-:Y:S01]  /*3f7e0*/  VIADD R3, R244, UR64 ;  /* 0x00000040f4037c36 */ /* 0x000fe20008000000 */
[----:B------:R-:W-:Y:S01]  /*3f7f0*/  ISETP.GE.AND P2, PT, R246, UR69, PT ;  /* 0x00000045f6007c0c */ /* 0x000fe2000bf46270 */
[----:B------:R-:W-:Y:S01]  /*3f800*/  VIADD R246, R2, 0x13 ;  /* 0x0000001302f67836 */ /* 0x000fe20000000000 */
[----:B------:R-:W1:Y:S02]  /*3f810*/  LDCU UR64, c[0x0][0x39c] ;  /* 0x00007380ff4077ac */ /* 0x000e640008000800 */
[----:B------:R-:W-:Y:S02]  /*3f820*/  ISETP.LT.AND P5, PT, R252, UR70, !P2 ;  /* 0x00000046fc007c0c */ /* 0x000fe4000d7a1270 */
[----:B------:R-:W-:Y:S01]  /*3f830*/  ISETP.LT.AND P2, PT, R223, UR71, !P2 ;  /* 0x00000047df007c0c */ /* 0x000fe2000d741270 */
[----:B------:R-:W1:Y:S01]  /*3f840*/  LDCU UR63, c[0x0][0x3b8] ;  /* 0x00007700ff3f77ac */ /* 0x000e620008000800 */
[----:B------:R-:W-:Y:S01]  /*3f850*/  ISETP.GE.AND P1, PT, R246, UR73, PT ;  /* 0x00000049f6007c0c */ /* 0x000fe2000bf26270 */
[----:B------:R-:W-:Y:S01]  /*3f860*/  VIADD R246, R2, 0x14 ;  /* 0x0000001402f67836 */ /* 0x000fe20000000000 */
[----:B------:R-:W-:Y:S01]  /*3f870*/  IADD3 R0, PT, PT, R3, UR68, RZ ;  /* 0x0000004403007c10 */ /* 0x000fe2000fffe0ff */
[----:B------:R-:W1:Y:S04]  /*3f880*/  LDCU UR66, c[0x0][0x398] ;  /* 0x00007300ff4277ac */ /* 0x000e680008000800 */
        /* <DEDUP_REMOVED lines=8> */
[----:B----4-:R4:W-:Y:S01]  /*3f910*/  @P6 STG.E desc[UR28][R218.64], R217 ;  /* 0x000000d9da006986 */ /* 0x0109e2000c10191c */
[----:B------:R-:W-:Y:S01]  /*3f920*/  ISETP.LT.AND P6, PT, R252, UR31, !P1 ;  /* 0x0000001ffc007c0c */ /* 0x000fe2000cfc1270 */
[----:B------:R-:W1:Y:S01]  /*3f930*/  LDCU UR31, c[0x0][0x398] ;  /* 0x00007300ff1f77ac */ /* 0x000e620008000800 */
[----:B----4-:R-:W-:-:S04]  /*3f940*/  IMAD.WIDE R216, R244, 0x4, R226 ;  /* 0x00000004f4d87825 */ /* 0x010fc800078e02e2 */
[----:B------:R-:W-:Y:S01]  /*3f950*/  IMAD.WIDE R218, R3, 0x4, R224 ;  /* 0x0000000403da7825 */ /* 0x000fe200078e02e0 */
[----:B--2---:R2:W-:Y:S01]  /*3f960*/  @P3 STG.E desc[UR28][R216.64], R251 ;  /* 0x000000fbd8003986 */ /* 0x0045e2000c10191c */
        /* <DEDUP_REMOVED lines=11> */
[----:B------:R1:W-:Y:S01]  /*3fa20*/  @P0 STG.E desc[UR28][R216.64], R249 ;  /* 0x000000f9d8000986 */ /* 0x0003e2000c10191c */
[----:B------:R-:W-:Y:S01]  /*3fa30*/  ISETP.LT.AND P4, PT, R252, UR4, !P3 ;  /* 0x00000004fc007c0c */ /* 0x000fe2000df81270 */
[----:B------:R-:W2:Y:S01]  /*3fa40*/  LDCU UR4, c[0x0][0x398] ;  /* 0x00007300ff0477ac */ /* 0x000ea20008000800 */
        /* <DEDUP_REMOVED lines=1194> */
[----:B------:R-:W2:Y:S03]  /*444f0*/  LDCU UR12, c[0x0][0x398] ;  /* 0x00007300ff0c77ac */ /* 0x000ea60008000800 */
        /* <DEDUP_REMOVED lines=19> */
[----:B------:R-:W1:Y:S01]  /*44630*/  LDCU UR18, c[0x0][0x398] ;  /* 0x00007300ff1277ac */ /* 0x000e620008000800 */
[----:B----4-:R-:W-:Y:S01]  /*44640*/  IMAD.WIDE R216, R245, 0x4, R226 ;  /* 0x00000004f5d87825 */ /* 0x010fe200078e02e2 */
[----:B------:R-:W4:Y:S03]  /*44650*/  LDCU UR16, c[0x0][0x3b8] ;  /* 0x00007700ff1077ac */ /* 0x000f260008000800 */
[----:B--2---:R-:W-:Y:S01]  /*44660*/  IMAD.WIDE R218, R244, 0x4, R224 ;  /* 0x00000004f4da7825 */ /* 0x004fe200078e02e0 */
[----:B---3--:R2:W-:Y:S01]  /*44670*/  @P1 STG.E desc[UR28][R216.64], R9 ;  /* 0x00000009d8001986 */ /* 0x0085e2000c10191c */
[----:B------:R-:W-:Y:S01]  /*44680*/  ISETP.LT.AND P5, PT, R252, UR52, !P2 ;  /* 0x00000034fc007c0c */ /* 0x000fe2000d7a1270 */
[----:B------:R-:W3:Y:S01]  /*44690*/  LDCU UR52, c[0x0][0x398] ;  /* 0x00007300ff3477ac */ /* 0x000ee20008000800 */
[----:B------:R-:W-:Y:S01]  /*446a0*/  VIADD R3, R244, UR14 ;  /* 0x0000000ef4037c36 */ /* 0x000fe20008000000 */
[----:B------:R-:W-:Y:S01]  /*446b0*/  ISETP.LT.AND P2, PT, R223, UR19, !P2 ;  /* 0x00000013df007c0c */ /* 0x000fe2000d741270 */
[----:B------:R1:W-:Y:S01]  /*446c0*/  @P6 STG.E desc[UR28][R218.64], R239 ;  /* 0x000000efda006986 */ /* 0x0003e2000c10191c */
[----:B------:R-:W-:Y:S01]  /*446d0*/  ISETP.GE.AND P1, PT, R246, UR21, PT ;  /* 0x00000015f6007c0c */ /* 0x000fe2000bf26270 */
[----:B------:R-:W3:Y:S01]  /*446e0*/  LDCU UR14, c[0x0][0x39c] ;  /* 0x00007380ff0e77ac */ /* 0x000ee20008000800 */
[----:B--2---:R-:W-:Y:S01]  /*446f0*/  IMAD.WIDE R216, R244, 0x4, R226 ;  /* 0x00000004f4d87825 */ /* 0x004fe200078e02e2 */
[C---:B------:R-:W-:Y:S01]  /*44700*/  IADD3 R0, PT, PT, R3.reuse, UR17, RZ ;  /* 0x0000001103007c10 */ /* 0x040fe2000fffe0ff */
[----:B------:R-:W2:Y:S01]  /*44710*/  LDL.LU R9, [R1+0x190] ;  /* 0x0001900001097983 */ /* 0x000ea20000300800 */
[----:B------:R-:W2:Y:S01]  /*44720*/  LDCU UR19, c[0x0][0x3b8] ;  /* 0x00007700ff1377ac */ /* 0x000ea20008000800 */
[----:B-1----:R-:W-:-:S02]  /*44730*/  IMAD.WIDE R218, R3, 0x4, R224 ;  /* 0x0000000403da7825 */ /* 0x002fc400078e02e0 */
[----:B------:R1:W-:Y:S01]  /*44740*/  @P3 STG.E desc[UR28][R216.64], R238 ;  /* 0x000000eed8003986 */ /* 0x0003e2000c10191c */
[----:B------:R-:W-:Y:S01]  /*44750*/  ISETP.LT.AND P6, PT, R252, UR77, !P1 ;  /* 0x0000004dfc007c0c */ /* 0x000fe2000cfc1270 */
[----:B------:R-:W2:Y:S01]  /*44760*/  LDCU UR17, c[0x0][0x39c] ;  /* 0x00007380ff1177ac */ /* 0x000ea20008000800 */
[----:B------:R-:W-:Y:S01]  /*44770*/  ISETP.LT.AND P1, PT, R223, UR22, !P1 ;  /* 0x00000016df007c0c */ /* 0x000fe2000cf21270 */
[----:B------:R3:W-:Y:S01]  /*44780*/  @P4 STG.E desc[UR28][R218.64], R237 ;  /* 0x000000edda004986 */ /* 0x0007e2000c10191c */
[----:B------:R-:W-:Y:S01]  /*44790*/  VIADD R245, R0, UR20 ;  /* 0x0000001400f57c36 */ /* 0x000fe20008000000 */
[----:B------:R-:W2:Y:S02]  /*447a0*/  LDCU UR20, c[0x0][0x39c] ;  /* 0x00007380ff1477ac */ /* 0x000ea40008000800 */
[----:B------:R-:W2:Y:S01]  /*447b0*/  LDL.LU R251, [R1+0x60] ;  /* 0x0000600001fb7983 */ /* 0x000ea20000300800 */
[----:B------:R-:W-:Y:S01]  /*447c0*/  VIADD R246, R2, 0x68 ;  /* 0x0000006802f67836 */ /* 0x000fe20000000000 */
[----:B------:R-:W2:Y:S01]  /*447d0*/  LDCU UR21, c[0x0][0x398] ;  /* 0x00007300ff1577ac */ /* 0x000ea20008000800 */
[----:B-1----:R-:W-:Y:S01]  /*447e0*/  IMAD.WIDE R216, R3, 0x4, R226 ;  /* 0x0000000403d87825 */ /* 0x002fe200078e02e2 */
[----:B------:R-:W1:Y:S03]  /*447f0*/  LDCU UR77, c[0x0][0x398] ;  /* 0x00007300ff4d77ac */ /* 0x000e660008000800 */
[C---:B---3--:R-:W-:Y:S01]  /*44800*/  IMAD.WIDE R218, R0.reuse, 0x4, R224 ;  /* 0x0000000400da7825 */ /* 0x048fe200078e02e0 */
[----:B------:R3:W-:Y:S01]  /*44810*/  @P0 STG.E desc[UR28][R216.64], R236 ;  /* 0x000000ecd8000986 */ /* 0x0007e2000c10191c */
[----:B------:R-:W1:Y:S03]  /*44820*/  LDCU UR22, c[0x0][0x3b8] ;  /* 0x00007700ff1677ac */ /* 0x000e660008000800 */
[----:B------:R4:W-:Y:S01]  /*44830*/  @P5 STG.E desc[UR28][R218.64], R243 ;  /* 0x000000f3da005986 */ /* 0x0009e2000c10191c */
[----:B---3--:R-:W-:-:S04]  /*44840*/  IMAD.WIDE R216, R0, 0x4, R226 ;  /* 0x0000000400d87825 */ /* 0x008fc800078e02e2 */
[C---:B----4-:R-:W-:Y:S01]  /*44850*/  IMAD.WIDE R218, R245.reuse, 0x4, R224 ;  /* 0x00000004f5da7825 */ /* 0x050fe200078e02e0 */
[----:B------:R3:W-:Y:S04]  /*44860*/  @P2 STG.E desc[UR28][R216.64], R242 ;  /* 0x000000f2d8002986 */ /* 0x0007e8000c10191c */
[----:B------:R-:W-:Y:S01]  /*44870*/  @P6 STG.E desc[UR28][R218.64], R241 ;  /* 0x000000f1da006986 */ /* 0x000fe2000c10191c */
[----:B---3--:R-:W-:-:S05]  /*44880*/  IMAD.WIDE R216, R245, 0x4, R226 ;  /* 0x00000004f5d87825 */ /* 0x008fca00078e02e2 */
[----:B------:R3:W-:Y:S04]  /*44890*/  @P1 STG.E desc[UR28][R216.64], R240 ;  /* 0x000000f0d8001986 */ /* 0x0007e8000c10191c */
[----:B---3--:R-:W3:Y:S04]  /*448a0*/  LDL.LU R217, [R1+0x240] ;  /* 0x0002400001d97983 */ /* 0x008ee80000300800 */
[----:B------:R-:W4:Y:S04]  /*448b0*/  LDL.LU R250, [R1+0xf0] ;  /* 0x0000f00001fa7983 */ /* 0x000f280000300800 */
        /* <DEDUP_REMOVED lines=12> */
[----:B------:R-:W-:Y:S01]  /*44980*/  ISETP.GE.AND P3, PT, R246, UR24, PT ;  /* 0x00000018f6007c0c */ /* 0x000fe2000bf66270 */
[----:B------:R-:W-:Y:S01]  /*44990*/  VIADD R246, R2, 0x69 ;  /* 0x0000006902f67836 */ /* 0x000fe20000000000 */
[----:B------:R-:W-:Y:S01]  /*449a0*/  IADD3 R244, PT, PT, R245, UR23, RZ ;  /* 0x00000017f5f47c10 */ /* 0x000fe2000fffe0ff */
[----:B------:R-:W1:Y:S01]  /*449b0*/  LDCU UR23, c[0x0][0x39c] ;  /* 0x00007380ff1777ac */ /* 0x000e620008000800 */
        /* <DEDUP_REMOVED lines=29> */
[----:B---3--:R3:W-:Y:S01]  /*44b90*/  @P4 STG.E desc[UR28][R218.64], R217 ;  /* 0x000000d9da004986 */ /* 0x0087e2000c10191c */
[----:B------:R-:W-:Y:S01]  /*44ba0*/  ISETP.LT.AND P4, PT, R252, UR60, !P1 ;  /* 0x0000003cfc007c0c */ /* 0x000fe2000cf81270 */
[----:B------:R-:W1:Y:S01]  /*44bb0*/  LDCU UR60, c[0x0][0x398] ;  /* 0x00007300ff3c77ac */ /* 0x000e620008000800 */
[----:B---3--:R-:W-:-:S04]  /*44bc0*/  IMAD.WIDE R216, R244, 0x4, R226 ;  /* 0x00000004f4d87825 */ /* 0x008fc800078e02e2 */
[----:B------:R-:W-:Y:S01]  /*44bd0*/  IMAD.WIDE R218, R3, 0x4, R224 ;  /* 0x0000000403da7825 */ /* 0x000fe200078e02e0 */
[----:B--2---:R2:W-:Y:S01]  /*44be0*/  @P3 STG.E desc[UR28][R216.64], R9 ;  /* 0x00000009d8003986 */ /* 0x0045e2000c10191c */
[----:B------:R-:W-:Y:S01]  /*44bf0*/  ISETP.LT.AND P1, PT, R223, UR61, !P1 ;  /* 0x0000003ddf007c0c */ /* 0x000fe2000cf21270 */
[----:B------:R-:W3:Y:S01]  /*44c00*/  LDCU UR61, c[0x0][0x3b8] ;  /* 0x00007700ff3d77ac */ /* 0x000ee20008000800 */
        /* <DEDUP_REMOVED lines=9> */
[----:B----4-:R1:W-:Y:S01]  /*44ca0*/  @P0 STG.E desc[UR28][R216.64], R250 ;  /* 0x000000fad8000986 */ /* 0x0103e2000c10191c */
[----:B------:R-:W-:Y:S01]  /*44cb0*/  ISETP.LT.AND P5, PT, R252, UR64, !P3 ;  /* 0x00000040fc007c0c */ /* 0x000fe2000dfa1270 */
[----:B------:R-:W4:Y:S01]  /*44cc0*/  LDCU UR64, c[0x0][0x398] ;  /* 0x00007300ff4077ac */ /* 0x000f220008000800 */
[----:B------:R-:W-:Y:S01]  /*44cd0*/  ISETP.LT.AND P3, PT, R223, UR65, !P3 ;  /* 0x00000041df007c0c */ /* 0x000fe2000df61270 */
[----:B------:R3:W-:Y:S01]  /*44ce0*/  @P6 STG.E desc[UR28][R218.64], R249 ;  /* 0x000000f9da006986 */ /* 0x0007e2000c10191c */
[----:B------:R-:W-:Y:S01]  /*44cf0*/  ISETP.GE.AND P0, PT, R246, UR67, PT ;  /* 0x00000043f6007c0c */ /* 0x000fe2000bf06270 */
[----:B------:R-:W-:Y:S01]  /*44d00*/  VIADD R246, R2, 0x6e ;  /* 0x0000006e02f67836 */ /* 0x000fe20000000000 */
[----:B------:R-:W2:Y:S01]  /*44d10*/  LDCU UR67, c[0x0][0x398] ;  /* 0x00007300ff4377ac */ /* 0x000ea20008000800 */
[----:B-1----:R-:W-:Y:S01]  /*44d20*/  IMAD.WIDE R216, R0, 0x4, R226 ;  /* 0x0000000400d87825 */ /* 0x002fe200078e02e2 */
[----:B------:R-:W1:Y:S03]  /*44d30*/  LDCU UR65, c[0x0][0x3b8] ;  /* 0x00007700ff4177ac */ /* 0x000e660008000800 */
[----:B---3--:R-:W-:Y:S01]  /*44d40*/  IMAD.WIDE R218, R245, 0x4, R224 ;  /* 0x00000004f5da7825 */ /* 0x008fe200078e02e0 */
        /* <DEDUP_REMOVED lines=8> */
[----:B---3--:R-:W-:Y:S01]  /*44dd0*/  IMAD.WIDE R216, R245, 0x4, R226 ;  /* 0x00000004f5d87825 */ /* 0x008fe200078e02e2 */
[----:B------:R-:W3:Y:S03]  /*44de0*/  LDCU UR69, c[0x0][0x3b8] ;  /* 0x00007700ff4577ac */ /* 0x000ee60008000800 */
[----:B----4-:R-:W-:Y:S01]  /*44df0*/  IMAD.WIDE R218, R244, 0x4, R224 ;  /* 0x00000004f4da7825 */ /* 0x010fe200078e02e0 */
[----:B------:R4:W-:Y:S01]  /*44e00*/  @P1 STG.E desc[UR28][R216.64], R10 ;  /* 0x0000000ad8001986 */ /* 0x0009e2000c10191c */
[----:B------:R-:W-:Y:S01]  /*44e10*/  ISETP.LT.AND P4, PT, R252, UR72, !P2 ;  /* 0x00000048fc007c0c */ /* 0x000fe2000d781270 */
[----:B------:R-:W1:Y:S01]  /*44e20*/  LDCU UR72, c[0x0][0x398] ;  /* 0x00007300ff4877ac */ /* 0x000e620008000800 */
[----:B------:R-:W-:Y:S01]  /*44e30*/  VIADD R3, R244, UR66 ;  /* 0x00000042f4037c36 */ /* 0x000fe20008000000 */
[----:B------:R-:W-:Y:S01]  /*44e40*/  ISETP.LT.AND P2, PT, R223, UR73, !P2 ;  /* 0x00000049df007c0c */ /* 0x000fe2000d741270 */
[----:B------:R3:W-:Y:S01]  /*44e50*/  @P5 STG.E desc[UR28][R218.64], R239 ;  /* 0x000000efda005986 */ /* 0x0007e2000c10191c */
[----:B------:R-:W-:Y:S01]  /*44e60*/  ISETP.GE.AND P1, PT, R246, UR32, PT ;  /* 0x00000020f6007c0c */ /* 0x000fe2000bf26270 */
[----:B------:R-:W1:Y:S01]  /*44e70*/  LDCU UR66, c[0x0][0x39c] ;  /* 0x00007380ff4277ac */ /* 0x000e620008000800 */
[----:B----4-:R-:W-:Y:S01]  /*44e80*/  IMAD.WIDE R216, R244, 0x4, R226 ;  /* 0x00000004f4d87825 */ /* 0x010fe200078e02e2 */
[C---:B------:R-:W-:Y:S01]  /*44e90*/  IADD3 R0, PT, PT, R3.reuse, UR70, RZ ;  /* 0x0000004603007c10 */ /* 0x040fe2000fffe0ff */
[----:B------:R-:W4:Y:S01]  /*44ea0*/  LDL.LU R10, [R1+0x180] ;  /* 0x00018000010a7983 */ /* 0x000f220000300800 */
[----:B------:R-:W1:Y:S01]  /*44eb0*/  LDCU UR73, c[0x0][0x3b8] ;  /* 0x00007700ff4977ac */ /* 0x000e620008000800 */
[----:B---3--:R-:W-:-:S02]  /*44ec0*/  IMAD.WIDE R218, R3, 0x4, R224 ;  /* 0x0000000403da7825 */ /* 0x008fc400078e02e0 */
[----:B------:R3:W-:Y:S01]  /*44ed0*/  @P3 STG.E desc[UR28][R216.64], R238 ;  /* 0x000000eed8003986 */ /* 0x0007e2000c10191c */
[----:B------:R-:W-:Y:S01]  /*44ee0*/  ISETP.LT.AND P5, PT, R252, UR34, !P1 ;  /* 0x00000022fc007c0c */ /* 0x000fe2000cfa1270 */
[----:B------:R-:W1:Y:S01]  /*44ef0*/  LDCU UR70, c[0x0][0x39c] ;  /* 0x00007380ff4677ac */ /* 0x000e620008000800 */
[----:B------:R-:W-:Y:S01]  /*44f00*/  ISETP.LT.AND P1, PT, R223, UR36, !P1 ;  /* 0x00000024df007c0c */ /* 0x000fe2000cf21270 */
[----:B------:R1:W-:Y:S01]  /*44f10*/  @P6 STG.E desc[UR28][R218.64], R237 ;  /* 0x000000edda006986 */ /* 0x0003e2000c10191c */
[----:B------:R-:W-:Y:S01]  /*44f20*/  VIADD R245, R0, UR31 ;  /* 0x0000001f00f57c36 */ /* 0x000fe20008000000 */
[----:B------:R-:W2:Y:S01]  /*44f30*/  LDCU UR31, c[0x0][0x39c] ;  /* 0x00007380ff1f77ac */ /* 0x000ea20008000800 */
[----:B------:R-:W-:Y:S01]  /*44f40*/  VIADD R246, R2, 0x70 ;  /* 0x0000007002f67836 */ /* 0x000fe20000000000 */
[----:B------:R-:W2:Y:S01]  /*44f50*/  LDCU UR32, c[0x0][0x398] ;  /* 0x00007300ff2077ac */ /* 0x000ea20008000800 */
[----:B---3--:R-:W-:Y:S01]  /*44f60*/  IMAD.WIDE R216, R3, 0x4, R226 ;  /* 0x0000000403d87825 */ /* 0x008fe200078e02e2 */
[----:B------:R-:W3:Y:S03]  /*44f70*/  LDCU UR34, c[0x0][0x398] ;  /* 0x00007300ff2277ac */ /* 0x000ee60008000800 */
[C---:B-1----:R-:W-:Y:S01]  /*44f80*/  IMAD.WIDE R218, R0.reuse, 0x4, R224 ;  /* 0x0000000400da7825 */ /* 0x042fe200078e02e0 */
[----:B------:R1:W-:Y:S01]  /*44f90*/  @P0 STG.E desc[UR28][R216.64], R236 ;  /* 0x000000ecd8000986 */ /* 0x0003e2000c10191c */
[----:B------:R-:W2:Y:S03]  /*44fa0*/  LDCU UR36, c[0x0][0x3b8] ;  /* 0x00007700ff2477ac */ /* 0x000ea60008000800 */
[----:B------:R3:W-:Y:S01]  /*44fb0*/  @P4 STG.E desc[UR28][R218.64], R243 ;  /* 0x000000f3da004986 */ /* 0x0007e2000c10191c */
[----:B-1----:R-:W-:-:S04]  /*44fc0*/  IMAD.WIDE R216, R0, 0x4, R226 ;  /* 0x0000000400d87825 */ /* 0x002fc800078e02e2 */
[C---:B---3--:R-:W-:Y:S01]  /*44fd0*/  IMAD.WIDE R218, R245.reuse, 0x4, R224 ;  /* 0x00000004f5da7825 */ /* 0x048fe200078e02e0 */
[----:B------:R1:W-:Y:S04]  /*44fe0*/  @P2 STG.E desc[UR28][R216.64], R242 ;  /* 0x000000f2d8002986 */ /* 0x0003e8000c10191c */
[----:B------:R-:W-:Y:S01]  /*44ff0*/  @P5 STG.E desc[UR28][R218.64], R241 ;  /* 0x000000f1da005986 */ /* 0x000fe2000c10191c */
[----:B-1----:R-:W-:-:S05]  /*45000*/  IMAD.WIDE R216, R245, 0x4, R226 ;  /* 0x00000004f5d87825 */ /* 0x002fca00078e02e2 */
[----:B------:R1:W-:Y:S04]  /*45010*/  @P1 STG.E desc[UR28][R216.64], R240 ;  /* 0x000000f0d8001986 */ /* 0x0003e8000c10191c */
[----:B-1----:R-:W3:Y:S01]  /*45020*/  LDL.LU R217, [R1+0x230] ;  /* 0x0002300001d97983 */ /* 0x002ee20000300800 */
[----:B------:R-:W-:Y:S02]  /*45030*/  ISETP.GE.AND P3, PT, R246, UR38, PT ;  /* 0x00000026f6007c0c */ /* 0x000fe4000bf66270 */
[----:B------:R-:W-:Y:S01]  /*45040*/  IADD3 R244, PT, PT, R245, UR4, RZ ;  /* 0x00000004f5f47c10 */ /* 0x000fe2000fffe0ff */
[----:B------:R-:W2:Y:S01]  /*45050*/  LDL.LU R11, [R1+0xe0] ;  /* 0x0000e000010b7983 */ /* 0x000ea20000300800 */
[----:B------:R-:W-:Y:S01]  /*45060*/  ISETP.LT.AND P6, PT, R252, UR40, !P3 ;  /* 0x00000028fc007c0c */ /* 0x000fe2000dfc1270 */
[----:B------:R-:W-:Y:S01]  /*45070*/  VIADD R246, R2, 0x71 ;  /* 0x0000007102f67836 */ /* 0x000fe20000000000 */
[----:B------:R-:W-:Y:S01]  /*45080*/  ISETP.LT.AND P3, PT, R223, UR42, !P3 ;  /* 0x0000002adf007c0c */ /* 0x000fe2000df61270 */
[----:B------:R-:W-:Y:S01]  /*45090*/  IMAD.WIDE R218, R244, 0x4, R224 ;  /* 0x00000004f4da7825 */ /* 0x000fe200078e02e0 */
[----:B------:R-:W2:Y:S01]  /*450a0*/  LDL.LU R251, [R1+0x234] ;  /* 0x0002340001fb7983 */ /* 0x000ea20000300800 */
[----:B------:R-:W1:Y:S03]  /*450b0*/  LDCU UR4, c[0x0][0x39c] ;  /* 0x00007380ff0477ac */ /* 0x000e660008000800 */
[----:B------:R-:W2:Y:S01]  /*450c0*/  LDL.LU R250, [R1+0x184] ;  /* 0x0001840001fa7983 */ /* 0x000ea20000300800 */
[----:B------:R-:W-:Y:S01]  /*450d0*/  ISETP.GE.AND P0, PT, R246, UR30, PT ;  /* 0x0000001ef6007c0c */ /* 0x000fe2000bf06270 */
[----:B------:R-:W-:Y:S01]  /*450e0*/  VIADD R3, R244, UR5 ;  /* 0x00000005f4037c36 */ /* 0x000fe20008000000 */
[----:B------:R-:W1:Y:S01]  /*450f0*/  LDCU UR38, c[0x0][0x398] ;  /* 0x00007300ff2677ac */ /* 0x000e620008000800 */
[----:B------:R-:W2:Y:S01]  /*45100*/  LDL.LU R249, [R1+0x54] ;  /* 0x0000540001f97983 */ /* 0x000ea20000300800 */
[----:B------:R-:W1:Y:S03]  /*45110*/  LDCU UR40, c[0x0][0x398] ;  /* 0x00007300ff2877ac */ /* 0x000e660008000800 */
[----:B------:R-:W2:Y:S01]  /*45120*/  LDL.LU R248, [R1+0xe4] ;  /* 0x0000e40001f87983 */ /* 0x000ea20000300800 */
[----:B------:R-:W1:Y:S03]  /*45130*/  LDCU UR42, c[0x0][0x3b8] ;  /* 0x00007700ff2a77ac */ /* 0x000e660008000800 */
[----:B------:R-:W2:Y:S04]  /*45140*/  LDL.LU R239, [R1+0x238] ;  /* 0x0002380001ef7983 */ /* 0x000ea80000300800 */
[----:B---3--:R3:W-:Y:S01]  /*45150*/  @P6 STG.E desc[UR28][R218.64], R217 ;  /* 0x000000d9da006986 */ /* 0x0087e2000c10191c */
[----:B------:R-:W-:Y:S01]  /*45160*/  ISETP.LT.AND P4, PT, R252, UR6, !P0 ;  /* 0x00000006fc007c0c */ /* 0x000fe2000c781270 */
[----:B------:R-:W-:Y:S01]  /*45170*/  VIADD R246, R2, 0x72 ;  /* 0x0000007202f67836 */ /* 0x000fe20000000000 */
[----:B------:R-:W1:Y:S01]  /*45180*/  LDCU UR5, c[0x0][0x39c] ;  /* 0x00007380ff0577ac */ /* 0x000e620008000800 */
[----:B------:R-:W2:Y:S01]  /*45190*/  LDL.LU R238, [R1+0x188] ;  /* 0x0001880001ee7983 */ /* 0x000ea20000300800 */
[----:B------:R-:W-:Y:S01]  /*451a0*/  IADD3 R0, PT, PT, R3, UR7, RZ ;  /* 0x0000000703007c10 */ /* 0x000fe2000fffe0ff */
[----:B------:R-:W1:Y:S02]  /*451b0*/  LDCU UR30, c[0x0][0x398] ;  /* 0x00007300ff1e77ac */ /* 0x000e640008000800 */
[----:B------:R-:W2:Y:S01]  /*451c0*/  LDL.LU R237, [R1+0x58] ;  /* 0x0000580001ed7983 */ /* 0x000ea20000300800 */
[----:B---3--:R-:W-:-:S03]  /*451d0*/  IMAD.WIDE R216, R244, 0x4, R226 ;  /* 0x00000004f4d87825 */ /* 0x008fc600078e02e2 */
[----:B------:R-:W3:Y:S01]  /*451e0*/  LDL.LU R236, [R1+0xe8] ;  /* 0x0000e80001ec7983 */ /* 0x000ee20000300800 */
[----:B------:R-:W-:Y:S01]  /*451f0*/  ISETP.LT.AND P0, PT, R223, UR44, !P0 ;  /* 0x0000002cdf007c0c */ /* 0x000fe2000c701270 */
[----:B------:R-:W1:Y:S02]  /*45200*/  LDCU UR6, c[0x0][0x398] ;  /* 0x00007300ff0677ac */ /* 0x000e640008000800 */
[----:B------:R-:W2:Y:S01]  /*45210*/  LDL.LU R243, [R1+0x23c] ;  /* 0x00023c0001f37983 */ /* 0x000ea20000300800 */
[----:B------:R-:W-:Y:S01]  /*45220*/  ISETP.GE.AND P2, PT, R246, UR8, PT ;  /* 0x00000008f6007c0c */ /* 0x000fe2000bf46270 */
[----:B------:R-:W-:Y:S01]  /*45230*/  IMAD.WIDE R218, R3, 0x4, R224 ;  /* 0x0000000403da7825 */ /* 0x000fe200078e02e0 */
[----:B------:R-:W1:Y:S01]  /*45240*/  LDCU UR7, c[0x0][0x39c] ;  /* 0x00007380ff0777ac */ /* 0x000e620008000800 */
[----:B------:R-:W2:Y:S04]  /*45250*/  LDL.LU R242, [R1+0x18c] ;  /* 0x00018c0001f27983 */ /* 0x000ea80000300800 */
[----:B----4-:R4:W-:Y:S01]  /*45260*/  @P3 STG.E desc[UR28][R216.64], R10 ;  /* 0x0000000ad8003986 */ /* 0x0109e2000c10191c */
[----:B------:R-:W-:Y:S01]  /*45270*/  VIADD R246, R2, 0x73 ;  /* 0x0000007302f67836 */ /* 0x000fe20000000000 */
[----:B------:R-:W1:Y:S02]  /*45280*/  LDCU UR44, c[0x0][0x3b8] ;  /* 0x00007700ff2c77ac */ /* 0x000e640008000800 */
[----:B------:R-:W2:Y:S01]  /*45290*/  LDL.LU R241, [R1+0x5c] ;  /* 0x00005c0001f17983 */ /* 0x000ea20000300800 */
[----:B------:R-:W-:Y:S01]  /*452a0*/  VIADD R245, R0, UR10 ;  /* 0x0000000a00f57c36 */ /* 0x000fe20008000000 */
[----:B------:R-:W-:Y:S01]  /*452b0*/  ISETP.LT.AND P5, PT, R252, UR9, !P2 ;  /* 0x00000009fc007c0c */ /* 0x000fe2000d7a1270 */
[----:B------:R-:W1:Y:S01]  /*452c0*/  LDCU UR10, c[0x0][0x39c] ;  /* 0x00007380ff0a77ac */ /* 0x000e620008000800 */
[----:B------:R-:W2:Y:S01]  /*452d0*/  LDL.LU R240, [R1+0xec] ;  /* 0x0000ec0001f07983 */ /* 0x000ea20000300800 */
[----:B------:R-:W-:-:S02]  /*452e0*/  ISETP.GE.AND P1, PT, R246, UR11, PT ;  /* 0x0000000bf6007c0c */ /* 0x000fc4000bf26270 */
[----:B------:R-:W-:Y:S01]  /*452f0*/  IADD3 R244, PT, PT, R245, UR13, RZ ;  /* 0x0000000df5f47c10 */ /* 0x000fe2000fffe0ff */
[----:B----4-:R-:W4:Y:S01]  /*45300*/  LDL.LU R10, [R1+0x1270] ;  /* 0x00127000010a7983 */ /* 0x010f220000300800 */
[C---:B------:R-:W-:Y:S01]  /*45310*/  ISETP.LT.AND P2, PT, R223.reuse, UR46, !P2 ;  /* 0x0000002edf007c0c */ /* 0x040fe2000d741270 */
[----:B------:R-:W-:Y:S01]  /*45320*/  VIADD R246, R2, 0x74 ;  /* 0x0000007402f67836 */ /* 0x000fe20000000000 */
[----:B------:R-:W-:Y:S01]  /*45330*/  ISETP.LT.AND P6, PT, R252, UR12, !P1 ;  /* 0x0000000cfc007c0c */ /* 0x000fe2000cfc1270 */
[----:B------:R-:W2:Y:S01]  /*45340*/  LDL.LU R217, [R1+0x50] ;  /* 0x0000500001d97983 */ /* 0x000ea20000300800 */
[----:B------:R-:W-:Y:S01]  /*45350*/  ISETP.LT.AND P1, PT, R223, UR48, !P1 ;  /* 0x00000030df007c0c */ /* 0x000fe2000cf21270 */
[----:B------:R-:W1:Y:S01]  /*45360*/  LDCU UR13, c[0x0][0x39c] ;  /* 0x00007380ff0d77ac */ /* 0x000e620008000800 */
[----:B------:R-:W-:Y:S01]  /*45370*/  ISETP.GE.AND P3, PT, R246, UR14, PT ;  /* 0x0000000ef6007c0c */ /* 0x000fe2000bf66270 */
[----:B------:R-:W-:Y:S01]  /*45380*/  VIADD R246, R2, 0x75 ;  /* 0x0000007502f67836 */ /* 0x000fe20000000000 */
        /* <DEDUP_REMOVED lines=12> */
[----:B------:R2:W-:Y:S01]  /*45450*/  @P0 STG.E desc[UR28][R216.64], R11 ;  /* 0x0000000bd8000986 */ /* 0x0005e2000c10191c */
[----:B------:R-:W-:Y:S01]  /*45460*/  ISETP.LT.AND P3, PT, R223, UR50, !P3 ;  /* 0x00000032df007c0c */ /* 0x000fe2000df61270 */
[----:B------:R-:W1:Y:S01]  /*45470*/  LDCU UR50, c[0x0][0x3b8] ;  /* 0x00007700ff3277ac */ /* 0x000e620008000800 */
[----:B------:R-:W-:Y:S01]  /*45480*/  ISETP.GE.AND P0, PT, R246, UR17, PT ;  /* 0x00000011f6007c0c */ /* 0x000fe2000bf06270 */
[----:B------:R3:W-:Y:S01]  /*45490*/  @P5 STG.E desc[UR28][R218.64], R251 ;  /* 0x000000fbda005986 */ /* 0x0007e2000c10191c */
[----:B------:R-:W-:Y:S01]  /*454a0*/  VIADD R246, R2, 0x76 ;  /* 0x0000007602f67836 */ /* 0x000fe20000000000 */
[----:B------:R-:W1:Y:S01]  /*454b0*/  LDCU UR17, c[0x0][0x398] ;  /* 0x00007300ff1177ac */ /* 0x000e620008000800 */
[----:B--2---:R-:W-:Y:S01]  /*454c0*/  IMAD.WIDE R216, R0, 0x4, R226 ;  /* 0x0000000400d87825 */ /* 0x004fe200078e02e2 */
[----:B------:R-:W2:Y:S03]  /*454d0*/  LDL.LU R11, [R1+0x126c] ;  /* 0x00126c00010b7983 */ /* 0x000ea60000300800 */
        /* <DEDUP_REMOVED lines=22> */
[----:B------:R-:W4:Y:S02]  /*45640*/  LDCU UR77, c[0x0][0x39c] ;  /* 0x00007380ff4d77ac */ /* 0x000f240008000800 */
[----:B---3--:R-:W-:Y:S01]  /*45650*/  IMAD.WIDE R218, R3, 0x4, R224 ;  /* 0x0000000403da7825 */ /* 0x008fe200078e02e0 */
[----:B------:R3:W-:Y:S01]  /*45660*/  @P3 STG.E desc[UR28][R216.64], R238 ;  /* 0x000000eed8003986 */ /* 0x0007e2000c10191c */
[----:B------:R-:W-:Y:S01]  /*45670*/  ISETP.LT.AND P4, PT, R252, UR24, !P1 ;  /* 0x00000018fc007c0c */ /* 0x000fe2000cf81270 */
[----:B------:R-:W1:Y:S01]  /*45680*/  LDCU UR23, c[0x0][0x39c] ;  /* 0x00007380ff1777ac */ /* 0x000e620008000800 */
[----:B------:R-:W-:Y:S01]  /*45690*/  ISETP.LT.AND P1, PT, R223, UR76, !P1 ;  /* 0x0000004cdf007c0c */ /* 0x000fe2000cf21270 */
[----:B------:R4:W-:Y:S01]  /*456a0*/  @P5 STG.E desc[UR28][R218.64], R237 ;  /* 0x000000edda005986 */ /* 0x0009e2000c10191c */
[----:B------:R-:W-:Y:S01]  /*456b0*/  VIADD R245, R0, UR22 ;  /* 0x0000001600f57c36 */ /* 0x000fe20008000000 */
[----:B------:R-:W1:Y:S01]  /*456c0*/  LDCU UR22, c[0x0][0x39c] ;  /* 0x00007380ff1677ac */ /* 0x000e620008000800 */
[----:B------:R-:W-:Y:S01]  /*456d0*/  VIADD R246, R2, 0x78 ;  /* 0x0000007802f67836 */ /* 0x000fe20000000000 */
[----:B------:R-:W1:Y:S01]  /*456e0*/  LDCU UR24, c[0x0][0x39c] ;  /* 0x00007380ff1877ac */ /* 0x000e620008000800 */
[----:B---3--:R-:W-:Y:S01]  /*456f0*/  IMAD.WIDE R216, R3, 0x4, R226 ;  /* 0x0000000403d87825 */ /* 0x008fe200078e02e2 */
[----:B------:R-:W3:Y:S03]  /*45700*/  LDCU UR76, c[0x0][0x39c] ;  /* 0x00007380ff4c77ac */ /* 0x000ee60008000800 */
[C---:B----4-:R-:W-:Y:S01]  /*45710*/  IMAD.WIDE R218, R0.reuse, 0x4, R224 ;  /* 0x0000000400da7825 */ /* 0x050fe200078e02e0 */
[----:B------:R4:W-:Y:S01]  /*45720*/  @P0 STG.E desc[UR28][R216.64], R236 ;  /* 0x000000ecd8000986 */ /* 0x0009e2000c10191c */
[----:B------:R-:W1:Y:S03]  /*45730*/  LDCU UR19, c[0x0][0x398] ;  /* 0x00007300ff1377ac */ /* 0x000e660008000800 */
[----:B------:R3:W-:Y:S01]  /*45740*/  @P6 STG.E desc[UR28][R218.64], R243 ;  /* 0x000000f3da006986 */ /* 0x0007e2000c10191c */
[----:B----4-:R-:W-:-:S03]  /*45750*/  IMAD.WIDE R216, R0, 0x4, R226 ;  /* 0x0000000400d87825 */ /* 0x010fc600078e02e2 */
[----:B------:R-:W4:Y:S01]  /*45760*/  LDL.LU R236, [R1+0x170] ;  /* 0x0001700001ec7983 */ /* 0x000f220000300800 */
[----:B---3--:R-:W-:-:S03]  /*45770*/  IMAD.WIDE R218, R245, 0x4, R224 ;  /* 0x00000004f5da7825 */ /* 0x008fc600078e02e0 */
[----:B------:R3:W-:Y:S04]  /*45780*/  @P2 STG.E desc[UR28][R216.64], R242 ;  /* 0x000000f2d8002986 */ /* 0x0007e8000c10191c */
[----:B------:R-:W-:Y:S01]  /*45790*/  @P4 STG.E desc[UR28][R218.64], R241 ;  /* 0x000000f1da004986 */ /* 0x000fe2000c10191c */
[----:B---3--:R-:W-:-:S05]  /*457a0*/  IMAD.WIDE R216, R245, 0x4, R226 ;  /* 0x00000004f5d87825 */ /* 0x008fca00078e02e2 */
[----:B------:R3:W-:Y:S04]  /*457b0*/  @P1 STG.E desc[UR28][R216.64], R240 ;  /* 0x000000f0d8001986 */ /* 0x0007e8000c10191c */
[----:B---3--:R-:W3:Y:S01]  /*457c0*/  LDL.LU R217, [R1+0x220] ;  /* 0x0002200001d97983 */ /* 0x008ee20000300800 */
        /* <DEDUP_REMOVED lines=31> */
[----:B------:R-:W-:Y:S01]  /*459c0*/  IMAD.WIDE R218, R3, 0x4, R224 ;  /* 0x0000000403da7825 */ /* 0x000fe200078e02e0 */
[----:B------:R-:W-:Y:S01]  /*459d0*/  ISETP.GE.AND P2, PT, R246, UR58, PT ;  /* 0x0000003af6007c0c */ /* 0x000fe2000bf46270 */
[----:B------:R-:W1:Y:S01]  /*459e0*/  LDCU UR74, c[0x0][0x39c] ;  /* 0x00007380ff4a77ac */ /* 0x000e620008000800 */
[----:B------:R-:W2:Y:S01]  /*459f0*/  LDL.LU R241, [R1+0xdc] ;  /* 0x0000dc0001f17983 */ /* 0x000ea20000300800 */
[----:B------:R-:W1:Y:S03]  /*45a00*/  LDCU UR57, c[0x0][0x39c] ;  /* 0x00007380ff3977ac */ /* 0x000e660008000800 */
[----:B----4-:R4:W-:Y:S01]  /*45a10*/  @P3 STG.E desc[UR28][R216.64], R236 ;  /* 0x000000ecd8003986 */ /* 0x0109e2000c10191c */
[----:B------:R-:W-:-:S02]  /*45a20*/  VIADD R246, R2, 0x7b ;  /* 0x0000007b02f67836 */ /* 0x000fc40000000000 */
[----:B------:R-:W-:Y:S01]  /*45a30*/  VIADD R245, R0, UR61 ;  /* 0x0000003d00f57c36 */ /* 0x000fe20008000000 */
[----:B------:R-:W-:Y:S01]  /*45a40*/  ISETP.LT.AND P4, PT, R252, UR59, !P2 ;  /* 0x0000003bfc007c0c */ /* 0x000fe2000d781270 */
[----:B------:R-:W1:Y:S01]  /*45a50*/  LDCU UR58, c[0x0][0x39c] ;  /* 0x00007380ff3a77ac */ /* 0x000e620008000800 */
[----:B----4-:R-:W4:Y:S01]  /*45a60*/  LDL.LU R236, [R1+0x1268] ;  /* 0x0012680001ec7983 */ /* 0x010f220000300800 */
[----:B------:R-:W-:Y:S01]  /*45a70*/  ISETP.GE.AND P1, PT, R246, UR62, PT ;  /* 0x0000003ef6007c0c */ /* 0x000fe2000bf26270 */
[----:B------:R-:W1:Y:S02]  /*45a80*/  LDCU UR59, c[0x0][0x39c] ;  /* 0x00007380ff3b77ac */ /* 0x000e640008000800 */
[----:B------:R-:W2:Y:S01]  /*45a90*/  LDL.LU R217, [R1+0x40] ;  /* 0x0000400001d97983 */ /* 0x000ea20000300800 */
[----:B------:R-:W-:Y:S01]  /*45aa0*/  ISETP.LT.AND P2, PT, R223, UR60, !P2 ;  /* 0x0000003cdf007c0c */ /* 0x000fe2000d741270 */
[----:B------:R-:W-:Y:S01]  /*45ab0*/  VIADD R246, R2, 0x7c ;  /* 0x0000007c02f67836 */ /* 0x000fe20000000000 */
[----:B------:R-:W-:Y:S01]  /*45ac0*/  ISETP.LT.AND P5, PT, R252, UR63, !P1 ;  /* 0x0000003ffc007c0c */ /* 0x000fe2000cfa1270 */
[----:B------:R-:W1:Y:S01]  /*45ad0*/  LDCU UR60, c[0x0][0x39c] ;  /* 0x00007380ff3c77ac */ /* 0x000e620008000800 */
[----:B------:R-:W-:Y:S01]  /*45ae0*/  IADD3 R244, PT, PT, R245, UR65, RZ ;  /* 0x00000041f5f47c10 */ /* 0x000fe2000fffe0ff */
[----:B------:R-:W1:Y:S01]  /*45af0*/  LDCU UR61, c[0x0][0x39c] ;  /* 0x00007380ff3d77ac */ /* 0x000e620008000800 */
[----:B------:R-:W1:Y:S01]  /*45b00*/  LDCU UR62, c[0x0][0x39c] ;  /* 0x00007380ff3e77ac */ /* 0x000e620008000800 */
[----:B--2---:R2:W-:Y:S01]  /*45b10*/  @P6 STG.E desc[UR28][R218.64], R217 ;  /* 0x000000d9da006986 */ /* 0x0045e2000c10191c */
[----:B------:R-:W-:Y:S01]  /*45b20*/  ISETP.LT.AND P1, PT, R223, UR64, !P1 ;  /* 0x00000040df007c0c */ /* 0x000fe2000cf21270 */
[----:B------:R-:W1:Y:S01]  /*45b30*/  LDCU UR64, c[0x0][0x39c] ;  /* 0x00007380ff4077ac */ /* 0x000e620008000800 */
[----:B------:R-:W-:Y:S01]  /*45b40*/  ISETP.GE.AND P3, PT, R246, UR66, PT ;  /* 0x00000042f6007c0c */ /* 0x000fe2000bf66270 */
[----:B------:R-:W1:Y:S01]  /*45b50*/  LDCU UR63, c[0x0][0x39c] ;  /* 0x00007380ff3f77ac */ /* 0x000e620008000800 */
[----:B------:R-:W1:Y:S01]  /*45b60*/  LDCU UR65, c[0x0][0x39c] ;  /* 0x00007380ff4177ac */ /* 0x000e620008000800 */
[----:B--2---:R-:W-:Y:S01]  /*45b70*/  IMAD.WIDE R216, R3, 0x4, R226 ;  /* 0x0000000403d87825 */ /* 0x004fe200078e02e2 */
[----:B------:R-:W2:Y:S04]  /*45b80*/  LDCU UR66, c[0x0][0x39c] ;  /* 0x00007380ff4277ac */ /* 0x000ea80008000800 */
[----:B------:R1:W-:Y:S04]  /*45b90*/  @P0 STG.E desc[UR28][R216.64], R237 ;  /* 0x000000edd8000986 */ /* 0x0003e8000c10191c */
[----:B-1----:R-:W2:Y:S04]  /*45ba0*/  LDL.LU R237, [R1+0x1264] ;  /* 0x0012640001ed7983 */ /* 0x002ea80000300800 */
[----:B------:R-:W2:Y:S01]  /*45bb0*/  LDL.LU R217, [R1+0x224] ;  /* 0x0002240001d97983 */ /* 0x000ea20000300800 */
[----:B------:R-:W-:-:S05]  /*45bc0*/  IMAD.WIDE R218, R0, 0x4, R224 ;  /* 0x0000000400da7825 */ /* 0x000fca00078e02e0 */
[----:B--2---:R1:W-:Y:S02]  /*45bd0*/  @P4 STG.E desc[UR28][R218.64], R217 ;  /* 0x000000d9da004986 */ /* 0x0043e4000c10191c */
[----:B-1----:R-:W-:-:S05]  /*45be0*/  IMAD.WIDE R216, R0, 0x4, R226 ;  /* 0x0000000400d87825 */ /* 0x002fca00078e02e2 */
[----:B------:R1:W-:Y:S04]  /*45bf0*/  @P2 STG.E desc[UR28][R216.64], R238 ;  /* 0x000000eed8002986 */ /* 0x0003e8000c10191c */
[----:B-1----:R-:W2:Y:S04]  /*45c00*/  LDL.LU R238, [R1+0x1260] ;  /* 0x0012600001ee7983 */ /* 0x002ea80000300800 */
[----:B------:R-:W2:Y:S01]  /*45c10*/  LDL.LU R217, [R1+0x44] ;  /* 0x0000440001d97983 */ /* 0x000ea20000300800 */
[----:B------:R-:W-:Y:S02]  /*45c20*/  VIADD R246, R2, 0x7d ;  /* 0x0000007d02f67836 */ /* 0x000fe40000000000 */
[----:B------:R-:W-:Y:S01]  /*45c30*/  IMAD.WIDE R218, R245, 0x4, R224 ;  /* 0x00000004f5da7825 */ /* 0x000fe200078e02e0 */
[----:B------:R-:W-:Y:S01]  /*45c40*/  ISETP.LT.AND P6, PT, R252, UR67, !P3 ;  /* 0x00000043fc007c0c */ /* 0x000fe2000dfc1270 */
[----:B------:R-:W1:Y:S01]  /*45c50*/  LDCU UR67, c[0x0][0x39c] ;  /* 0x00007380ff4377ac */ /* 0x000e620008000800 */
[----:B------:R-:W-:-:S02]  /*45c60*/  ISETP.LT.AND P3, PT, R223, UR68, !P3 ;  /* 0x00000044df007c0c */ /* 0x000fc4000df61270 */
[----:B------:R-:W-:Y:S01]  /*45c70*/  ISETP.GE.AND P0, PT, R246, UR70, PT ;  /* 0x00000046f6007c0c */ /* 0x000fe2000bf06270 */
[----:B------:R-:W-:Y:S01]  /*45c80*/  VIADD R246, R2, 0x7e ;  /* 0x0000007e02f67836 */ /* 0x000fe20000000000 */
[----:B------:R-:W1:Y:S02]  /*45c90*/  LDCU UR68, c[0x0][0x39c] ;  /* 0x00007380ff4477ac */ /* 0x000e640008000800 */
[----:B------:R-:W-:Y:S02]  /*45ca0*/  ISETP.LT.AND P4, PT, R252, UR71, !P0 ;  /* 0x00000047fc007c0c */ /* 0x000fe4000c781270 */
[----:B------:R-:W-:Y:S01]  /*45cb0*/  ISETP.LT.AND P0, PT, R223, UR72, !P0 ;  /* 0x00000048df007c0c */ /* 0x000fe2000c701270 */
[----:B------:R-:W-:Y:S01]  /*45cc0*/  VIADD R3, R244, UR69 ;  /* 0x00000045f4037c36 */ /* 0x000fe20008000000 */
[----:B------:R-:W-:Y:S01]  /*45cd0*/  ISETP.GE.AND P2, PT, R246, UR31, PT ;  /* 0x0000001ff6007c0c */ /* 0x000fe2000bf46270 */
[----:B------:R-:W-:Y:S01]  /*45ce0*/  VIADD R246, R2, 0x7f ;  /* 0x0000007f02f67836 */ /* 0x000fe20000000000 */
[----:B------:R-:W1:Y:S02]  /*45cf0*/  LDCU UR69, c[0x0][0x39c] ;  /* 0x00007380ff4577ac */ /* 0x000e640008000800 */
[----:B------:R-:W-:Y:S01]  /*45d00*/  IADD3 R0, PT, PT, R3, UR73, RZ ;  /* 0x0000004903007c10 */ /* 0x000fe2000fffe0ff */
        /* <DEDUP_REMOVED lines=15> */
[----:B--2---:R-:W-:Y:S01]  /*45e00*/  IMAD.WIDE R216, R244, 0x4, R226 ;  /* 0x00000004f4d87825 */ /* 0x004fe200078e02e2 */
[----:B------:R-:W2:Y:S03]  /*45e10*/  LDCU UR4, c[0x0][0x39c] ;  /* 0x00007380ff0477ac */ /* 0x000ea60008000800 */
        /* <DEDUP_REMOVED lines=10> */
[----:B---3--:R-:W-:-:S04]  /*45ec0*/  IMAD.WIDE R216, R3, 0x4, R226 ;  /* 0x0000000403d87825 */ /* 0x008fc800078e02e2 */
[C---:B--2---:R-:W-:Y:S01]  /*45ed0*/  IMAD.WIDE R218, R0.reuse, 0x4, R224 ;  /* 0x0000000400da7825 */ /* 0x044fe200078e02e0 */
[----:B------:R2:W-:Y:S04]  /*45ee0*/  @P0 STG.E desc[UR28][R216.64], R239 ;  /* 0x000000efd8000986 */ /* 0x0005e8000c10191c */
[----:B------:R3:W-:Y:S01]  /*45ef0*/  @P5 STG.E desc[UR28][R218.64], R243 ;  /* 0x000000f3da005986 */ /* 0x0007e2000c10191c */
[----:B--2---:R-:W-:-:S03]  /*45f00*/  IMAD.WIDE R216, R0, 0x4, R226 ;  /* 0x0000000400d87825 */ /* 0x004fc600078e02e2 */
[----:B------:R-:W2:Y:S01]  /*45f10*/  LDL.LU R239, [R1+0x200] ;  /* 0x0002000001ef7983 */ /* 0x000ea20000300800 */
[----:B---3--:R-:W-:-:S03]  /*45f20*/  IMAD.WIDE R218, R245, 0x4, R224 ;  /* 0x00000004f5da7825 */ /* 0x008fc600078e02e0 */
[----:B------:R3:W-:Y:S04]  /*45f30*/  @P2 STG.E desc[UR28][R216.64], R242 ;  /* 0x000000f2d8002986 */ /* 0x0007e8000c10191c */
[----:B------:R1:W-:Y:S01]  /*45f40*/  @P6 STG.E desc[UR28][R218.64], R240 ;  /* 0x000000f0da006986 */ /* 0x0003e2000c10191c */
[----:B---3--:R-:W-:-:S03]  /*45f50*/  IMAD.WIDE R216, R245, 0x4, R226 ;  /* 0x00000004f5d87825 */ /* 0x008fc600078e02e2 */
[----:B-1----:R-:W3:Y:S04]  /*45f60*/  LDL.LU R240, [R1+0xc0] ;  /* 0x0000c00001f07983 */ /* 0x002ee80000300800 */
[----:B------:R1:W-:Y:S04]  /*45f70*/  @P1 STG.E desc[UR28][R216.64], R241 ;  /* 0x000000f1d8001986 */ /* 0x0003e8000c10191c */
[----:B-1----:R-:W2:Y:S01]  /*45f80*/  LDL.LU R217, [R1+0x210] ;  /* 0x0002100001d97983 */ /* 0x002ea20000300800 */
[----:B------:R-:W-:Y:S01]  /*45f90*/  ISETP.GE.AND P3, PT, R246, UR5, PT ;  /* 0x00000005f6007c0c */ /* 0x000fe2000bf66270 */
[----:B------:R-:W-:Y:S01]  /*45fa0*/  VIADD R246, R2, 0x81 ;  /* 0x0000008102f67836 */ /* 0x000fe20000000000 */
[----:B------:R-:W-:Y:S01]  /*45fb0*/  IADD3 R244, PT, PT, R245, UR42, RZ ;  /* 0x0000002af5f47c10 */ /* 0x000fe2000fffe0ff */
[----:B------:R-:W3:Y:S01]  /*45fc0*/  LDL.LU R241, [R1+0x204] ;  /* 0x0002040001f17983 */ /* 0x000ee20000300800 */
[----:B------:R-:W-:Y:S01]  /*45fd0*/  ISETP.LT.AND P4, PT, R252, UR30, !P3 ;  /* 0x0000001efc007c0c */ /* 0x000fe2000df81270 */
[----:B------:R-:W1:Y:S01]  /*45fe0*/  LDCU UR42, c[0x0][0x39c] ;  /* 0x00007380ff2a77ac */ /* 0x000e620008000800 */
[----:B------:R-:W-:-:S02]  /*45ff0*/  ISETP.LT.AND P3, PT, R223, UR6, !P3 ;  /* 0x00000006df007c0c */ /* 0x000fc4000df61270 */
[----:B------:R-:W-:Y:S01]  /*46000*/  ISETP.GE.AND P0, PT, R246, UR7, PT ;  /* 0x00000007f6007c0c */ /* 0x000fe2000bf06270 */
[----:B------:R-:W-:Y:S01]  /*46010*/  VIADD R246, R2, 0x82 ;  /* 0x0000008202f67836 */ /* 0x000fe20000000000 */
[----:B------:R-:W3:Y:S01]  /*46020*/  LDL.LU R242, [R1+0xc4] ;  /* 0x0000c40001f27983 */ /* 0x000ee20000300800 */
[----:B------:R-:W-:Y:S01]  /*46030*/  IMAD.WIDE R218, R244, 0x4, R224 ;  /* 0x00000004f4da7825 */ /* 0x000fe200078e02e0 */
[----:B------:R-:W1:Y:S02]  /*46040*/  LDCU UR5, c[0x0][0x39c] ;  /* 0x00007380ff0577ac */ /* 0x000e640008000800 */
[----:B------:R-:W-:Y:S01]  /*46050*/  ISETP.GE.AND P2, PT, R246, UR10, PT ;  /* 0x0000000af6007c0c */ /* 0x000fe2000bf46270 */
[----:B------:R-:W-:Y:S01]  /*46060*/  VIADD R246, R2, 0x83 ;  /* 0x0000008302f67836 */ /* 0x000fe20000000000 */
[----:B------:R-:W3:Y:S01]  /*46070*/  LDL.LU R243, [R1+0x208] ;  /* 0x0002080001f37983 */ /* 0x000ee20000300800 */
[----:B------:R-:W-:Y:S01]  /*46080*/  VIADD R3, R244, UR44 ;  /* 0x0000002cf4037c36 */ /* 0x000fe20008000000 */
[----:B------:R-:W1:Y:S02]  /*46090*/  LDCU UR30, c[0x0][0x39c] ;  /* 0x00007380ff1e77ac */ /* 0x000e640008000800 */
[----:B------:R-:W3:Y:S01]  /*460a0*/  LDL.LU R251, [R1+0x21c] ;  /* 0x00021c0001fb7983 */ /* 0x000ee20000300800 */
[----:B------:R-:W-:Y:S01]  /*460b0*/  ISETP.GE.AND P1, PT, R246, UR13, PT ;  /* 0x0000000df6007c0c */ /* 0x000fe2000bf26270 */
[----:B------:R-:W1:Y:S02]  /*460c0*/  LDCU UR6, c[0x0][0x39c] ;  /* 0x00007380ff0677ac */ /* 0x000e640008000800 */
[----:B------:R-:W3:Y:S01]  /*460d0*/  LDL.LU R250, [R1+0x20c] ;  /* 0x00020c0001fa7983 */ /* 0x000ee20000300800 */
[----:B------:R-:W1:Y:S03]  /*460e0*/  LDCU UR7, c[0x0][0x39c] ;  /* 0x00007380ff0777ac */ /* 0x000e660008000800 */
[----:B------:R-:W3:Y:S04]  /*460f0*/  LDL.LU R249, [R1+0x16c] ;  /* 0x00016c0001f97983 */ /* 0x000ee80000300800 */
[----:B--2---:R2:W-:Y:S01]  /*46100*/  @P4 STG.E desc[UR28][R218.64], R217 ;  /* 0x000000d9da004986 */ /* 0x0045e2000c10191c */
[C---:B------:R-:W-:Y:S01]  /*46110*/  ISETP.LT.AND P5, PT, R252.reuse, UR8, !P0 ;  /* 0x00000008fc007c0c */ /* 0x040fe2000c7a1270 */
[----:B------:R-:W1:Y:S02]  /*46120*/  LDCU UR44, c[0x0][0x39c] ;  /* 0x00007380ff2c77ac */ /* 0x000e640008000800 */
[----:B------:R-:W3:Y:S01]  /*46130*/  LDL.LU R248, [R1+0xcc] ;  /* 0x0000cc0001f87983 */ /* 0x000ee20000300800 */
[----:B------:R-:W-:Y:S01]  /*46140*/  ISETP.LT.AND P6, PT, R252, UR11, !P2 ;  /* 0x0000000bfc007c0c */ /* 0x000fe2000d7c1270 */
[----:B------:R-:W1:Y:S02]  /*46150*/  LDCU UR8, c[0x0][0x39c] ;  /* 0x00007380ff0877ac */ /* 0x000e640008000800 */
[----:B------:R-:W3:Y:S01]  /*46160*/  LDL.LU R246, [R1+0x30] ;  /* 0x0000300001f67983 */ /* 0x000ee20000300800 */
[----:B------:R-:W-:Y:S01]  /*46170*/  IADD3 R0, PT, PT, R3, UR46, RZ ;  /* 0x0000002e03007c10 */ /* 0x000fe2000fffe0ff */
[----:B------:R-:W1:Y:S01]  /*46180*/  LDCU UR46, c[0x0][0x39c] ;  /* 0x00007380ff2e77ac */ /* 0x000e620008000800 */
[----:B--2---:R-:W-:Y:S01]  /*46190*/  IMAD.WIDE R216, R244, 0x4, R226 ;  /* 0x00000004f4d87825 */ /* 0x004fe200078e02e2 */
[----:B------:R-:W-:Y:S01]  /*461a0*/  ISETP.LT.AND P0, PT, R223, UR9, !P0 ;  /* 0x00000009df007c0c */ /* 0x000fe2000c701270 */
[----:B------:R-:W2:Y:S03]  /*461b0*/  LDCU UR9, c[0x0][0x39c] ;  /* 0x00007380ff0977ac */ /* 0x000ea60008000800 */
[----:B------:R1:W-:Y:S01]  /*461c0*/  @P3 STG.E desc[UR28][R216.64], R239 ;  /* 0x000000efd8003986 */ /* 0x0003e2000c10191c */
[----:B------:R-:W-:Y:S01]  /*461d0*/  VIADD R244, R2, 0x84 ;  /* 0x0000008402f47836 */ /* 0x000fe20000000000 */
[----:B------:R-:W2:Y:S01]  /*461e0*/  LDCU UR10, c[0x0][0x39c] ;  /* 0x00007380ff0a77ac */ /* 0x000ea20008000800 */
[----:B------:R-:W-:Y:S01]  /*461f0*/  IMAD.WIDE R218, R3, 0x4, R224 ;  /* 0x0000000403da7825 */ /* 0x000fe200078e02e0 */
[----:B------:R-:W-:Y:S01]  /*46200*/  ISETP.LT.AND P4, PT, R252, UR14, !P1 ;  /* 0x0000000efc007c0c */ /* 0x000fe2000cf81270 */
[----:B------:R-:W2:Y:S01]  /*46210*/  LDCU UR11, c[0x0][0x39c] ;  /* 0x00007380ff0b77ac */ /* 0x000ea20008000800 */
[----:B------:R-:W2:Y:S01]  /*46220*/  LDCU UR13, c[0x0][0x39c] ;  /* 0x00007380ff0d77ac */ /* 0x000ea20008000800 */
[----:B-1----:R-:W2:Y:S01]  /*46230*/  LDL.LU R239, [R1+0x125c] ;  /* 0x00125c0001ef7983 */ /* 0x002ea20000300800 */
[----:B------:R-:W-:-:S02]  /*46240*/  ISETP.GE.AND P3, PT, R244, UR16, PT ;  /* 0x00000010f4007c0c */ /* 0x000fc4000bf66270 */
[C---:B------:R-:W-:Y:S01]  /*46250*/  ISETP.LT.AND P2, PT, R223.reuse, UR12, !P2 ;  /* 0x0000000cdf007c0c */ /* 0x040fe2000d741270 */
[----:B------:R-:W2:Y:S01]  /*46260*/  LDL.LU R217, [R1+0x160] ;  /* 0x0001600001d97983 */ /* 0x000ea20000300800 */
[----:B------:R-:W-:Y:S01]  /*46270*/  VIADD R245, R0, UR48 ;  /* 0x0000003000f57c36 */ /* 0x000fe20008000000 */
[----:B------:R-:W-:Y:S01]  /*46280*/  ISETP.LT.AND P1, PT, R223, UR15, !P1 ;  /* 0x0000000fdf007c0c */ /* 0x000fe2000cf21270 */
[----:B------:R-:W1:Y:S01]  /*46290*/  LDCU UR12, c[0x0][0x39c] ;  /* 0x00007380ff0c77ac */ /* 0x000e620008000800 */
[----:B------:R-:W3:Y:S01]  /*462a0*/  LDL.LU R244, [R1+0x214] ;  /* 0x0002140001f47983 */ /* 0x000ee20000300800 */
[----:B------:R-:W1:Y:S01]  /*462b0*/  LDCU UR48, c[0x0][0x39c] ;  /* 0x00007380ff3077ac */ /* 0x000e620008000800 */
[----:B------:R-:W1:Y:S01]  /*462c0*/  LDCU UR14, c[0x0][0x39c] ;  /* 0x00007380ff0e77ac */ /* 0x000e620008000800 */
[----:B------:R-:W1:Y:S01]  /*462d0*/  LDCU UR15, c[0x0][0x39c] ;  /* 0x00007380ff0f77ac */ /* 0x000e620008000800 */
[----:B------:R-:W1:Y:S01]  /*462e0*/  LDCU UR16, c[0x0][0x39c] ;  /* 0x00007380ff1077ac */ /* 0x000e620008000800 */
[----:B--2---:R2:W-:Y:S02]  /*462f0*/  @P5 STG.E desc[UR28][R218.64], R217 ;  /* 0x000000d9da005986 */ /* 0x0045e4000c10191c */
[----:B--2---:R-:W-:-:S04]  /*46300*/  IMAD.WIDE R216, R3, 0x4, R226 ;  /* 0x0000000403d87825 */ /* 0x004fc800078e02e2 */
[----:B------:R-:W-:Y:S01]  /*46310*/  IMAD.WIDE R218, R0, 0x4, R224 ;  /* 0x0000000400da7825 */ /* 0x000fe200078e02e0 */
[----:B---3--:R2:W-:Y:S04]  /*46320*/  @P0 STG.E desc[UR28][R216.64], R240 ;  /* 0x000000f0d8000986 */ /* 0x0085e8000c10191c */
[----:B------:R3:W-:Y:S04]  /*46330*/  @P6 STG.E desc[UR28][R218.64], R244 ;  /* 0x000000f4da006986 */ /* 0x0007e8000c10191c */
[----:B--2---:R-:W2:Y:S01]  /*46340*/  LDL.LU R240, [R1+0x1258] ;  /* 0x0012580001f07983 */ /* 0x004ea20000300800 */
[----:B---3--:R-:W-:-:S05]  /*46350*/  VIADD R244, R2, 0xfa ;  /* 0x000000fa02f47836 */ /* 0x008fca0000000000 */
[----:B------:R-:W-:Y:S01]  /*46360*/  ISETP.GE.AND P6, PT, R244, UR43, PT ;  /* 0x0000002bf4007c0c */ /* 0x000fe2000bfc6270 */
[----:B------:R-:W-:Y:S01]  /*46370*/  IMAD.WIDE R216, R0, 0x4, R226 ;  /* 0x0000000400d87825 */ /* 0x000fe200078e02e2 */
[----:B------:R-:W3:Y:S01]  /*46380*/  LDL.LU R244, [R1+0x164] ;  /* 0x0001640001f47983 */ /* 0x000ee20000300800 */
[C---:B------:R-:W-:Y:S01]  /*46390*/  IADD3 R3, PT, PT, R2.reuse, 0xf9, RZ ;  /* 0x000000f902037810 */ /* 0x040fe20007ffe0ff */
[----:B------:R-:W1:Y:S01]  /*463a0*/  LDCU UR43, c[0x0][0x398] ;  /* 0x00007300ff2b77ac */ /* 0x000e620008000800 */
[----:B------:R-:W-:Y:S01]  /*463b0*/  VIADD R0, R2, 0x85 ;  /* 0x0000008502007836 */ /* 0x000fe20000000000 */
[----:B------:R4:W-:Y:S01]  /*463c0*/  @P2 STG.E desc[UR28][R216.64], R241 ;  /* 0x000000f1d8002986 */ /* 0x0009e2000c10191c */
[----:B------:R-:W-:-:S03]  /*463d0*/  IMAD.WIDE R218, R245, 0x4, R224 ;  /* 0x00000004f5da7825 */ /* 0x000fc600078e02e0 */
[----:B------:R-:W-:Y:S01]  /*463e0*/  ISETP.GE.AND P2, PT, R0, UR20, PT ;  /* 0x0000001400007c0c */ /* 0x000fe2000bf46270 */
[----:B------:R-:W1:Y:S01]  /*463f0*/  LDCU UR20, c[0x0][0x39c] ;  /* 0x00007380ff1477ac */ /* 0x000e620008000800 */
[----:B------:R-:W-:Y:S02]  /*46400*/  IADD3 R0, PT, PT, R2, 0x86, RZ ;  /* 0x0000008602007810 */ /* 0x000fe40007ffe0ff */
[----:B------:R-:W-:Y:S01]  /*46410*/  ISETP.GE.AND P0, PT, R3, UR41, PT ;  /* 0x0000002903007c0c */ /* 0x000fe2000bf06270 */
[C---:B------:R-:W-:Y:S01]  /*46420*/  VIADD R3, R245.reuse, UR50 ;  /* 0x00000032f5037c36 */ /* 0x040fe20008000000 */
[----:B------:R-:W1:Y:S01]  /*46430*/  LDCU UR41, c[0x0][0x398] ;  /* 0x00007300ff2977ac */ /* 0x000e620008000800 */
[----:B----4-:R-:W4:Y:S01]  /*46440*/  LDL.LU R241, [R1+0x1254] ;  /* 0x0012540001f17983 */ /* 0x010f220000300800 */
[----:B------:R-:W-:Y:S01]  /*46450*/  IMAD.WIDE R216, R245, 0x4, R226 ;  /* 0x00000004f5d87825 */ /* 0x000fe200078e02e2 */
[----:B------:R-:W-:Y:S01]  /*46460*/  ISETP.LT.AND P5, PT, R252, UR17, !P3 ;  /* 0x00000011fc007c0c */ /* 0x000fe2000dfa1270 */
[----:B------:R-:W1:Y:S01]  /*46470*/  LDCU UR17, c[0x0][0x39c] ;  /* 0x00007380ff1177ac */ /* 0x000e620008000800 */
[----:B------:R-:W2:Y:S04]  /*46480*/  LDL.LU R245, [R1+0xc8] ;  /* 0x0000c80001f57983 */ /* 0x000ea80000300800 */
[----:B---3--:R3:W-:Y:S01]  /*46490*/  @P4 STG.E desc[UR28][R218.64], R244 ;  /* 0x000000f4da004986 */ /* 0x0087e2000c10191c */
[----:B------:R-:W-:Y:S01]  /*464a0*/  ISETP.GE.AND P4, PT, R0, UR21, PT ;  /* 0x0000001500007c0c */ /* 0x000fe2000bf86270 */
[----:B------:R-:W1:Y:S02]  /*464b0*/  LDCU UR50, c[0x0][0x39c] ;  /* 0x00007380ff3277ac */ /* 0x000e640008000800 */
[----:B------:R-:W2:Y:S01]  /*464c0*/  LDL.LU R0, [R1+0x218] ;  /* 0x0002180001007983 */ /* 0x000ea20000300800 */
[----:B------:R-:W-:Y:S01]  /*464d0*/  ISETP.LT.AND P3, PT, R223, UR18, !P3 ;  /* 0x00000012df007c0c */ /* 0x000fe2000df61270 */
[----:B------:R-:W1:Y:S02]  /*464e0*/  LDCU UR18, c[0x0][0x39c] ;  /* 0x00007380ff1277ac */ /* 0x000e640008000800 */
[----:B------:R4:W-:Y:S01]  /*464f0*/  @P1 STG.E desc[UR28][R216.64], R242 ;  /* 0x000000f2d8001986 */ /* 0x0009e2000c10191c */
[----:B------:R-:W1:Y:S01]  /*46500*/  LDCU UR21, c[0x0][0x39c] ;  /* 0x00007380ff1577ac */ /* 0x000e620008000800 */
[----:B---3--:R-:W-:-:S05]  /*46510*/  VIADD R244, R2, 0x87 ;  /* 0x0000008702f47836 */ /* 0x008fca0000000000 */
[----:B------:R-:W-:Y:S01]  /*46520*/  ISETP.GE.AND P1, PT, R244, UR77, PT ;  /* 0x0000004df4007c0c */ /* 0x000fe2000bf26270 */
[C---:B------:R-:W-:Y:S01]  /*46530*/  IMAD.WIDE R218, R3.reuse, 0x4, R224 ;  /* 0x0000000403da7825 */ /* 0x040fe200078e02e0 */
[----:B------:R-:W3:Y:S01]  /*46540*/  LDCU UR77, c[0x0][0x39c] ;  /* 0x00007380ff4d77ac */ /* 0x000ee20008000800 */
[----:B----4-:R-:W4:Y:S04]  /*46550*/  LDL.LU R242, [R1+0x1250] ;  /* 0x0012500001f27983 */ /* 0x010f280000300800 */
[----:B------:R-:W3:Y:S01]  /*46560*/  LDL.LU R244, [R1+0x168] ;  /* 0x0001680001f47983 */ /* 0x000ee20000300800 */
[----:B------:R-:W-:-:S03]  /*46570*/  IMAD.WIDE R216, R3, 0x4, R226 ;  /* 0x0000000403d87825 */ /* 0x000fc600078e02e2 */
[----:B--2---:R2:W-:Y:S01]  /*46580*/  @P5 STG.E desc[UR28][R218.64], R0 ;  /* 0x00000000da005986 */ /* 0x0045e2000c10191c */
[----:B-1----:R-:W-:Y:S01]  /*46590*/  ISETP.LT.AND P5, PT, R252, UR41, !P2 ;  /* 0x00000029fc007c0c */ /* 0x002fe2000d7a1270 */
[----:B------:R-:W1:Y:S01]  /*465a0*/  LDCU UR41, c[0x0][0x398] ;  /* 0x00007300ff2977ac */ /* 0x000e620008000800 */
[----:B------:R-:W-:Y:S01]  /*465b0*/  ISETP.LT.AND P2, PT, R223, UR43, !P2 ;  /* 0x0000002bdf007c0c */ /* 0x000fe2000d741270 */
[----:B------:R4:W-:Y:S01]  /*465c0*/  @P3 STG.E desc[UR28][R216.64], R243 ;  /* 0x000000f3d8003986 */ /* 0x0009e2000c10191c */
[----:B------:R-:W1:Y:S01]  /*465d0*/  LDCU UR43, c[0x0][0x398] ;  /* 0x00007300ff2b77ac */ /* 0x000e620008000800 */
[----:B--2---:R-:W-:Y:S01]  /*465e0*/  VIADD R0, R3, UR52 ;  /* 0x0000003403007c36 */ /* 0x004fe20008000000 */
[----:B------:R-:W2:Y:S03]  /*465f0*/  LDCU UR52, c[0x0][0x3b8] ;  /* 0x00007700ff3477ac */ /* 0x000ea60008000800 */
[----:B------:R-:W-:Y:S01]  /*46600*/  IMAD.WIDE R218, R0, 0x4, R224 ;  /* 0x0000000400da7825 */ /* 0x000fe200078e02e0 */
[----:B----4-:R-:W-:Y:S01]  /*46610*/  IADD3 R216, PT, PT, R2, 0x89, RZ ;  /* 0x0000008902d87810 */ /* 0x010fe20007ffe0ff */
[----:B------:R-:W4:Y:S04]  /*46620*/  LDL.LU R243, [R1+0x124c] ;  /* 0x00124c0001f37983 */ /* 0x000f280000300800 */
[----:B---3--:R3:W-:Y:S01]  /*46630*/  @P5 STG.E desc[UR28][R218.64], R244 ;  /* 0x000000f4da005986 */ /* 0x0087e2000c10191c */
[----:B------:R-:W-:Y:S01]  /*46640*/  ISETP.GE.AND P5, PT, R216, UR23, PT ;  /* 0x00000017d8007c0c */ /* 0x000fe2000bfa6270 */
[----:B------:R-:W-:Y:S01]  /*46650*/  IMAD.WIDE R216, R0, 0x4, R226 ;  /* 0x0000000400d87825 */ /* 0x000fe200078e02e2 */
[----:B------:R-:W3:Y:S03]  /*46660*/  LDCU UR23, c[0x0][0x3b8] ;  /* 0x00007700ff1777ac */ /* 0x000ee60008000800 */
[----:B------:R-:W-:Y:S01]  /*46670*/  VIADD R3, R2, 0x88 ;  /* 0x0000008802037836 */ /* 0x000fe20000000000 */
[----:B------:R3:W-:Y:S01]  /*46680*/  @P2 STG.E desc[UR28][R216.64], R245 ;  /* 0x000000f5d8002986 */ /* 0x0007e2000c10191c */
[----:B-1----:R-:W-:Y:S01]  /*46690*/  ISETP.LT.AND P2, PT, R252, UR41, !P4 ;  /* 0x00000029fc007c0c */ /* 0x002fe2000e741270 */
[----:B------:R-:W1:Y:S02]  /*466a0*/  LDCU UR41, c[0x0][0x398] ;  /* 0x00007300ff2977ac */ /* 0x000e640008000800 */
[----:B------:R-:W-:Y:S01]  /*466b0*/  ISETP.GE.AND P3, PT, R3, UR22, PT ;  /* 0x0000001603007c0c */ /* 0x000fe2000bf66270 */
[----:B--2---:R-:W-:Y:S01]  /*466c0*/  VIADD R3, R0, UR52 ;  /* 0x0000003400037c36 */ /* 0x004fe20008000000 */
[----:B------:R-:W2:Y:S01]  /*466d0*/  LDCU UR22, c[0x0][0x398] ;  /* 0x00007300ff1677ac */ /* 0x000ea20008000800 */
[----:B---3--:R-:W-:Y:S01]  /*466e0*/  IADD3 R244, PT, PT, R2, 0x8b, RZ ;  /* 0x0000008b02f47810 */ /* 0x008fe20007ffe0ff */
[----:B------:R-:W3:Y:S01]  /*466f0*/  LDCU UR52, c[0x0][0x39c] ;  /* 0x00007380ff3477ac */ /* 0x000ee20008000800 */
[----:B------:R-:W-:-:S05]  /*46700*/  IMAD.WIDE R216, R3, 0x4, R224 ;  /* 0x0000000403d87825 */ /* 0x000fca00078e02e0 */
[----:B------:R1:W-:Y:S04]  /*46710*/  @P2 STG.E desc[UR28][R216.64], R251 ;  /* 0x000000fbd8002986 */ /* 0x0003e8000c10191c */
[----:B-1----:R-:W3:Y:S01]  /*46720*/  LDL.LU R251, [R1+0x34] ;  /* 0x0000340001fb7983 */ /* 0x002ee20000300800 */
[----:B--2---:R-:W-:Y:S01]  /*46730*/  ISETP.LT.AND P4, PT, R223, UR22, !P4 ;  /* 0x00000016df007c0c */ /* 0x004fe2000e781270 */
[C---:B------:R-:W-:Y:S01]  /*46740*/  IMAD.WIDE R216, R3.reuse, 0x4, R226 ;  /* 0x0000000403d87825 */ /* 0x040fe200078e02e2 */
[----:B------:R-:W-:Y:S01]  /*46750*/  ISETP.LT.AND P2, PT, R252, UR43, !P1 ;  /* 0x0000002bfc007c0c */ /* 0x000fe2000cf41270 */
[----:B------:R-:W1:Y:S02]  /*46760*/  LDCU UR43, c[0x0][0x398] ;  /* 0x00007300ff2b77ac */ /* 0x000e640008000800 */
[----:B------:R-:W-:Y:S01]  /*46770*/  VIADD R0, R3, UR23 ;  /* 0x0000001703007c36 */ /* 0x000fe20008000000 */
[----:B------:R-:W2:Y:S07]  /*46780*/  LDCU UR22, c[0x0][0x39c] ;  /* 0x00007380ff1677ac */ /* 0x000eae0008000800 */
[----:B------:R1:W-:Y:S01]  /*46790*/  @P4 STG.E desc[UR28][R216.64], R250 ;  /* 0x000000fad8004986 */ /* 0x0003e2000c10191c */
[----:B------:R-:W-:Y:S01]  /*467a0*/  ISETP.LT.AND P1, PT, R223, UR41, !P1 ;  /* 0x00000029df007c0c */ /* 0x000fe2000cf21270 */
[C---:B------:R-:W-:Y:S01]  /*467b0*/  IMAD.WIDE R218, R0.reuse, 0x4, R224 ;  /* 0x0000000400da7825 */ /* 0x040fe200078e02e0 */
[----:B------:R-:W2:Y:S01]  /*467c0*/  LDCU UR23, c[0x0][0x3b8] ;  /* 0x00007700ff1777ac */ /* 0x000ea20008000800 */
[----:B-1----:R-:W4:Y:S02]  /*467d0*/  LDL.LU R250, [R1+0x38] ;  /* 0x0000380001fa7983 */ /* 0x002f240000300800 */
[----:B------:R-:W-:Y:S01]  /*467e0*/  IMAD.WIDE R216, R0, 0x4, R226 ;  /* 0x0000000400d87825 */ /* 0x000fe200078e02e2 */
[----:B------:R-:W1:Y:S01]  /*467f0*/  LDCU UR41, c[0x0][0x3b8] ;  /* 0x00007700ff2977ac */ /* 0x000e620008000800 */
[----:B------:R-:W-:Y:S06]  /*46800*/  @P2 STG.E desc[UR28][R218.64], R249 ;  /* 0x000000f9da002986 */ /* 0x000fec000c10191c */
[----:B------:R2:W-:Y:S04]  /*46810*/  @P1 STG.E desc[UR28][R216.64], R248 ;  /* 0x000000f8d8001986 */ /* 0x0005e8000c10191c */
[----:B--2---:R-:W2:Y:S01]  /*46820*/  LDL.LU R248, [R1+0x3c] ;  /* 0x00003c0001f87983 */ /* 0x004ea20000300800 */
[----:B------:R-:W-:Y:S01]  /*46830*/  VIADD R3, R2, 0x8a ;  /* 0x0000008a02037836 */ /* 0x000fe20000000000 */
[----:B------:R-:W-:Y:S01]  /*46840*/  ISETP.GE.AND P2, PT, R244, UR76, PT ;  /* 0x0000004cf4007c0c */ /* 0x000fe2000bf46270 */
[----:B------:R-:W1:Y:S03]  /*46850*/  LDCU UR76, c[0x0][0x398] ;  /* 0x00007300ff4c77ac */ /* 0x000e660008000800 */
[----:B------:R-:W-:Y:S01]  /*46860*/  ISETP.GE.AND P4, PT, R3, UR24, PT ;  /* 0x0000001803007c0c */ /* 0x000fe2000bf86270 */
[----:B------:R-:W1:Y:S01]  /*46870*/  LDCU UR24, c[0x0][0x398] ;  /* 0x00007300ff1877ac */ /* 0x000e620008000800 */
[----:B------:R-:W-:Y:S01]  /*46880*/  ISETP.LT.AND P1, PT, R252, UR43, !P3 ;  /* 0x0000002bfc007c0c */ /* 0x000fe2000df21270 */
[----:B------:R-:W1:Y:S01]  /*46890*/  LDCU UR43, c[0x0][0x398] ;  /* 0x00007300ff2b77ac */ /* 0x000e620008000800 */
[----:B------:R-:W-:-:S02]  /*468a0*/  VIADD R249, R0, UR23 ;  /* 0x0000001700f97c36 */ /* 0x000fc40008000000 */
[----:B------:R-:W-:Y:S01]  /*468b0*/  VIADD R0, R2, 0x8c ;  /* 0x0000008c02007836 */ /* 0x000fe20000000000 */
[----:B------:R-:W2:Y:S01]  /*468c0*/  LDCU UR23, c[0x0][0x39c] ;  /* 0x00007380ff1777ac */ /* 0x000ea20008000800 */
[----:B------:R-:W-:-:S07]  /*468d0*/  IMAD.WIDE R244, R249, 0x4, R224 ;  /* 0x00000004f9f47825 */ /* 0x000fce00078e02e0 */
[----:B------:R1:W-:Y:S02]  /*468e0*/  @P1 STG.E desc[UR28][R244.64], R246 ;  /* 0x000000f6f4001986 */ /* 0x0003e4000c10191c */
[----:B-1----:R-:W-:Y:S01]  /*468f0*/  ISETP.LT.AND P1, PT, R252, UR76, !P5 ;  /* 0x0000004cfc007c0c */ /* 0x002fe2000ef21270 */
[----:B------:R-:W1:Y:S01]  /*46900*/  LDCU UR76, c[0x0][0x398] ;  /* 0x00007300ff4c77ac */ /* 0x000e620008000800 */
[----:B------:R-:W-:Y:S01]  /*46910*/  ISETP.LT.AND P3, PT, R223, UR24, !P3 ;  /* 0x00000018df007c0c */ /* 0x000fe2000df61270 */
[----:B------:R-:W-:Y:S01]  /*46920*/  VIADD R3, R249, UR41 ;  /* 0x00000029f9037c36 */ /* 0x000fe20008000000 */
[----:B------:R-:W1:Y:S01]  /*46930*/  LDCU UR41, c[0x0][0x3b8] ;  /* 0x00007700ff2977ac */ /* 0x000e620008000800 */
[----:B------:R-:W-:Y:S01]  /*46940*/  ISETP.LT.AND P5, PT, R223, UR43, !P5 ;  /* 0x0000002bdf007c0c */ /* 0x000fe2000efa1270 */
[----:B------:R-:W-:Y:S01]  /*46950*/  IMAD.WIDE R216, R249, 0x4, R226 ;  /* 0x00000004f9d87825 */ /* 0x000fe200078e02e2 */
[----:B------:R-:W3:Y:S03]  /*46960*/  LDCU UR43, c[0x0][0x398] ;  /* 0x00007300ff2b77ac */ /* 0x000ee60008000800 */
[C---:B------:R-:W-:Y:S01]  /*46970*/  IMAD.WIDE R218, R3.reuse, 0x4, R224 ;  /* 0x0000000403da7825 */ /* 0x040fe200078e02e0 */
[----:B------:R-:W-:Y:S01]  /*46980*/  IADD3 R246, PT, PT, R2, 0x8d, RZ ;  /* 0x0000008d02f67810 */ /* 0x000fe20007ffe0ff */
[----:B------:R-:W2:Y:S03]  /*46990*/  LDCU UR24, c[0x0][0x39c] ;  /* 0x00007380ff1877ac */ /* 0x000ea60008000800 */
[----:B------:R1:W-:Y:S01]  /*469a0*/  @P3 STG.E desc[UR28][R216.64], R240 ;  /* 0x000000f0d8003986 */ /* 0x0003e2000c10191c */
[C---:B------:R-:W-:Y:S01]  /*469b0*/  IMAD.WIDE R244, R3.reuse, 0x4, R226 ;  /* 0x0000000403f47825 */ /* 0x040fe200078e02e2 */
[----:B------:R-:W-:Y:S01]  /*469c0*/  ISETP.GE.AND P3, PT, R0, UR25, PT ;  /* 0x0000001900007c0c */ /* 0x000fe2000bf66270 */
[----:B------:R-:W1:Y:S01]  /*469d0*/  LDCU UR25, c[0x0][0x398] ;  /* 0x00007300ff1977ac */ /* 0x000e620008000800 */
[----:B------:R1:W-:Y:S01]  /*469e0*/  @P1 STG.E desc[UR28][R218.64], R236 ;  /* 0x000000ecda001986 */ /* 0x0003e2000c10191c */
[----:B------:R-:W-:Y:S01]  /*469f0*/  ISETP.GE.AND P1, PT, R246, UR26, PT ;  /* 0x0000001af6007c0c */ /* 0x000fe2000bf26270 */
[----:B------:R-:W1:Y:S02]  /*46a00*/  LDCU UR26, c[0x0][0x3b8] ;  /* 0x00007700ff1a77ac */ /* 0x000e640008000800 */
[----:B------:R1:W-:Y:S02]  /*46a10*/  @P5 STG.E desc[UR28][R244.64], R8 ;  /* 0x00000008f4005986 */ /* 0x0003e4000c10191c */
[----:B-1----:R-:W-:Y:S01]  /*46a20*/  ISETP.LT.AND P5, PT, R252, UR76, !P4 ;  /* 0x0000004cfc007c0c */ /* 0x002fe2000e7a1270 */
[----:B------:R-:W1:Y:S01]  /*46a30*/  LDCU UR76, c[0x0][0x398] ;  /* 0x00007300ff4c77ac */ /* 0x000e620008000800 */
[----:B------:R-:W-:-:S02]  /*46a40*/  VIADD R3, R3, UR41 ;  /* 0x0000002903037c36 */ /* 0x000fc40008000000 */
[----:B------:R-:W-:Y:S01]  /*46a50*/  VIADD R0, R2, 0x8e ;  /* 0x0000008e02007836 */ /* 0x000fe20000000000 */
[----:B------:R-:W1:Y:S01]  /*46a60*/  LDCU UR41, c[0x0][0x39c] ;  /* 0x00007380ff2977ac */ /* 0x000e620008000800 */
[----:B------:R-:W-:Y:S01]  /*46a70*/  IMAD.WIDE R216, R3, 0x4, R224 ;  /* 0x0000000403d87825 */ /* 0x000fe200078e02e0 */
[----:B------:R-:W-:-:S03]  /*46a80*/  ISETP.LT.AND P4, PT, R223, UR25, !P4 ;  /* 0x00000019df007c0c */ /* 0x000fc6000e781270 */
[C---:B------:R-:W-:Y:S01]  /*46a90*/  IMAD.WIDE R218, R3.reuse, 0x4, R226 ;  /* 0x0000000403da7825 */ /* 0x040fe200078e02e2 */
[C---:B------:R-:W-:Y:S01]  /*46aa0*/  IADD3 R236, PT, PT, R2.reuse, 0x91, RZ ;  /* 0x0000009102ec7810 */ /* 0x040fe20007ffe0ff */
[----:B------:R-:W1:Y:S02]  /*46ab0*/  LDCU UR25, c[0x0][0x39c] ;  /* 0x00007380ff1977ac */ /* 0x000e640008000800 */
[----:B------:R-:W-:Y:S01]  /*46ac0*/  VIADD R249, R3, UR26 ;  /* 0x0000001a03f97c36 */ /* 0x000fe20008000000 */
[----:B------:R-:W1:Y:S03]  /*46ad0*/  LDCU UR26, c[0x0][0x3b8] ;  /* 0x00007700ff1a77ac */ /* 0x000e660008000800 */
[----:B------:R-:W-:Y:S01]  /*46ae0*/  IMAD.WIDE R244, R249, 0x4, R224 ;  /* 0x00000004f9f47825 */ /* 0x000fe200078e02e0 */
[----:B------:R-:W-:Y:S01]  /*46af0*/  IADD3 R3, PT, PT, R2, 0x8f, RZ ;  /* 0x0000008f02037810 */ /* 0x000fe20007ffe0ff */
[----:B---3--:R3:W-:Y:S01]  /*46b00*/  @P5 STG.E desc[UR28][R216.64], R251 ;  /* 0x000000fbd8005986 */ /* 0x0087e2000c10191c */
[----:B------:R-:W-:Y:S01]  /*46b10*/  ISETP.LT.AND P5, PT, R252, UR43, !P2 ;  /* 0x0000002bfc007c0c */ /* 0x000fe2000d7a1270 */
[----:B------:R-:W4:Y:S01]  /*46b20*/  LDCU UR43, c[0x0][0x398] ;  /* 0x00007300ff2b77ac */ /* 0x000f220008000800 */
[----:B-1----:R-:W-:Y:S01]  /*46b30*/  ISETP.LT.AND P2, PT, R223, UR76, !P2 ;  /* 0x0000004cdf007c0c */ /* 0x002fe2000d741270 */
[----:B------:R1:W-:Y:S01]  /*46b40*/  @P4 STG.E desc[UR28][R218.64], R241 ;  /* 0x000000f1da004986 */ /* 0x0003e2000c10191c */
[----:B------:R-:W-:Y:S01]  /*46b50*/  ISETP.GE.AND P4, PT, R0, UR27, PT ;  /* 0x0000001b00007c0c */ /* 0x000fe2000bf86270 */
[----:B------:R-:W1:Y:S01]  /*46b60*/  LDCU UR27, c[0x0][0x398] ;  /* 0x00007300ff1b77ac */ /* 0x000e620008000800 */
[----:B------:R-:W1:Y:S01]  /*46b70*/  LDCU UR76, c[0x0][0x398] ;  /* 0x00007300ff4c77ac */ /* 0x000e620008000800 */
[----:B---3--:R-:W-:-:S06]  /*46b80*/  IMAD.WIDE R216, R249, 0x4, R226 ;  /* 0x00000004f9d87825 */ /* 0x008fcc00078e02e2 */
[----:B------:R-:W-:Y:S04]  /*46b90*/  @P5 STG.E desc[UR28][R244.64], R237 ;  /* 0x000000edf4005986 */ /* 0x000fe8000c10191c */
[----:B------:R3:W-:Y:S01]  /*46ba0*/  @P2 STG.E desc[UR28][R216.64], R9 ;  /* 0x00000009d8002986 */ /* 0x0007e2000c10191c */
[C---:B----4-:R-:W-:Y:S01]  /*46bb0*/  ISETP.LT.AND P2, PT, R252.reuse, UR43, !P3 ;  /* 0x0000002bfc007c0c */ /* 0x050fe2000df41270 */
[----:B------:R-:W4:Y:S01]  /*46bc0*/  LDCU UR43, c[0x0][0x398] ;  /* 0x00007300ff2b77ac */ /* 0x000f220008000800 */
[----:B------:R-:W-:Y:S01]  /*46bd0*/  ISETP.GE.AND P5, PT, R3, UR75, PT ;  /* 0x0000004b03007c0c */ /* 0x000fe2000bfa6270 */
[----:B------:R-:W-:Y:S01]  /*46be0*/  VIADD R249, R249, UR26 ;  /* 0x0000001af9f97c36 */ /* 0x000fe20008000000 */
[----:B------:R-:W2:Y:S01]  /*46bf0*/  LDS.128 R244, [R247] ;  /* 0x00000000f7f47984 */ /* 0x000ea20000000c00 */
[----:B------:R-:W4:Y:S02]  /*46c00*/  LDCU UR75, c[0x0][0x3b8] ;  /* 0x00007700ff4b77ac */ /* 0x000f240008000800 */
[----:B-1----:R-:W-:Y:S01]  /*46c10*/  IMAD.WIDE R218, R249, 0x4, R224 ;  /* 0x00000004f9da7825 */ /* 0x002fe200078e02e0 */
[----:B------:R-:W-:Y:S01]  /*46c20*/  ISETP.LT.AND P3, PT, R223, UR27, !P3 ;  /* 0x0000001bdf007c0c */ /* 0x000fe2000df61270 */
[----:B------:R-:W1:Y:S04]  /*46c30*/  LDCU UR26, c[0x0][0x39c] ;  /* 0x00007380ff1a77ac */ /* 0x000e680008000800 */
[----:B------:R1:W-:Y:S01]  /*46c40*/  @P2 STG.E desc[UR28][R218.64], R250 ;  /* 0x000000fada002986 */ /* 0x0003e2000c10191c */
[----:B------:R-:W-:Y:S01]  /*46c50*/  ISETP.LT.AND P2, PT, R252, UR76, !P1 ;  /* 0x0000004cfc007c0c */ /* 0x000fe2000cf41270 */
[----:B------:R-:W1:Y:S01]  /*46c60*/  LDCU UR76, c[0x0][0x398] ;  /* 0x00007300ff4c77ac */ /* 0x000e620008000800 */
[----:B---3--:R-:W-:Y:S01]  /*46c70*/  IMAD.WIDE R8, R249, 0x4, R226 ;  /* 0x00000004f9087825 */ /* 0x008fe200078e02e2 */
[----:B----4-:R-:W-:Y:S01]  /*46c80*/  ISETP.LT.AND P1, PT, R223, UR43, !P1 ;  /* 0x0000002bdf007c0c */ /* 0x010fe2000cf21270 */
[----:B------:R-:W3:Y:S02]  /*46c90*/  LDCU UR43, c[0x0][0x3b8] ;  /* 0x00007700ff2b77ac */ /* 0x000ee40008000800 */
[----:B------:R-:W-:-:S02]  /*46ca0*/  VIADD R0, R2, 0x90 ;  /* 0x0000009002007836 */ /* 0x000fc40000000000 */
[----:B------:R-:W-:Y:S01]  /*46cb0*/  VIADD R3, R249, UR75 ;  /* 0x0000004bf9037c36 */ /* 0x000fe20008000000 */
[----:B------:R4:W-:Y:S01]  /*46cc0*/  @P3 STG.E desc[UR28][R8.64], R242 ;  /* 0x000000f208003986 */ /* 0x0009e2000c10191c */
[----:B------:R-:W2:Y:S01]  /*46cd0*/  LDCU UR75, c[0x0][0x398] ;  /* 0x00007300ff4b77ac */ /* 0x000ea20008000800 */
[----:B------:R-:W-:Y:S01]  /*46ce0*/  ISETP.GE.AND P3, PT, R0, UR54, PT ;  /* 0x0000003600007c0c */ /* 0x000fe2000bf66270 */
[C---:B------:R-:W-:Y:S01]  /*46cf0*/  IMAD.WIDE R216, R3.reuse, 0x4, R224 ;  /* 0x0000000403d87825 */ /* 0x040fe200078e02e0 */
[----:B------:R-:W2:Y:S03]  /*46d00*/  LDCU UR54, c[0x0][0x398] ;  /* 0x00007300ff3677ac */ /* 0x000ea60008000800 */
[C---:B-1----:R-:W-:Y:S01]  /*46d10*/  IMAD.WIDE R218, R3.reuse, 0x4, R226 ;  /* 0x0000000403da7825 */ /* 0x042fe200078e02e2 */
[----:B------:R1:W-:Y:S01]  /*46d20*/  @P2 STG.E desc[UR28][R216.64], R238 ;  /* 0x000000eed8002986 */ /* 0x0003e2000c10191c */
[----:B------:R-:W-:Y:S01]  /*46d30*/  ISETP.GE.AND P2, PT, R236, UR55, PT ;  /* 0x00000037ec007c0c */ /* 0x000fe2000bf46270 */
[----:B------:R-:W1:Y:S02]  /*46d40*/  LDCU UR55, c[0x0][0x3b8] ;  /* 0x00007700ff3777ac */ /* 0x000e640008000800 */
[----:B------:R1:W-:Y:S01]  /*46d50*/  @P1 STG.E desc[UR28][R218.64], R10 ;  /* 0x0000000ada001986 */ /* 0x0003e2000c10191c */
[----:B------:R-:W-:Y:S01]  /*46d60*/  ISETP.LT.AND P1, PT, R252, UR76, !P4 ;  /* 0x0000004cfc007c0c */ /* 0x000fe2000e721270 */
[----:B------:R-:W1:Y:S01]  /*46d70*/  LDCU UR76, c[0x0][0x398] ;  /* 0x00007300ff4c77ac */ /* 0x000e620008000800 */
[----:B---3--:R-:W-:-:S02]  /*46d80*/  VIADD R3, R3, UR43 ;  /* 0x0000002b03037c36 */ /* 0x008fc40008000000 */
[----:B------:R-:W-:Y:S01]  /*46d90*/  VIADD R0, R2, 0x92 ;  /* 0x0000009202007836 */ /* 0x000fe20000000000 */
[----:B------:R-:W3:Y:S01]  /*46da0*/  LDCU UR27, c[0x0][0x39c] ;  /* 0x00007380ff1b77ac */ /* 0x000ee20008000800 */
[----:B----4-:R-:W-:Y:S01]  /*46db0*/  IMAD.WIDE R8, R3, 0x4, R224 ;  /* 0x0000000403087825 */ /* 0x010fe200078e02e0 */
[----:B------:R-:W4:Y:S01]  /*46dc0*/  LDCU UR43, c[0x0][0x39c] ;  /* 0x00007380ff2b77ac */ /* 0x000f220008000800 */
[----:B--2---:R-:W-:-:S05]  /*46dd0*/  ISETP.LT.AND P4, PT, R223, UR54, !P4 ;  /* 0x00000036df007c0c */ /* 0x004fca000e781270 */
[----:B------:R2:W-:Y:S01]  /*46de0*/  @P1 STG.E desc[UR28][R8.64], R248 ;  /* 0x000000f808001986 */ /* 0x0005e2000c10191c */
[----:B------:R-:W-:Y:S01]  /*46df0*/  ISETP.LT.AND P1, PT, R252, UR75, !P5 ;  /* 0x0000004bfc007c0c */ /* 0x000fe2000ef21270 */
[----:B------:R-:W3:Y:S01]  /*46e00*/  LDCU UR75, c[0x0][0x398] ;  /* 0x00007300ff4b77ac */ /* 0x000ee20008000800 */
[----:B-1----:R-:W-:Y:S01]  /*46e10*/  VIADD R237, R3, UR55 ;  /* 0x0000003703ed7c36 */ /* 0x002fe20008000000 */
[----:B------:R-:W-:Y:S01]  /*46e20*/  ISETP.LT.AND P5, PT, R223, UR76, !P5 ;  /* 0x0000004cdf007c0c */ /* 0x000fe2000efa1270 */
[----:B------:R-:W1:Y:S01]  /*46e30*/  LDCU UR55, c[0x0][0x3b8] ;  /* 0x00007700ff3777ac */ /* 0x000e620008000800 */
[----:B------:R-:W-:Y:S01]  /*46e40*/  IMAD.WIDE R216, R3, 0x4, R226 ;  /* 0x0000000403d87825 */ /* 0x000fe200078e02e2 */
[----:B------:R-:W-:Y:S01]  /*46e50*/  IADD3 R3, PT, PT, R2, 0x93, RZ ;  /* 0x0000009302037810 */ /* 0x000fe20007ffe0ff */
[----:B------:R-:W4:Y:S02]  /*46e60*/  LDCU UR76, c[0x0][0x398] ;  /* 0x00007300ff4c77ac */ /* 0x000f240008000800 */
[C---:B------:R-:W-:Y:S01]  /*46e70*/  IMAD.WIDE R218, R237.reuse, 0x4, R224 ;  /* 0x00000004edda7825 */ /* 0x040fe200078e02e0 */
[----:B------:R1:W-:Y:S01]  /*46e80*/  @P4 STG.E desc[UR28][R216.64], R243 ;  /* 0x000000f3d8004986 */ /* 0x0003e2000c10191c */
[----:B------:R-:W-:Y:S01]  /*46e90*/  ISETP.GE.AND P4, PT, R0, UR56, PT ;  /* 0x0000003800007c0c */ /* 0x000fe2000bf86270 */
[----:B------:R-:W4:Y:S01]  /*46ea0*/  LDCU UR56, c[0x0][0x398] ;  /* 0x00007300ff3877ac */ /* 0x000f220008000800 */
[----:B--2---:R-:W-:Y:S01]  /*46eb0*/  IMAD.WIDE R8, R237, 0x4, R226 ;  /* 0x00000004ed087825 */ /* 0x004fe200078e02e2 */
[----:B------:R-:W-:Y:S01]  /*46ec0*/  @P1 STG.E desc[UR28][R218.64], R239 ;  /* 0x000000efda001986 */ /* 0x000fe2000c10191c */
[----:B------:R-:W-:Y:S01]  /*46ed0*/  ISETP.GE.AND P1, PT, R3, UR74, PT ;  /* 0x0000004a03007c0c */ /* 0x000fe2000bf26270 */
[----:B------:R-:W2:Y:S02]  /*46ee0*/  LDCU UR74, c[0x0][0x3b8] ;  /* 0x00007700ff4a77ac */ /* 0x000ea40008000800 */
[----:B------:R2:W-:Y:S01]  /*46ef0*/  @P5 STG.E desc[UR28][R8.64], R11 ;  /* 0x0000000b08005986 */ /* 0x0005e2000c10191c */
[----:B---3--:R-:W-:Y:S01]  /*46f00*/  ISETP.LT.AND P5, PT, R252, UR75, !P3 ;  /* 0x0000004bfc007c0c */ /* 0x008fe2000dfa1270 */
[----:B------:R-:W3:Y:S01]  /*46f10*/  LDCU UR75, c[0x0][0x398] ;  /* 0x00007300ff4b77ac */ /* 0x000ee20008000800 */
[----:B-1----:R-:W-:-:S02]  /*46f20*/  VIADD R237, R237, UR55 ;  /* 0x00000037eded7c36 */ /* 0x002fc40008000000 */
[----:B------:R-:W-:Y:S01]  /*46f30*/  VIADD R0, R2, 0x94 ;  /* 0x0000009402007836 */ /* 0x000fe20000000000 */
[----:B------:R-:W1:Y:S01]  /*46f40*/  LDCU UR55, c[0x0][0x39c] ;  /* 0x00007380ff3777ac */ /* 0x000e620008000800 */
[----:B------:R-:W-:Y:S01]  /*46f50*/  IMAD.WIDE R216, R237, 0x4, R224 ;  /* 0x00000004edd87825 */ /* 0x000fe200078e02e0 */
[----:B------:R-:W1:Y:S01]  /*46f60*/  LDCU UR54, c[0x0][0x39c] ;  /* 0x00007380ff3677ac */ /* 0x000e620008000800 */
[----:B----4-:R-:W-:-:S05]  /*46f70*/  ISETP.LT.AND P3, PT, R223, UR56, !P3 ;  /* 0x00000038df007c0c */ /* 0x010fca000df61270 */
[----:B------:R4:W-:Y:S01]  /*46f80*/  @P5 STG.E desc[UR28][R216.64], R4 ;  /* 0x00000004d8005986 */ /* 0x0009e2000c10191c */
[----:B------:R-:W-:Y:S01]  /*46f90*/  ISETP.LT.AND P5, PT, R252, UR76, !P2 ;  /* 0x0000004cfc007c0c */ /* 0x000fe2000d7a1270 */
[----:B------:R-:W1:Y:S01]  /*46fa0*/  LDCU UR76, c[0x0][0x398] ;  /* 0x00007300ff4c77ac */ /* 0x000e620008000800 */
[----:B--2---:R-:W-:Y:S01]  /*46fb0*/  VIADD R3, R237, UR74 ;  /* 0x0000004aed037c36 */ /* 0x004fe20008000000 */
[----:B---3--:R-:W-:Y:S01]  /*46fc0*/  ISETP.LT.AND P2, PT, R223, UR75, !P2 ;  /* 0x0000004bdf007c0c */ /* 0x008fe2000d741270 */
[----:B------:R-:W2:Y:S01]  /*46fd0*/  LDCU UR74, c[0x0][0x3b8] ;  /* 0x00007700ff4a77ac */ /* 0x000ea20008000800 */
[----:B------:R-:W-:Y:S01]  /*46fe0*/  IMAD.WIDE R8, R237, 0x4, R226 ;  /* 0x00000004ed087825 */ /* 0x000fe200078e02e2 */
[----:B------:R-:W-:Y:S01]  /*46ff0*/  IADD3 R218, PT, PT, R2, 0x95, RZ ;  /* 0x0000009502da7810 */ /* 0x000fe20007ffe0ff */
[----:B------:R-:W3:Y:S02]  /*47000*/  LDCU UR75, c[0x0][0x3b8] ;  /* 0x00007700ff4b77ac */ /* 0x000ee40008000800 */
[C---:B------:R-:W-:Y:S01]  /*47010*/  IMAD.WIDE R10, R3.reuse, 0x4, R224 ;  /* 0x00000004030a7825 */ /* 0x040fe200078e02e0 */
[----:B------:R2:W-:Y:S01]  /*47020*/  @P3 STG.E desc[UR28][R8.64], R12 ;  /* 0x0000000c08003986 */ /* 0x0005e2000c10191c */
[----:B------:R-:W-:Y:S01]  /*47030*/  ISETP.GE.AND P3, PT, R0, UR57, PT ;  /* 0x0000003900007c0c */ /* 0x000fe2000bf66270 */
[----:B------:R-:W3:Y:S01]  /*47040*/  LDCU UR57, c[0x0][0x398] ;  /* 0x00007300ff3977ac */ /* 0x000ee20008000800 */
[C---:B----4-:R-:W-:Y:S01]  /*47050*/  IMAD.WIDE R216, R3.reuse, 0x4, R226 ;  /* 0x0000000403d87825 */ /* 0x050fe200078e02e2 */
[----:B------:R4:W-:Y:S01]  /*47060*/  @P5 STG.E desc[UR28][R10.64], R24 ;  /* 0x000000180a005986 */ /* 0x0009e2000c10191c */
[----:B------:R-:W-:Y:S01]  /*47070*/  ISETP.GE.AND P5, PT, R218, UR58, PT ;  /* 0x0000003ada007c0c */ /* 0x000fe2000bfa6270 */
[----:B------:R-:W4:Y:S02]  /*47080*/  LDCU UR58, c[0x0][0x398] ;  /* 0x00007300ff3a77ac */ /* 0x000f240008000800 */
[----:B------:R3:W-:Y:S01]  /*47090*/  @P2 STG.E desc[UR28][R216.64], R20 ;  /* 0x00000014d8002986 */ /* 0x0007e2000c10191c */
[----:B-1----:R-:W-:Y:S01]  /*470a0*/  ISETP.LT.AND P2, PT, R252, UR76, !P4 ;  /* 0x0000004cfc007c0c */ /* 0x002fe2000e741270 */
[----:B------:R-:W1:Y:S01]  /*470b0*/  LDCU UR76, c[0x0][0x398] ;  /* 0x00007300ff4c77ac */ /* 0x000e620008000800 */
[----:B--2---:R-:W-:-:S02]  /*470c0*/  VIADD R3, R3, UR74 ;  /* 0x0000004a03037c36 */ /* 0x004fc40008000000 */
[C---:B------:R-:W-:Y:S01]  /*470d0*/  VIADD R0, R2.reuse, 0x96 ;  /* 0x0000009602007836 */ /* 0x040fe20000000000 */
[----:B------:R-:W-:Y:S01]  /*470e0*/  IADD3 R12, PT, PT, R2, 0x99, RZ ;  /* 0x00000099020c7810 */ /* 0x000fe20007ffe0ff */
[----:B------:R-:W-:Y:S01]  /*470f0*/  IMAD.WIDE R8, R3, 0x4, R224 ;  /* 0x0000000403087825 */ /* 0x000fe200078e02e0 */
[----:B------:R-:W2:Y:S01]  /*47100*/  LDCU UR56, c[0x0][0x39c] ;  /* 0x00007380ff3877ac */ /* 0x000ea20008000800 */
[----:B---3--:R-:W-:Y:S02]  /*47110*/  ISETP.LT.AND P4, PT, R223, UR57, !P4 ;  /* 0x00000039df007c0c */ /* 0x008fe4000e781270 */
[----:B------:R-:W-:-:S03]  /*47120*/  VIADD R219, R3, UR75 ;  /* 0x0000004b03db7c36 */ /* 0x000fc60008000000 */
[----:B------:R3:W-:Y:S01]  /*47130*/  @P2 STG.E desc[UR28][R8.64], R5 ;  /* 0x0000000508002986 */ /* 0x0007e2000c10191c */
[----:B------:R-:W2:Y:S01]  /*47140*/  LDCU UR75, c[0x0][0x3b8] ;  /* 0x00007700ff4b77ac */ /* 0x000ea20008000800 */
[----:B----4-:R-:W-:Y:S01]  /*47150*/  ISETP.LT.AND P2, PT, R252, UR58, !P1 ;  /* 0x0000003afc007c0c */ /* 0x010fe2000cf41270 */
[----:B------:R-:W4:Y:S01]  /*47160*/  LDCU UR58, c[0x0][0x398] ;  /* 0x00007300ff3a77ac */ /* 0x000f220008000800 */
[----:B-1----:R-:W-:Y:S01]  /*47170*/  ISETP.LT.AND P1, PT, R223, UR76, !P1 ;  /* 0x0000004cdf007c0c */ /* 0x002fe2000cf21270 */
[----:B------:R-:W-:Y:S01]  /*47180*/  IMAD.WIDE R10, R3, 0x4, R226 ;  /* 0x00000004030a7825 */ /* 0x000fe200078e02e2 */
[----:B------:R-:W1:Y:S03]  /*47190*/  LDCU UR76, c[0x0][0x398] ;  /* 0x00007300ff4c77ac */ /* 0x000e660008000800 */
[C---:B------:R-:W-:Y:S01]  /*471a0*/  IMAD.WIDE R216, R219.reuse, 0x4, R224 ;  /* 0x00000004dbd87825 */ /* 0x040fe200078e02e0 */
[----:B------:R-:W-:Y:S01]  /*471b0*/  @P4 STG.E desc[UR28][R10.64], R13 ;  /* 0x0000000d0a004986 */ /* 0x000fe2000c10191c */
[----:B------:R-:W-:Y:S01]  /*471c0*/  ISETP.GE.AND P4, PT, R0, UR59, PT ;  /* 0x0000003b00007c0c */ /* 0x000fe2000bf86270 */
[----:B------:R-:W1:Y:S01]  /*471d0*/  LDCU UR59, c[0x0][0x398] ;  /* 0x00007300ff3b77ac */ /* 0x000e620008000800 */
[----:B---3--:R-:W-:-:S02]  /*471e0*/  IMAD.WIDE R4, R219, 0x4, R226 ;  /* 0x00000004db047825 */ /* 0x008fc400078e02e2 */
[----:B------:R-:W-:Y:S01]  /*471f0*/  @P2 STG.E desc[UR28][R216.64], R25 ;  /* 0x00000019d8002986 */ /* 0x000fe2000c10191c */
[----:B------:R-:W-:Y:S01]  /*47200*/  IADD3 R3, PT, PT, R2, 0x97, RZ ;  /* 0x0000009702037810 */ /* 0x000fe20007ffe0ff */
[----:B------:R-:W3:Y:S02]  /*47210*/  LDCU UR74, c[0x0][0x39c] ;  /* 0x00007380ff4a77ac */ /* 0x000ee40008000800 */
[----:B------:R1:W-:Y:S01]  /*47220*/  @P1 STG.E desc[UR28][R4.64], R21 ;  /* 0x0000001504001986 */ /* 0x0003e2000c10191c */
[----:B------:R-:W3:Y:S01]  /*47230*/  LDCU UR57, c[0x0][0x39c] ;  /* 0x00007380ff3977ac */ /* 0x000ee20008000800 */
[C---:B----4-:R-:W-:Y:S01]  /*47240*/  ISETP.LT.AND P1, PT, R252.reuse, UR58, !P3 ;  /* 0x0000003afc007c0c */ /* 0x050fe2000df21270 */
[----:B------:R-:W4:Y:S01]  /*47250*/  LDCU UR58, c[0x0][0x398] ;  /* 0x00007300ff3a77ac */ /* 0x000f220008000800 */
[----:B------:R-:W-:Y:S01]  /*47260*/  ISETP.GE.AND P2, PT, R3, UR60, PT ;  /* 0x0000003c03007c0c */ /* 0x000fe2000bf46270 */
[----:B--2---:R-:W-:Y:S01]  /*47270*/  VIADD R219, R219, UR75 ;  /* 0x0000004bdbdb7c36 */ /* 0x004fe20008000000 */
[----:B------:R-:W2:Y:S03]  /*47280*/  LDCU UR60, c[0x0][0x3b8] ;  /* 0x00007700ff3c77ac */ /* 0x000ea60008000800 */
[----:B------:R-:W-:Y:S01]  /*47290*/  IMAD.WIDE R8, R219, 0x4, R224 ;  /* 0x00000004db087825 */ /* 0x000fe200078e02e0 */
[----:B-1----:R-:W-:Y:S01]  /*472a0*/  ISETP.LT.AND P3, PT, R223, UR59, !P3 ;  /* 0x0000003bdf007c0c */ /* 0x002fe2000df61270 */
[----:B------:R-:W1:Y:S04]  /*472b0*/  LDCU UR75, c[0x0][0x39c] ;  /* 0x00007380ff4b77ac */ /* 0x000e680008000800 */
[----:B------:R1:W-:Y:S01]  /*472c0*/  @P1 STG.E desc[UR28][R8.64], R6 ;  /* 0x0000000608001986 */ /* 0x0003e2000c10191c */
[----:B------:R-:W-:Y:S01]  /*472d0*/  ISETP.LT.AND P1, PT, R252, UR76, !P5 ;  /* 0x0000004cfc007c0c */ /* 0x000fe2000ef21270 */
[----:B------:R-:W3:Y:S01]  /*472e0*/  LDCU UR76, c[0x0][0x398] ;  /* 0x00007300ff4c77ac */ /* 0x000ee20008000800 */
[----:B------:R-:W-:Y:S01]  /*472f0*/  IMAD.WIDE R4, R219, 0x4, R226 ;  /* 0x00000004db047825 */ /* 0x000fe200078e02e2 */
[----:B------:R-:W3:Y:S01]  /*47300*/  LDCU UR59, c[0x0][0x39c] ;  /* 0x00007380ff3b77ac */ /* 0x000ee20008000800 */
[----:B----4-:R-:W-:Y:S01]  /*47310*/  ISETP.LT.AND P5, PT, R223, UR58, !P5 ;  /* 0x0000003adf007c0c */ /* 0x010fe2000efa1270 */
[----:B------:R-:W4:Y:S01]  /*47320*/  LDCU UR58, c[0x0][0x3b8] ;  /* 0x00007700ff3a77ac */ /* 0x000f220008000800 */
[----:B--2---:R-:W-:-:S02]  /*47330*/  VIADD R3, R219, UR60 ;  /* 0x0000003cdb037c36 */ /* 0x004fc40008000000 */
[----:B------:R-:W-:Y:S01]  /*47340*/  VIADD R0, R2, 0x98 ;  /* 0x0000009802007836 */ /* 0x000fe20000000000 */
[----:B------:R2:W-:Y:S01]  /*47350*/  @P3 STG.E desc[UR28][R4.64], R14 ;  /* 0x0000000e04003986 */ /* 0x0005e2000c10191c */
[C---:B------:R-:W-:Y:S01]  /*47360*/  IMAD.WIDE R10, R3.reuse, 0x4, R224 ;  /* 0x00000004030a7825 */ /* 0x040fe200078e02e0 */
[----:B------:R-:W2:Y:S02]  /*47370*/  LDCU UR60, c[0x0][0x398] ;  /* 0x00007300ff3c77ac */ /* 0x000ea40008000800 */
[----:B------:R-:W-:Y:S01]  /*47380*/  ISETP.GE.AND P3, PT, R0, UR61, PT ;  /* 0x0000003d00007c0c */ /* 0x000fe2000bf66270 */
[C---:B-1----:R-:W-:Y:S01]  /*47390*/  IMAD.WIDE R8, R3.reuse, 0x4, R226 ;  /* 0x0000000403087825 */ /* 0x042fe200078e02e2 */
[----:B------:R-:W1:Y:S01]  /*473a0*/  LDCU UR61, c[0x0][0x398] ;  /* 0x00007300ff3d77ac */ /* 0x000e620008000800 */
[----:B------:R-:W-:Y:S01]  /*473b0*/  @P1 STG.E desc[UR28][R10.64], R26 ;  /* 0x0000001a0a001986 */ /* 0x000fe2000c10191c */
[----:B------:R-:W-:Y:S01]  /*473c0*/  ISETP.GE.AND P1, PT, R12, UR62, PT ;  /* 0x0000003e0c007c0c */ /* 0x000fe2000bf26270 */
[----:B------:R-:W1:Y:S02]  /*473d0*/  LDCU UR62, c[0x0][0x3b8] ;  /* 0x00007700ff3e77ac */ /* 0x000e640008000800 */
[----:B------:R1:W-:Y:S01]  /*473e0*/  @P5 STG.E desc[UR28][R8.64], R22 ;  /* 0x0000001608005986 */ /* 0x0003e2000c10191c */
[----:B---3--:R-:W-:Y:S01]  /*473f0*/  ISETP.LT.AND P5, PT, R252, UR76, !P4 ;  /* 0x0000004cfc007c0c */ /* 0x008fe2000e7a1270 */
[----:B------:R-:W3:Y:S01]  /*47400*/  LDCU UR76, c[0x0][0x398] ;  /* 0x00007300ff4c77ac */ /* 0x000ee20008000800 */
[----:B----4-:R-:W-:-:S02]  /*47410*/  VIADD R3, R3, UR58 ;  /* 0x0000003a03037c36 */ /* 0x010fc40008000000 */
[----:B------:R-:W-:Y:S01]  /*47420*/  VIADD R0, R2, 0x9a ;  /* 0x0000009a02007836 */ /* 0x000fe20000000000 */
[----:B------:R-:W4:Y:S01]  /*47430*/  LDCU UR58, c[0x0][0x39c] ;  /* 0x00007380ff3a77ac */ /* 0x000f220008000800 */
[----:B--2---:R-:W-:Y:S01]  /*47440*/  IMAD.WIDE R4, R3, 0x4, R224 ;  /* 0x0000000403047825 */ /* 0x004fe200078e02e0 */
[----:B------:R-:W-:Y:S01]  /*47450*/  ISETP.LT.AND P4, PT, R223, UR60, !P4 ;  /* 0x0000003cdf007c0c */ /* 0x000fe2000e781270 */
[----:B------:R-:W2:Y:S05]  /*47460*/  LDCU UR60, c[0x0][0x39c] ;  /* 0x00007380ff3c77ac */ /* 0x000eaa0008000800 */
[----:B------:R2:W-:Y:S01]  /*47470*/  @P5 STG.E desc[UR28][R4.64], R7 ;  /* 0x0000000704005986 */ /* 0x0005e2000c10191c */
[----:B-1----:R-:W-:Y:S01]  /*47480*/  ISETP.LT.AND P5, PT, R252, UR61, !P2 ;  /* 0x0000003dfc007c0c */ /* 0x002fe2000d7a1270 */
[----:B------:R-:W1:Y:S01]  /*47490*/  LDCU UR61, c[0x0][0x398] ;  /* 0x00007300ff3d77ac */ /* 0x000e620008000800 */
[----:B------:R-:W-:Y:S01]  /*474a0*/  VIADD R13, R3, UR62 ;  /* 0x0000003e030d7c36 */ /* 0x000fe20008000000 */
[----:B------:R-:W4:Y:S01]  /*474b0*/  LDCU UR62, c[0x0][0x3b8] ;  /* 0x00007700ff3e77ac */ /* 0x000f220008000800 */
[----:B---3--:R-:W-:Y:S01]  /*474c0*/  ISETP.LT.AND P2, PT, R223, UR76, !P2 ;  /* 0x0000004cdf007c0c */ /* 0x008fe2000d741270 */
[----:B------:R-:W-:Y:S01]  /*474d0*/  IMAD.WIDE R8, R3, 0x4, R226 ;  /* 0x0000000403087825 */ /* 0x000fe200078e02e2 */
[----:B------:R-:W-:Y:S01]  /*474e0*/  IADD3 R3, PT, PT, R2, 0x9b, RZ ;  /* 0x0000009b02037810 */ /* 0x000fe20007ffe0ff */
[----:B------:R-:W3:Y:S02]  /*474f0*/  LDCU UR76, c[0x0][0x3b8] ;  /* 0x00007700ff4c77ac */ /* 0x000ee40008000800 */
[C---:B------:R-:W-:Y:S01]  /*47500*/  IMAD.WIDE R10, R13.reuse, 0x4, R224 ;  /* 0x000000040d0a7825 */ /* 0x040fe200078e02e0 */
[----:B------:R-:W-:Y:S01]  /*47510*/  @P4 STG.E desc[UR28][R8.64], R15 ;  /* 0x0000000f08004986 */ /* 0x000fe2000c10191c */
[----:B------:R-:W-:Y:S01]  /*47520*/  ISETP.GE.AND P4, PT, R0, UR63, PT ;  /* 0x0000003f00007c0c */ /* 0x000fe2000bf86270 */
[----:B------:R-:W3:Y:S01]  /*47530*/  LDCU UR63, c[0x0][0x398] ;  /* 0x00007300ff3f77ac */ /* 0x000ee20008000800 */
[----:B--2---:R-:W-:Y:S01]  /*47540*/  IMAD.WIDE R4, R13, 0x4, R226 ;  /* 0x000000040d047825 */ /* 0x004fe200078e02e2 */
[----:B------:R-:W-:Y:S01]  /*47550*/  @P5 STG.E desc[UR28][R10.64], R27 ;  /* 0x0000001b0a005986 */ /* 0x000fe2000c10191c */
[----:B------:R-:W-:Y:S01]  /*47560*/  ISETP.GE.AND P5, PT, R3, UR64, PT ;  /* 0x0000004003007c0c */ /* 0x000fe2000bfa6270 */
[----:B------:R-:W2:Y:S02]  /*47570*/  LDCU UR64, c[0x0][0x398] ;  /* 0x00007300ff4077ac */ /* 0x000ea40008000800 */
[----:B------:R2:W-:Y:S01]  /*47580*/  @P2 STG.E desc[UR28][R4.64], R23 ;  /* 0x0000001704002986 */ /* 0x0005e2000c10191c */
[----:B-1----:R-:W-:Y:S01]  /*47590*/  ISETP.LT.AND P2, PT, R252, UR61, !P3 ;  /* 0x0000003dfc007c0c */ /* 0x002fe2000df41270 */
[----:B------:R-:W1:Y:S01]  /*475a0*/  LDCU UR61, c[0x0][0x398] ;  /* 0x00007300ff3d77ac */ /* 0x000e620008000800 */
[----:B----4-:R-:W-:-:S02]  /*475b0*/  VIADD R13, R13, UR62 ;  /* 0x0000003e0d0d7c36 */ /* 0x010fc40008000000 */
[----:B------:R-:W-:Y:S01]  /*475c0*/  VIADD R0, R2, 0x9c ;  /* 0x0000009c02007836 */ /* 0x000fe20000000000 */
[----:B------:R-:W4:Y:S01]  /*475d0*/  LDCU UR62, c[0x0][0x39c] ;  /* 0x00007380ff3e77ac */ /* 0x000f220008000800 */
[----:B------:R-:W-:Y:S01]  /*475e0*/  IMAD.WIDE R6, R13, 0x4, R224 ;  /* 0x000000040d067825 */ /* 0x000fe200078e02e0 */
[----:B---3--:R-:W-:-:S03]  /*475f0*/  ISETP.LT.AND P3, PT, R223, UR63, !P3 ;  /* 0x0000003fdf007c0c */ /* 0x008fc6000df61270 */
[----:B------:R-:W-:-:S03]  /*47600*/  VIADD R3, R13, UR76 ;  /* 0x0000004c0d037c36 */ /* 0x000fc60008000000 */
[----:B------:R3:W-:Y:S01]  /*47610*/  @P2 STG.E desc[UR28][R6.64], R16 ;  /* 0x0000001006002986 */ /* 0x0007e2000c10191c */
[----:B--2---:R-:W-:Y:S01]  /*47620*/  IMAD.WIDE R4, R13, 0x4, R226 ;  /* 0x000000040d047825 */ /* 0x004fe200078e02e2 */
[----:B------:R-:W-:Y:S01]  /*47630*/  ISETP.LT.AND P2, PT, R252, UR64, !P1 ;  /* 0x00000040fc007c0c */ /* 0x000fe2000cf41270 */
[----:B------:R-:W2:Y:S01]  /*47640*/  LDCU UR64, c[0x0][0x398] ;  /* 0x00007300ff4077ac */ /* 0x000ea20008000800 */
[----:B-1----:R-:W-:Y:S01]  /*47650*/  ISETP.LT.AND P1, PT, R223, UR61, !P1 ;  /* 0x0000003ddf007c0c */ /* 0x002fe2000cf21270 */
[----:B------:R-:W1:Y:S01]  /*47660*/  LDCU UR61, c[0x0][0x3b8] ;  /* 0x00007700ff3d77ac */ /* 0x000e620008000800 */
[C---:B------:R-:W-:Y:S01]  /*47670*/  IMAD.WIDE R8, R3.reuse, 0x4, R224 ;  /* 0x0000000403087825 */ /* 0x040fe200078e02e0 */
[----:B------:R1:W-:Y:S03]  /*47680*/  @P3 STG.E desc[UR28][R4.64], R28 ;  /* 0x0000001c04003986 */ /* 0x0003e6000c10191c */
[----:B---3--:R-:W-:Y:S01]  /*47690*/  IMAD.WIDE R6, R3, 0x4, R226 ;  /* 0x0000000403067825 */ /* 0x008fe200078e02e2 */
[----:B------:R-:W-:Y:S01]  /*476a0*/  ISETP.GE.AND P3, PT, R0, UR65, PT ;  /* 0x0000004100007c0c */ /* 0x000fe2000bf66270 */
[----:B------:R-:W3:Y:S03]  /*476b0*/  LDCU UR65, c[0x0][0x398] ;  /* 0x00007300ff4177ac */ /* 0x000ee60008000800 */
[----:B------:R-:W-:Y:S01]  /*476c0*/  @P2 STG.E desc[UR28][R8.64], R40 ;  /* 0x0000002808002986 */ /* 0x000fe2000c10191c */
[----:B------:R-:W4:Y:S03]  /*476d0*/  LDCU UR76, c[0x0][0x398] ;  /* 0x00007300ff4c77ac */ /* 0x000f260008000800 */
[----:B------:R3:W-:Y:S01]  /*476e0*/  @P1 STG.E desc[UR28][R6.64], R36 ;  /* 0x0000002406001986 */ /* 0x0007e2000c10191c */
[----:B------:R-:W-:-:S02]  /*476f0*/  IADD3 R10, PT, PT, R2, 0x9d, RZ ;  /* 0x0000009d020a7810 */ /* 0x000fc40007ffe0ff */
[----:B--2---:R-:W-:Y:S01]  /*47700*/  ISETP.LT.AND P1, PT, R252, UR64, !P4 ;  /* 0x00000040fc007c0c */ /* 0x004fe2000e721270 */
[----:B------:R-:W2:Y:S01]  /*47710*/  LDCU UR64, c[0x0][0x398] ;  /* 0x00007300ff4077ac */ /* 0x000ea20008000800 */
[----:B------:R-:W-:Y:S01]  /*47720*/  ISETP.GE.AND P2, PT, R10, UR66, PT ;  /* 0x000000420a007c0c */ /* 0x000fe2000bf46270 */
[----:B-1----:R-:W-:Y:S01]  /*47730*/  VIADD R3, R3, UR61 ;  /* 0x0000003d03037c36 */ /* 0x002fe20008000000 */
[----:B------:R-:W1:Y:S03]  /*47740*/  LDCU UR66, c[0x0][0x3b8] ;  /* 0x00007700ff4277ac */ /* 0x000e660008000800 */
[----:B------:R-:W-:Y:S01]  /*47750*/  IMAD.WIDE R4, R3, 0x4, R224 ;  /* 0x0000000403047825 */ /* 0x000fe200078e02e0 */
[----:B------:R-:W1:Y:S01]  /*47760*/  LDCU UR63, c[0x0][0x39c] ;  /* 0x00007380ff3f77ac */ /* 0x000e620008000800 */
[----:B---3--:R-:W-:-:S04]  /*47770*/  ISETP.LT.AND P4, PT, R223, UR65, !P4 ;  /* 0x00000041df007c0c */ /* 0x008fc8000e781270 */
[----:B------:R3:W-:Y:S01]  /*47780*/  @P1 STG.E desc[UR28][R4.64], R17 ;  /* 0x0000001104001986 */ /* 0x0007e2000c10191c */
[----:B----4-:R-:W-:Y:S01]  /*47790*/  ISETP.LT.AND P1, PT, R252, UR76, !P5 ;  /* 0x0000004cfc007c0c */ /* 0x010fe2000ef21270 */
[----:B------:R-:W4:Y:S01]  /*477a0*/  LDCU UR76, c[0x0][0x398] ;  /* 0x00007300ff4c77ac */ /* 0x000f220008000800 */
[----:B--2---:R-:W-:Y:S01]  /*477b0*/  ISETP.LT.AND P5, PT, R223, UR64, !P5 ;  /* 0x00000040df007c0c */ /* 0x004fe2000efa1270 */
[----:B------:R-:W2:Y:S01]  /*477c0*/  LDCU UR64, c[0x0][0x3b8] ;  /* 0x00007700ff4077ac */ /* 0x000ea20008000800 */
[----:B------:R-:W-:-:S04]  /*477d0*/  IMAD.WIDE R6, R3, 0x4, R226 ;  /* 0x0000000403067825 */ /* 0x000fc800078e02e2 */
[C---:B------:R-:W-:Y:S01]  /*477e0*/  VIADD R0, R2.reuse, 0x9e ;  /* 0x0000009e02007836 */ /* 0x040fe20000000000 */
[C---:B------:R-:W-:Y:S01]  /*477f0*/  IADD3 R10, PT, PT, R2.reuse, 0xa1, RZ ;  /* 0x000000a1020a7810 */ /* 0x040fe20007ffe0ff */
[----:B-1----:R-:W-:Y:S01]  /*47800*/  VIADD R11, R3, UR66 ;  /* 0x00000042030b7c36 */ /* 0x002fe20008000000 */
[----:B------:R1:W-:Y:S01]  /*47810*/  @P4 STG.E desc[UR28][R6.64], R29 ;  /* 0x0000001d06004986 */ /* 0x0003e2000c10191c */
[----:B------:R-:W-:Y:S01]  /*47820*/  IADD3 R3, PT, PT, R2, 0x9f, RZ ;  /* 0x0000009f02037810 */ /* 0x000fe20007ffe0ff */
[----:B------:R-:W1:Y:S01]  /*47830*/  LDCU UR66, c[0x0][0x398] ;  /* 0x00007300ff4277ac */ /* 0x000e620008000800 */
[C---:B------:R-:W-:Y:S01]  /*47840*/  IMAD.WIDE R8, R11.reuse, 0x4, R224 ;  /* 0x000000040b087825 */ /* 0x040fe200078e02e0 */
[----:B------:R-:W-:Y:S01]  /*47850*/  ISETP.GE.AND P4, PT, R0, UR67, PT ;  /* 0x0000004300007c0c */ /* 0x000fe2000bf86270 */
[----:B------:R-:W1:Y:S02]  /*47860*/  LDCU UR67, c[0x0][0x398] ;  /* 0x00007300ff4377ac */ /* 0x000e640008000800 */
[----:B---3--:R-:W-:Y:S01]  /*47870*/  IMAD.WIDE R4, R11, 0x4, R226 ;  /* 0x000000040b047825 */ /* 0x008fe200078e02e2 */
[----:B------:R-:W-:Y:S01]  /*47880*/  @P1 STG.E desc[UR28][R8.64], R41 ;  /* 0x0000002908001986 */ /* 0x000fe2000c10191c */
[----:B------:R-:W-:Y:S01]  /*47890*/  ISETP.GE.AND P1, PT, R3, UR68, PT ;  /* 0x0000004403007c0c */ /* 0x000fe2000bf26270 */
[----:B------:R-:W3:Y:S02]  /*478a0*/  LDCU UR68, c[0x0][0x3b8] ;  /* 0x00007700ff4477ac */ /* 0x000ee40008000800 */
[----:B------:R3:W-:Y:S01]  /*478b0*/  @P5 STG.E desc[UR28][R4.64], R37 ;  /* 0x0000002504005986 */ /* 0x0007e2000c10191c */
[----:B----4-:R-:W-:Y:S01]  /*478c0*/  ISETP.LT.AND P5, PT, R252, UR76, !P3 ;  /* 0x0000004cfc007c0c */ /* 0x010fe2000dfa1270 */
[----:B------:R-:W4:Y:S01]  /*478d0*/  LDCU UR76, c[0x0][0x398] ;  /* 0x00007300ff4c77ac */ /* 0x000f220008000800 */
[----:B--2---:R-:W-:-:S02]  /*478e0*/  VIADD R11, R11, UR64 ;  /* 0x000000400b0b7c36 */ /* 0x004fc40008000000 */
[----:B------:R-:W-:Y:S01]  /*478f0*/  VIADD R0, R2, 0xa0 ;  /* 0x000000a002007836 */ /* 0x000fe20000000000 */
[----:B------:R-:W2:Y:S01]  /*47900*/  LDCU UR61, c[0x0][0x39c] ;  /* 0x00007380ff3d77ac */ /* 0x000ea20008000800 */
[----:B-1----:R-:W-:Y:S01]  /*47910*/  IMAD.WIDE R6, R11, 0x4, R224 ;  /* 0x000000040b067825 */ /* 0x002fe200078e02e0 */
[----:B------:R-:W-:Y:S01]  /*47920*/  ISETP.LT.AND P3, PT, R223, UR66, !P3 ;  /* 0x00000042df007c0c */ /* 0x000fe2000df61270 */
[----:B------:R-:W1:Y:S05]  /*47930*/  LDCU UR65, c[0x0][0x39c] ;  /* 0x00007380ff4177ac */ /* 0x000e6a0008000800 */
[----:B------:R1:W-:Y:S01]  /*47940*/  @P5 STG.E desc[UR28][R6.64], R18 ;  /* 0x0000001206005986 */ /* 0x0003e2000c10191c */
[----:B------:R-:W-:Y:S01]  /*47950*/  ISETP.LT.AND P5, PT, R252, UR67, !P2 ;  /* 0x00000043fc007c0c */ /* 0x000fe2000d7a1270 */
[----:B------:R-:W2:Y:S01]  /*47960*/  LDCU UR67, c[0x0][0x398] ;  /* 0x00007300ff4377ac */ /* 0x000ea20008000800 */
[----:B---3--:R-:W-:Y:S01]  /*47970*/  VIADD R3, R11, UR68 ;  /* 0x000000440b037c36 */ /* 0x008fe20008000000 */
[----:B----4-:R-:W-:Y:S01]  /*47980*/  ISETP.LT.AND P2, PT, R223, UR76, !P2 ;  /* 0x0000004cdf007c0c */ /* 0x010fe2000d741270 */
[----:B------:R-:W3:Y:S01]  /*47990*/  LDCU UR68, c[0x0][0x3b8] ;  /* 0x00007700ff4477ac */ /* 0x000ee20008000800 */
[----:B------:R-:W-:Y:S01]  /*479a0*/  IMAD.WIDE R4, R11, 0x4, R226 ;  /* 0x000000040b047825 */ /* 0x000fe200078e02e2 */
[----:B------:R-:W4:Y:S03]  /*479b0*/  LDCU UR76, c[0x0][0x398] ;  /* 0x00007300ff4c77ac */ /* 0x000f260008000800 */
[C---:B------:R-:W-:Y:S01]  /*479c0*/  IMAD.WIDE R8, R3.reuse, 0x4, R224 ;  /* 0x0000000403087825 */ /* 0x040fe200078e02e0 */
[----:B------:R3:W-:Y:S01]  /*479d0*/  @P3 STG.E desc[UR28][R4.64], R30 ;  /* 0x0000001e04003986 */ /* 0x0007e2000c10191c */
[----:B------:R-:W-:Y:S01]  /*479e0*/  ISETP.GE.AND P3, PT, R0, UR69, PT ;  /* 0x0000004500007c0c */ /* 0x000fe2000bf66270 */
[----:B------:R-:W4:Y:S01]  /*479f0*/  LDCU UR69, c[0x0][0x398] ;  /* 0x00007300ff4577ac */ /* 0x000f220008000800 */
[C---:B-1----:R-:W-:Y:S01]  /*47a00*/  IMAD.WIDE R6, R3.reuse, 0x4, R226 ;  /* 0x0000000403067825 */ /* 0x042fe200078e02e2 */
[----:B------:R-:W-:Y:S01]  /*47a10*/  @P5 STG.E desc[UR28][R8.64], R42 ;  /* 0x0000002a08005986 */ /* 0x000fe2000c10191c */
[----:B------:R-:W1:Y:S03]  /*47a20*/  LDCU UR64, c[0x0][0x39c] ;  /* 0x00007380ff4077ac */ /* 0x000e660008000800 */
[----:B------:R1:W-:Y:S01]  /*47a30*/  @P2 STG.E desc[UR28][R6.64], R38 ;  /* 0x0000002606002986 */ /* 0x0003e2000c10191c */
[----:B--2---:R-:W-:Y:S01]  /*47a40*/  ISETP.LT.AND P2, PT, R252, UR67, !P4 ;  /* 0x00000043fc007c0c */ /* 0x004fe2000e741270 */
[----:B------:R-:W2:Y:S01]  /*47a50*/  LDCU UR67, c[0x0][0x398] ;  /* 0x00007300ff4377ac */ /* 0x000ea20008000800 */
[----:B------:R-:W-:Y:S01]  /*47a60*/  ISETP.GE.AND P5, PT, R10, UR70, PT ;  /* 0x000000460a007c0c */ /* 0x000fe2000bfa6270 */
[----:B---3--:R-:W-:Y:S01]  /*47a70*/  VIADD R3, R3, UR68 ;  /* 0x0000004403037c36 */ /* 0x008fe20008000000 */
[----:B------:R-:W3:Y:S03]  /*47a80*/  LDCU UR70, c[0x0][0x3b8] ;  /* 0x00007700ff4677ac */ /* 0x000ee60008000800 */
[----:B------:R-:W-:Y:S01]  /*47a90*/  IMAD.WIDE R4, R3, 0x4, R224 ;  /* 0x0000000403047825 */ /* 0x000fe200078e02e0 */
[----:B------:R-:W3:Y:S01]  /*47aa0*/  LDCU UR66, c[0x0][0x39c] ;  /* 0x00007380ff4277ac */ /* 0x000ee20008000800 */
[----:B----4-:R-:W-:-:S04]  /*47ab0*/  ISETP.LT.AND P4, PT, R223, UR69, !P4 ;  /* 0x00000045df007c0c */ /* 0x010fc8000e781270 */
[----:B------:R4:W-:Y:S01]  /*47ac0*/  @P2 STG.E desc[UR28][R4.64], R19 ;  /* 0x0000001304002986 */ /* 0x0009e2000c10191c */
[----:B------:R-:W-:Y:S01]  /*47ad0*/  ISETP.LT.AND P2, PT, R252, UR76, !P1 ;  /* 0x0000004cfc007c0c */ /* 0x000fe2000cf41270 */
[----:B------:R-:W4:Y:S01]  /*47ae0*/  LDCU UR76, c[0x0][0x398] ;  /* 0x00007300ff4c77ac */ /* 0x000f220008000800 */
[----:B--2---:R-:W-:Y:S01]  /*47af0*/  ISETP.LT.AND P1, PT, R223, UR67, !P1 ;  /* 0x00000043df007c0c */ /* 0x004fe2000cf21270 */
[----:B------:R-:W2:Y:S01]  /*47b00*/  LDCU UR67, c[0x0][0x3b8] ;  /* 0x00007700ff4377ac */ /* 0x000ea20008000800 */
[----:B-1----:R-:W-:-:S04]  /*47b10*/  IMAD.WIDE R6, R3, 0x4, R226 ;  /* 0x0000000403067825 */ /* 0x002fc800078e02e2 */
[C---:B------:R-:W-:Y:S01]  /*47b20*/  VIADD R0, R2.reuse, 0xa2 ;  /* 0x000000a202007836 */ /* 0x040fe20000000000 */
[C---:B------:R-:W-:Y:S01]  /*47b30*/  IADD3 R10, PT, PT, R2.reuse, 0xa5, RZ ;  /* 0x000000a5020a7810 */ /* 0x040fe20007ffe0ff */
[----:B---3--:R-:W-:Y:S01]  /*47b40*/  VIADD R11, R3, UR70 ;  /* 0x00000046030b7c36 */ /* 0x008fe20008000000 */
[----:B------:R1:W-:Y:S01]  /*47b50*/  @P4 STG.E desc[UR28][R6.64], R31 ;  /* 0x0000001f06004986 */ /* 0x0003e2000c10191c */
[----:B------:R-:W-:Y:S01]  /*47b60*/  IADD3 R3, PT, PT, R2, 0xa3, RZ ;  /* 0x000000a302037810 */ /* 0x000fe20007ffe0ff */
[----:B------:R-:W3:Y:S01]  /*47b70*/  LDCU UR70, c[0x0][0x398] ;  /* 0x00007300ff4677ac */ /* 0x000ee20008000800 */
[C---:B------:R-:W-:Y:S01]  /*47b80*/  IMAD.WIDE R8, R11.reuse, 0x4, R224 ;  /* 0x000000040b087825 */ /* 0x040fe200078e02e0 */
[----:B------:R-:W-:Y:S01]  /*47b90*/  ISETP.GE.AND P4, PT, R0, UR71, PT ;  /* 0x0000004700007c0c */ /* 0x000fe2000bf86270 */
[----:B------:R-:W3:Y:S02]  /*47ba0*/  LDCU UR71, c[0x0][0x398] ;  /* 0x00007300ff4777ac */ /* 0x000ee40008000800 */
[----:B----4-:R-:W-:Y:S01]  /*47bb0*/  IMAD.WIDE R4, R11, 0x4, R226 ;  /* 0x000000040b047825 */ /* 0x010fe200078e02e2 */
[----:B------:R-:W-:Y:S01]  /*47bc0*/  @P2 STG.E desc[UR28][R8.64], R43 ;  /* 0x0000002b08002986 */ /* 0x000fe2000c10191c */
[----:B------:R-:W-:Y:S01]  /*47bd0*/  ISETP.GE.AND P2, PT, R3, UR72, PT ;  /* 0x0000004803007c0c */ /* 0x000fe2000bf46270 */
[----:B------:R-:W4:Y:S02]  /*47be0*/  LDCU UR72, c[0x0][0x3b8] ;  /* 0x00007700ff4877ac */ /* 0x000f240008000800 */
[----:B------:R4:W-:Y:S01]  /*47bf0*/  @P1 STG.E desc[UR28][R4.64], R39 ;  /* 0x0000002704001986 */ /* 0x0009e2000c10191c */
[----:B------:R-:W-:Y:S01]  /*47c00*/  ISETP.LT.AND P1, PT, R252, UR76, !P3 ;  /* 0x0000004cfc007c0c */ /* 0x000fe2000df21270 */
[----:B------:R-:W4:Y:S01]  /*47c10*/  LDCU UR76, c[0x0][0x398] ;  /* 0x00007300ff4c77ac */ /* 0x000f220008000800 */
[----:B--2---:R-:W-:-:S02]  /*47c20*/  VIADD R11, R11, UR67 ;  /* 0x000000430b0b7c36 */ /* 0x004fc40008000000 */
[----:B------:R-:W-:Y:S01]  /*47c30*/  VIADD R0, R2, 0xa4 ;  /* 0x000000a402007836 */ /* 0x000fe20000000000 */
[----:B------:R-:W2:Y:S01]  /*47c40*/  LDCU UR68, c[0x0][0x39c] ;  /* 0x00007380ff4477ac */ /* 0x000ea20008000800 */
[----:B-1----:R-:W-:Y:S01]  /*47c50*/  IMAD.WIDE R6, R11, 0x4, R224 ;  /* 0x000000040b067825 */ /* 0x002fe200078e02e0 */
[----:B---3--:R-:W-:Y:S01]  /*47c60*/  ISETP.LT.AND P3, PT, R223, UR70, !P3 ;  /* 0x00000046df007c0c */ /* 0x008fe2000df61270 */
[----:B------:R-:W1:Y:S05]  /*47c70*/  LDCU UR69, c[0x0][0x39c] ;  /* 0x00007380ff4577ac */ /* 0x000e6a0008000800 */
[----:B------:R3:W-:Y:S01]  /*47c80*/  @P1 STG.E desc[UR28][R6.64], R32 ;  /* 0x0000002006001986 */ /* 0x0007e2000c10191c */
[----:B------:R-:W-:Y:S01]  /*47c90*/  ISETP.LT.AND P1, PT, R252, UR71, !P5 ;  /* 0x00000047fc007c0c */ /* 0x000fe2000ef21270 */
[----:B------:R-:W1:Y:S01]  /*47ca0*/  LDCU UR71, c[0x0][0x398] ;  /* 0x00007300ff4777ac */ /* 0x000e620008000800 */
[----:B----4-:R-:W-:Y:S01]  /*47cb0*/  VIADD R3, R11, UR72 ;  /* 0x000000480b037c36 */ /* 0x010fe20008000000 */
[----:B------:R-:W-:Y:S01]  /*47cc0*/  ISETP.LT.AND P5, PT, R223, UR76, !P5 ;  /* 0x0000004cdf007c0c */ /* 0x000fe2000efa1270 */
[----:B------:R-:W4:Y:S01]  /*47cd0*/  LDCU UR72, c[0x0][0x3b8] ;  /* 0x00007700ff4877ac */ /* 0x000f220008000800 */
[----:B------:R-:W-:Y:S01]  /*47ce0*/  IMAD.WIDE R4, R11, 0x4, R226 ;  /* 0x000000040b047825 */ /* 0x000fe200078e02e2 */
[----:B------:R-:W2:Y:S03]  /*47cf0*/  LDCU UR76, c[0x0][0x398] ;  /* 0x00007300ff4c77ac */ /* 0x000ea60008000800 */
[C---:B------:R-:W-:Y:S01]  /*47d00*/  IMAD.WIDE R8, R3.reuse, 0x4, R224 ;  /* 0x0000000403087825 */ /* 0x040fe200078e02e0 */
[----:B------:R2:W-:Y:S01]  /*47d10*/  @P3 STG.E desc[UR28][R4.64], R44 ;  /* 0x0000002c04003986 */ /* 0x0005e2000c10191c */
[----:B------:R-:W-:Y:S01]  /*47d20*/  ISETP.GE.AND P3, PT, R0, UR73, PT ;  /* 0x0000004900007c0c */ /* 0x000fe2000bf66270 */
[----:B------:R-:W2:Y:S01]  /*47d30*/  LDCU UR73, c[0x0][0x398] ;  /* 0x00007300ff4977ac */ /* 0x000ea20008000800 */
[C---:B---3--:R-:W-:Y:S01]  /*47d40*/  IMAD.WIDE R6, R3.reuse, 0x4, R226 ;  /* 0x0000000403067825 */ /* 0x048fe200078e02e2 */
[----:B------:R-:W-:Y:S01]  /*47d50*/  @P1 STG.E desc[UR28][R8.64], R56 ;  /* 0x0000003808001986 */ /* 0x000fe2000c10191c */
[----:B------:R-:W-:Y:S01]  /*47d60*/  ISETP.GE.AND P1, PT, R10, UR31, PT ;  /* 0x0000001f0a007c0c */ /* 0x000fe2000bf26270 */
[----:B------:R-:W3:Y:S02]  /*47d70*/  LDCU UR31, c[0x0][0x3b8] ;  /* 0x00007700ff1f77ac */ /* 0x000ee40008000800 */
[----:B------:R2:W-:Y:S01]  /*47d80*/  @P5 STG.E desc[UR28][R6.64], R52 ;  /* 0x0000003406005986 */ /* 0x0005e2000c10191c */
[----:B-1----:R-:W-:Y:S01]  /*47d90*/  ISETP.LT.AND P5, PT, R252, UR71, !P4 ;  /* 0x00000047fc007c0c */ /* 0x002fe2000e7a1270 */
[----:B------:R-:W1:Y:S01]  /*47da0*/  LDCU UR71, c[0x0][0x398] ;  /* 0x00007300ff4777ac */ /* 0x000e620008000800 */
[----:B----4-:R-:W-:-:S02]  /*47db0*/  VIADD R3, R3, UR72 ;  /* 0x0000004803037c36 */ /* 0x010fc40008000000 */
[C---:B------:R-:W-:Y:S01]  /*47dc0*/  VIADD R0, R2.reuse, 0xa6 ;  /* 0x000000a602007836 */ /* 0x040fe20000000000 */
[----:B------:R-:W-:Y:S01]  /*47dd0*/  IADD3 R10, PT, PT, R2, 0xa9, RZ ;  /* 0x000000a9020a7810 */ /* 0x000fe20007ffe0ff */
[----:B--2---:R-:W-:Y:S01]  /*47de0*/  IMAD.WIDE R4, R3, 0x4, R224 ;  /* 0x0000000403047825 */ /* 0x004fe200078e02e0 */
[----:B------:R-:W2:Y:S01]  /*47df0*/  LDCU UR67, c[0x0][0x39c] ;  /* 0x00007380ff4377ac */ /* 0x000ea20008000800 */
[----:B------:R-:W-:Y:S02]  /*47e00*/  ISETP.LT.AND P4, PT, R223, UR73, !P4 ;  /* 0x00000049df007c0c */ /* 0x000fe4000e781270 */
[----:B------:R-:W-:-:S03]  /*47e10*/  IMAD.WIDE R6, R3, 0x4, R226 ;  /* 0x0000000403067825 */ /* 0x000fc600078e02e2 */
[----:B------:R4:W-:Y:S01]  /*47e20*/  @P5 STG.E desc[UR28][R4.64], R33 ;  /* 0x0000002104005986 */ /* 0x0009e2000c10191c */
[----:B------:R-:W-:Y:S01]  /*47e30*/  ISETP.LT.AND P5, PT, R252, UR76, !P2 ;  /* 0x0000004cfc007c0c */ /* 0x000fe2000d7a1270 */
[----:B------:R-:W2:Y:S01]  /*47e40*/  LDCU UR76, c[0x0][0x398] ;  /* 0x00007300ff4c77ac */ /* 0x000ea20008000800 */
[----:B---3--:R-:W-:Y:S01]  /*47e50*/  VIADD R11, R3, UR31 ;  /* 0x0000001f030b7c36 */ /* 0x008fe20008000000 */
[----:B-1----:R-:W-:Y:S01]  /*47e60*/  ISETP.LT.AND P2, PT, R223, UR71, !P2 ;  /* 0x00000047df007c0c */ /* 0x002fe2000d741270 */
[----:B------:R-:W1:Y:S02]  /*47e70*/  LDCU UR31, c[0x0][0x3b8] ;  /* 0x00007700ff1f77ac */ /* 0x000e640008000800 */
[C---:B------:R-:W-:Y:S01]  /*47e80*/  IMAD.WIDE R8, R11.reuse, 0x4, R224 ;  /* 0x000000040b087825 */ /* 0x040fe200078e02e0 */
[----:B------:R-:W-:Y:S01]  /*47e90*/  IADD3 R3, PT, PT, R2, 0xa7, RZ ;  /* 0x000000a702037810 */ /* 0x000fe20007ffe0ff */
[----:B------:R3:W-:Y:S01]  /*47ea0*/  @P4 STG.E desc[UR28][R6.64], R45 ;  /* 0x0000002d06004986 */ /* 0x0007e2000c10191c */
[----:B------:R-:W-:Y:S01]  /*47eb0*/  ISETP.GE.AND P4, PT, R0, UR32, PT ;  /* 0x0000002000007c0c */ /* 0x000fe2000bf86270 */
[----:B----4-:R-:W-:Y:S01]  /*47ec0*/  IMAD.WIDE R4, R11, 0x4, R226 ;  /* 0x000000040b047825 */ /* 0x010fe200078e02e2 */
[----:B------:R-:W4:Y:S02]  /*47ed0*/  LDCU UR32, c[0x0][0x398] ;  /* 0x00007300ff2077ac */ /* 0x000f240008000800 */
[----:B------:R-:W-:Y:S01]  /*47ee0*/  @P5 STG.E desc[UR28][R8.64], R57 ;  /* 0x0000003908005986 */ /* 0x000fe2000c10191c */
[----:B------:R-:W-:Y:S01]  /*47ef0*/  ISETP.GE.AND P5, PT, R3, UR34, PT ;  /* 0x0000002203007c0c */ /* 0x000fe2000bfa6270 */
[----:B------:R-:W4:Y:S02]  /*47f00*/  LDCU UR34, c[0x0][0x398] ;  /* 0x00007300ff2277ac */ /* 0x000f240008000800 */
[----:B------:R4:W-:Y:S01]  /*47f10*/  @P2 STG.E desc[UR28][R4.64], R53 ;  /* 0x0000003504002986 */ /* 0x0009e2000c10191c */
[----:B--2---:R-:W-:Y:S01]  /*47f20*/  ISETP.LT.AND P2, PT, R252, UR76, !P3 ;  /* 0x0000004cfc007c0c */ /* 0x004fe2000df41270 */
[----:B------:R-:W2:Y:S01]  /*47f30*/  LDCU UR71, c[0x0][0x3b8] ;  /* 0x00007700ff4777ac */ /* 0x000ea20008000800 */
[----:B------:R-:W2:Y:S01]  /*47f40*/  LDCU UR76, c[0x0][0x398] ;  /* 0x00007300ff4c77ac */ /* 0x000ea20008000800 */
[----:B-1----:R-:W-:-:S02]  /*47f50*/  VIADD R11, R11, UR31 ;  /* 0x0000001f0b0b7c36 */ /* 0x002fc40008000000 */
[----:B------:R-:W-:Y:S01]  /*47f60*/  VIADD R0, R2, 0xa8 ;  /* 0x000000a802007836 */ /* 0x000fe20000000000 */
[----:B------:R-:W1:Y:S01]  /*47f70*/  LDCU UR70, c[0x0][0x39c] ;  /* 0x00007380ff4677ac */ /* 0x000e620008000800 */
[----:B---3--:R-:W-:Y:S01]  /*47f80*/  IMAD.WIDE R6, R11, 0x4, R224 ;  /* 0x000000040b067825 */ /* 0x008fe200078e02e0 */
[----:B----4-:R-:W-:Y:S01]  /*47f90*/  ISETP.LT.AND P3, PT, R223, UR32, !P3 ;  /* 0x00000020df007c0c */ /* 0x010fe2000df61270 */
[----:B------:R-:W3:Y:S04]  /*47fa0*/  LDCU UR72, c[0x0][0x39c] ;  /* 0x00007380ff4877ac */ /* 0x000ee80008000800 */
[----:B------:R4:W-:Y:S01]  /*47fb0*/  @P2 STG.E desc[UR28][R6.64], R34 ;  /* 0x0000002206002986 */ /* 0x0009e2000c10191c */
[----:B------:R-:W-:Y:S01]  /*47fc0*/  ISETP.LT.AND P2, PT, R252, UR34, !P1 ;  /* 0x00000022fc007c0c */ /* 0x000fe2000cf41270 */
[----:B------:R-:W1:Y:S01]  /*47fd0*/  LDCU UR34, c[0x0][0x398] ;  /* 0x00007300ff2277ac */ /* 0x000e620008000800 */
[----:B--2---:R-:W-:Y:S01]  /*47fe0*/  VIADD R3, R11, UR71 ;  /* 0x000000470b037c36 */ /* 0x004fe20008000000 */
[----:B------:R-:W2:Y:S01]  /*47ff0*/  LDCU UR71, c[0x0][0x3b8] ;  /* 0x00007700ff4777ac */ /* 0x000ea20008000800 */
[----:B------:R-:W-:Y:S01]  /*48000*/  ISETP.LT.AND P1, PT, R223, UR76, !P1 ;  /* 0x0000004cdf007c0c */ /* 0x000fe2000cf21270 */
[----:B------:R-:W-:Y:S01]  /*48010*/  IMAD.WIDE R4, R11, 0x4, R226 ;  /* 0x000000040b047825 */ /* 0x000fe200078e02e2 */
[----:B------:R-:W3:Y:S03]  /*48020*/  LDCU UR76, c[0x0][0x3b8] ;  /* 0x00007700ff4c77ac */ /* 0x000ee60008000800 */
[C---:B------:R-:W-:Y:S01]  /*48030*/  IMAD.WIDE R8, R3.reuse, 0x4, R224 ;  /* 0x0000000403087825 */ /* 0x040fe200078e02e0 */
[----:B------:R3:W-:Y:S01]  /*48040*/  @P3 STG.E desc[UR28][R4.64], R46 ;  /* 0x0000002e04003986 */ /* 0x0007e2000c10191c */
[----:B------:R-:W-:Y:S01]  /*48050*/  ISETP.GE.AND P3, PT, R0, UR36, PT ;  /* 0x0000002400007c0c */ /* 0x000fe2000bf66270 */
[----:B------:R-:W3:Y:S01]  /*48060*/  LDCU UR36, c[0x0][0x398] ;  /* 0x00007300ff2477ac */ /* 0x000ee20008000800 */
[C---:B----4-:R-:W-:Y:S01]  /*48070*/  IMAD.WIDE R6, R3.reuse, 0x4, R226 ;  /* 0x0000000403067825 */ /* 0x050fe200078e02e2 */
[----:B------:R-:W-:Y:S01]  /*48080*/  @P2 STG.E desc[UR28][R8.64], R58 ;  /* 0x0000003a08002986 */ /* 0x000fe2000c10191c */
        /* <DEDUP_REMOVED lines=8> */
[----:B---3--:R-:W-:Y:S01]  /*48110*/  IMAD.WIDE R4, R3, 0x4, R224 ;  /* 0x0000000403047825 */ /* 0x008fe200078e02e0 */
[----:B------:R-:W2:Y:S01]  /*48120*/  LDCU UR73, c[0x0][0x39c] ;  /* 0x00007380ff4977ac */ /* 0x000ea20008000800 */
[----:B------:R-:W-:Y:S02]  /*48130*/  ISETP.LT.AND P4, PT, R223, UR36, !P4 ;  /* 0x00000024df007c0c */ /* 0x000fe4000e781270 */
[----:B------:R-:W-:-:S03]  /*48140*/  VIADD R11, R3, UR76 ;  /* 0x0000004c030b7c36 */ /* 0x000fc60008000000 */
[----:B------:R3:W-:Y:S01]  /*48150*/  @P1 STG.E desc[UR28][R4.64], R35 ;  /* 0x0000002304001986 */ /* 0x0007e2000c10191c */
[----:B------:R-:W-:Y:S01]  /*48160*/  IMAD.WIDE R6, R3, 0x4, R226 ;  /* 0x0000000403067825 */ /* 0x000fe200078e02e2 */
[----:B----4-:R-:W-:Y:S01]  /*48170*/  ISETP.LT.AND P1, PT, R252, UR4, !P5 ;  /* 0x00000004fc007c0c */ /* 0x010fe2000ef21270 */
[----:B------:R-:W4:Y:S01]  /*48180*/  LDCU UR4, c[0x0][0x398] ;  /* 0x00007300ff0477ac */ /* 0x000f220008000800 */
[----:B-1----:R-:W-:Y:S01]  /*48190*/  ISETP.LT.AND P5, PT, R223, UR34, !P5 ;  /* 0x00000022df007c0c */ /* 0x002fe2000efa1270 */
[----:B------:R-:W1:Y:S01]  /*481a0*/  LDCU UR34, c[0x0][0x3b8] ;  /* 0x00007700ff2277ac */ /* 0x000e620008000800 */
[C---:B------:R-:W-:Y:S01]  /*481b0*/  IMAD.WIDE R8, R11.reuse, 0x4, R224 ;  /* 0x000000040b087825 */ /* 0x040fe200078e02e0 */
[----:B------:R-:W-:Y:S01]  /*481c0*/  IADD3 R3, PT, PT, R2, 0xab, RZ ;  /* 0x000000ab02037810 */ /* 0x000fe20007ffe0ff */
[----:B------:R1:W-:Y:S02]  /*481d0*/  @P4 STG.E desc[UR28][R6.64], R47 ;  /* 0x0000002f06004986 */ /* 0x0003e4000c10191c */
[----:B---3--:R-:W-:Y:S01]  /*481e0*/  IMAD.WIDE R4, R11, 0x4, R226 ;  /* 0x000000040b047825 */ /* 0x008fe200078e02e2 */
[----:B------:R-:W-:Y:S01]  /*481f0*/  ISETP.GE.AND P4, PT, R0, UR38, PT ;  /* 0x0000002600007c0c */ /* 0x000fe2000bf86270 */
[----:B------:R-:W3:Y:S03]  /*48200*/  LDCU UR38, c[0x0][0x398] ;  /* 0x00007300ff2677ac */ /* 0x000ee60008000800 */
[----:B------:R-:W-:Y:S01]  /*48210*/  @P1 STG.E desc[UR28][R8.64], R59 ;  /* 0x0000003b08001986 */ /* 0x000fe2000c10191c */
[----:B------:R-:W-:Y:S01]  /*48220*/  ISETP.GE.AND P1, PT, R3, UR40, PT ;  /* 0x0000002803007c0c */ /* 0x000fe2000bf26270 */
[----:B------:R-:W2:Y:S02]  /*48230*/  LDCU UR40, c[0x0][0x398] ;  /* 0x00007300ff2877ac */ /* 0x000ea40008000800 */
[----:B------:R2:W-:Y:S01]  /*48240*/  @P5 STG.E desc[UR28][R4.64], R55 ;  /* 0x0000003704005986 */ /* 0x0005e2000c10191c */
[----:B----4-:R-:W-:Y:S01]  /*48250*/  ISETP.LT.AND P5, PT, R252, UR4, !P3 ;  /* 0x00000004fc007c0c */ /* 0x010fe2000dfa1270 */
[----:B------:R-:W4:Y:S01]  /*48260*/  LDCU UR76, c[0x0][0x3b8] ;  /* 0x00007700ff4c77ac */ /* 0x000f220008000800 */
[----:B------:R-:W4:Y:S01]  /*48270*/  LDCU UR4, c[0x0][0x398] ;  /* 0x00007300ff0477ac */ /* 0x000f220008000800 */
[----:B-1----:R-:W-:-:S02]  /*48280*/  VIADD R11, R11, UR34 ;  /* 0x000000220b0b7c36 */ /* 0x002fc40008000000 */
[----:B------:R-:W-:Y:S01]  /*48290*/  VIADD R0, R2, 0xac ;  /* 0x000000ac02007836 */ /* 0x000fe20000000000 */
[----:B------:R-:W1:Y:S01]  /*482a0*/  LDCU UR31, c[0x0][0x39c] ;  /* 0x00007380ff1f77ac */ /* 0x000e620008000800 */
[----:B------:R-:W-:Y:S01]  /*482b0*/  IMAD.WIDE R6, R11, 0x4, R224 ;  /* 0x000000040b067825 */ /* 0x000fe200078e02e0 */
[----:B---3--:R-:W-:Y:S01]  /*482c0*/  ISETP.LT.AND P3, PT, R223, UR38, !P3 ;  /* 0x00000026df007c0c */ /* 0x008fe2000df61270 */
[----:B------:R-:W3:Y:S04]  /*482d0*/  LDCU UR32, c[0x0][0x39c] ;  /* 0x00007380ff2077ac */ /* 0x000ee80008000800 */
[----:B------:R1:W-:Y:S01]  /*482e0*/  @P5 STG.E desc[UR28][R6.64], R48 ;  /* 0x0000003006005986 */ /* 0x0003e2000c10191c */
[----:B--2---:R-:W-:Y:S01]  /*482f0*/  ISETP.LT.AND P5, PT, R252, UR40, !P2 ;  /* 0x00000028fc007c0c */ /* 0x004fe2000d7a1270 */
[----:B------:R-:W2:Y:S01]  /*48300*/  LDCU UR40, c[0x0][0x398] ;  /* 0x00007300ff2877ac */ /* 0x000ea20008000800 */
[----:B----4-:R-:W-:-:S02]  /*48310*/  VIADD R3, R11, UR76 ;  /* 0x0000004c0b037c36 */ /* 0x010fc40008000000 */
[----:B------:R-:W-:Y:S01]  /*48320*/  IMAD.WIDE R4, R11, 0x4, R226 ;  /* 0x000000040b047825 */ /* 0x000fe200078e02e2 */
[----:B------:R-:W4:Y:S01]  /*48330*/  LDCU UR76, c[0x0][0x3b8] ;  /* 0x00007700ff4c77ac */ /* 0x000f220008000800 */
[----:B------:R-:W-:Y:S01]  /*48340*/  ISETP.LT.AND P2, PT, R223, UR4, !P2 ;  /* 0x00000004df007c0c */ /* 0x000fe2000d741270 */
[----:B------:R-:W3:Y:S01]  /*48350*/  LDCU UR4, c[0x0][0x3b8] ;  /* 0x00007700ff0477ac */ /* 0x000ee20008000800 */
[C---:B------:R-:W-:Y:S01]  /*48360*/  IMAD.WIDE R8, R3.reuse, 0x4, R224 ;  /* 0x0000000403087825 */ /* 0x040fe200078e02e0 */
[----:B------:R3:W-:Y:S01]  /*48370*/  @P3 STG.E desc[UR28][R4.64], R60 ;  /* 0x0000003c04003986 */ /* 0x0007e2000c10191c */
[----:B------:R-:W-:Y:S01]  /*48380*/  ISETP.GE.AND P3, PT, R0, UR42, PT ;  /* 0x0000002a00007c0c */ /* 0x000fe2000bf66270 */
[----:B------:R-:W4:Y:S01]  /*48390*/  LDCU UR42, c[0x0][0x398] ;  /* 0x00007300ff2a77ac */ /* 0x000f220008000800 */
[C---:B-1----:R-:W-:Y:S01]  /*483a0*/  IMAD.WIDE R6, R3.reuse, 0x4, R226 ;  /* 0x0000000403067825 */ /* 0x042fe200078e02e2 */
[----:B------:R-:W-:Y:S01]  /*483b0*/  @P5 STG.E desc[UR28][R8.64], R72 ;  /* 0x0000004808005986 */ /* 0x000fe2000c10191c */
[----:B------:R-:W-:Y:S01]  /*483c0*/  ISETP.GE.AND P5, PT, R10, UR5, PT ;  /* 0x000000050a007c0c */ /* 0x000fe2000bfa6270 */
[----:B------:R-:W1:Y:S04]  /*483d0*/  LDCU UR5, c[0x0][0x398] ;  /* 0x00007300ff0577ac */ /* 0x000e680008000800 */
[----:B------:R1:W-:Y:S01]  /*483e0*/  @P2 STG.E desc[UR28][R6.64], R68 ;  /* 0x0000004406002986 */ /* 0x0003e2000c10191c */
[----:B--2---:R-:W-:Y:S01]  /*483f0*/  ISETP.LT.AND P2, PT, R252, UR40, !P4 ;  /* 0x00000028fc007c0c */ /* 0x004fe2000e741270 */
[----:B------:R-:W2:Y:S01]  /*48400*/  LDCU UR40, c[0x0][0x398] ;  /* 0x00007300ff2877ac */ /* 0x000ea20008000800 */
[----:B------:R-:W2:Y:S01]  /*48410*/  LDCU UR71, c[0x0][0x39c] ;  /* 0x00007380ff4777ac */ /* 0x000ea20008000800 */
[----:B---3--:R-:W-:-:S02]  /*48420*/  VIADD R3, R3, UR4 ;  /* 0x0000000403037c36 */ /* 0x008fc40008000000 */
[C---:B------:R-:W-:Y:S01]  /*48430*/  VIADD R0, R2.reuse, 0xae ;  /* 0x000000ae02007836 */ /* 0x040fe20000000000 */
[----:B------:R-:W-:Y:S01]  /*48440*/  IADD3 R10, PT, PT, R2, 0xb1, RZ ;  /* 0x000000b1020a7810 */ /* 0x000fe20007ffe0ff */
[----:B------:R-:W-:Y:S01]  /*48450*/  IMAD.WIDE R4, R3, 0x4, R224 ;  /* 0x0000000403047825 */ /* 0x000fe200078e02e0 */
[----:B----4-:R-:W-:Y:S01]  /*48460*/  ISETP.LT.AND P4, PT, R223, UR42, !P4 ;  /* 0x0000002adf007c0c */ /* 0x010fe2000e781270 */
[----:B------:R-:W3:Y:S04]  /*48470*/  LDCU UR36, c[0x0][0x39c] ;  /* 0x00007380ff2477ac */ /* 0x000ee80008000800 */
[----:B------:R4:W-:Y:S01]  /*48480*/  @P2 STG.E desc[UR28][R4.64], R49 ;  /* 0x0000003104002986 */ /* 0x0009e2000c10191c */
[----:B-1----:R-:W-:Y:S01]  /*48490*/  ISETP.LT.AND P2, PT, R252, UR5, !P1 ;  /* 0x00000005fc007c0c */ /* 0x002fe2000cf41270 */
[----:B------:R-:W1:Y:S01]  /*484a0*/  LDCU UR5, c[0x0][0x398] ;  /* 0x00007300ff0577ac */ /* 0x000e620008000800 */
[----:B------:R-:W-:Y:S01]  /*484b0*/  VIADD R11, R3, UR76 ;  /* 0x0000004c030b7c36 */ /* 0x000fe20008000000 */
[----:B--2---:R-:W-:Y:S01]  /*484c0*/  ISETP.LT.AND P1, PT, R223, UR40, !P1 ;  /* 0x00000028df007c0c */ /* 0x004fe2000cf21270 */
        /* <DEDUP_REMOVED lines=8> */
[----:B----4-:R-:W-:Y:S01]  /*48550*/  IMAD.WIDE R4, R11, 0x4, R226 ;  /* 0x000000040b047825 */ /* 0x010fe200078e02e2 */
[----:B------:R-:W-:Y:S01]  /*48560*/  @P2 STG.E desc[UR28][R8.64], R73 ;  /* 0x0000004908002986 */ /* 0x000fe2000c10191c */
[----:B------:R-:W-:Y:S01]  /*48570*/  ISETP.GE.AND P2, PT, R3, UR6, PT ;  /* 0x0000000603007c0c */ /* 0x000fe2000bf46270 */
[----:B------:R-:W4:Y:S02]  /*48580*/  LDCU UR6, c[0x0][0x398] ;  /* 0x00007300ff0677ac */ /* 0x000f240008000800 */
[----:B------:R3:W-:Y:S01]  /*48590*/  @P1 STG.E desc[UR28][R4.64], R69 ;  /* 0x0000004504001986 */ /* 0x0007e2000c10191c */
[----:B-1----:R-:W-:Y:S01]  /*485a0*/  ISETP.LT.AND P1, PT, R252, UR5, !P3 ;  /* 0x00000005fc007c0c */ /* 0x002fe2000df21270 */
[----:B------:R-:W1:Y:S01]  /*485b0*/  LDCU UR5, c[0x0][0x398] ;  /* 0x00007300ff0577ac */ /* 0x000e620008000800 */
[----:B--2---:R-:W-:-:S02]  /*485c0*/  VIADD R11, R11, UR40 ;  /* 0x000000280b0b7c36 */ /* 0x004fc40008000000 */
[----:B------:R-:W-:Y:S01]  /*485d0*/  VIADD R0, R2, 0xb0 ;  /* 0x000000b002007836 */ /* 0x000fe20000000000 */
[----:B------:R-:W2:Y:S01]  /*485e0*/  LDCU UR34, c[0x0][0x39c] ;  /* 0x00007380ff2277ac */ /* 0x000ea20008000800 */
[----:B------:R-:W-:Y:S01]  /*485f0*/  IMAD.WIDE R6, R11, 0x4, R224 ;  /* 0x000000040b067825 */ /* 0x000fe200078e02e0 */
[----:B------:R-:W2:Y:S01]  /*48600*/  LDCU UR38, c[0x0][0x39c] ;  /* 0x00007380ff2677ac */ /* 0x000ea20008000800 */
[----:B---3--:R-:W-:-:S05]  /*48610*/  ISETP.LT.AND P3, PT, R223, UR30, !P3 ;  /* 0x0000001edf007c0c */ /* 0x008fca000df61270 */
[----:B------:R3:W-:Y:S01]  /*48620*/  @P1 STG.E desc[UR28][R6.64], R50 ;  /* 0x0000003206001986 */ /* 0x0007e2000c10191c */
[----:B------:R-:W-:Y:S01]  /*48630*/  VIADD R3, R11, UR76 ;  /* 0x0000004c0b037c36 */ /* 0x000fe20008000000 */
[----:B----4-:R-:W-:Y:S01]  /*48640*/  ISETP.LT.AND P1, PT, R252, UR6, !P5 ;  /* 0x00000006fc007c0c */ /* 0x010fe2000ef21270 */
[----:B------:R-:W4:Y:S01]  /*48650*/  LDCU UR6, c[0x0][0x398] ;  /* 0x00007300ff0677ac */ /* 0x000f220008000800 */
[----:B-1----:R-:W-:Y:S01]  /*48660*/  ISETP.LT.AND P5, PT, R223, UR5, !P5 ;  /* 0x00000005df007c0c */ /* 0x002fe2000efa1270 */
[----:B------:R-:W1:Y:S01]  /*48670*/  LDCU UR5, c[0x0][0x3b8] ;  /* 0x00007700ff0577ac */ /* 0x000e620008000800 */
        /* <DEDUP_REMOVED lines=11> */
[----:B----4-:R-:W-:Y:S01]  /*48730*/  ISETP.LT.AND P5, PT, R252, UR6, !P4 ;  /* 0x00000006fc007c0c */ /* 0x010fe2000e7a1270 */
[----:B------:R-:W4:Y:S01]  /*48740*/  LDCU UR6, c[0x0][0x398] ;  /* 0x00007300ff0677ac */ /* 0x000f220008000800 */
[----:B-1----:R-:W-:-:S02]  /*48750*/  VIADD R3, R3, UR5 ;  /* 0x0000000503037c36 */ /* 0x002fc40008000000 */
[C---:B------:R-:W-:Y:S01]  /*48760*/  VIADD R0, R2.reuse, 0xb2 ;  /* 0x000000b202007836 */ /* 0x040fe20000000000 */
[----:B------:R-:W-:Y:S01]  /*48770*/  IADD3 R10, PT, PT, R2, 0xb5, RZ ;  /* 0x000000b5020a7810 */ /* 0x000fe20007ffe0ff */
[----:B------:R-:W-:Y:S01]  /*48780*/  IMAD.WIDE R4, R3, 0x4, R224 ;  /* 0x0000000403047825 */ /* 0x000fe200078e02e0 */
[----:B------:R-:W1:Y:S01]  /*48790*/  LDCU UR4, c[0x0][0x39c] ;  /* 0x00007380ff0477ac */ /* 0x000e620008000800 */
[----:B--2---:R-:W-:Y:S02]  /*487a0*/  ISETP.LT.AND P4, PT, R223, UR44, !P4 ;  /* 0x0000002cdf007c0c */ /* 0x004fe4000e781270 */
[----:B------:R-:W-:-:S03]  /*487b0*/  VIADD R11, R3, UR76 ;  /* 0x0000004c030b7c36 */ /* 0x000fc60008000000 */
[----:B------:R2:W-:Y:S01]  /*487c0*/  @P5 STG.E desc[UR28][R4.64], R51 ;  /* 0x0000003304005986 */ /* 0x0005e2000c10191c */
[----:B------:R-:W-:Y:S01]  /*487d0*/  IMAD.WIDE R6, R3, 0x4, R226 ;  /* 0x0000000403067825 */ /* 0x000fe200078e02e2 */
[----:B---3--:R-:W-:Y:S01]  /*487e0*/  ISETP.LT.AND P5, PT, R252, UR7, !P2 ;  /* 0x00000007fc007c0c */ /* 0x008fe2000d7a1270 */
[----:B------:R-:W3:Y:S01]  /*487f0*/  LDCU UR7, c[0x0][0x398] ;  /* 0x00007300ff0777ac */ /* 0x000ee20008000800 */
[----:B----4-:R-:W-:Y:S01]  /*48800*/  ISETP.LT.AND P2, PT, R223, UR6, !P2 ;  /* 0x00000006df007c0c */ /* 0x010fe2000d741270 */
[----:B------:R-:W4:Y:S01]  /*48810*/  LDCU UR6, c[0x0][0x3b8] ;  /* 0x00007700ff0677ac */ /* 0x000f220008000800 */
[C---:B------:R-:W-:Y:S01]  /*48820*/  IMAD.WIDE R8, R11.reuse, 0x4, R224 ;  /* 0x000000040b087825 */ /* 0x040fe200078e02e0 */
[----:B------:R-:W-:Y:S01]  /*48830*/  IADD3 R3, PT, PT, R2, 0xb3, RZ ;  /* 0x000000b302037810 */ /* 0x000fe20007ffe0ff */
[----:B------:R1:W-:Y:S02]  /*48840*/  @P4 STG.E desc[UR28][R6.64], R63 ;  /* 0x0000003f06004986 */ /* 0x0003e4000c10191c */
[----:B--2---:R-:W-:Y:S01]  /*48850*/  IMAD.WIDE R4, R11, 0x4, R226 ;  /* 0x000000040b047825 */ /* 0x004fe200078e02e2 */
[----:B------:R-:W-:Y:S01]  /*48860*/  ISETP.GE.AND P4, PT, R0, UR8, PT ;  /* 0x0000000800007c0c */ /* 0x000fe2000bf86270 */
[----:B------:R-:W2:Y:S03]  /*48870*/  LDCU UR8, c[0x0][0x398] ;  /* 0x00007300ff0877ac */ /* 0x000ea60008000800 */
[----:B------:R-:W-:Y:S01]  /*48880*/  @P5 STG.E desc[UR28][R8.64], R75 ;  /* 0x0000004b08005986 */ /* 0x000fe2000c10191c */
[----:B------:R-:W-:Y:S01]  /*48890*/  ISETP.GE.AND P5, PT, R3, UR9, PT ;  /* 0x0000000903007c0c */ /* 0x000fe2000bfa6270 */
[----:B------:R-:W2:Y:S02]  /*488a0*/  LDCU UR9, c[0x0][0x398] ;  /* 0x00007300ff0977ac */ /* 0x000ea40008000800 */
[----:B------:R2:W-:Y:S01]  /*488b0*/  @P2 STG.E desc[UR28][R4.64], R71 ;  /* 0x0000004704002986 */ /* 0x0005e2000c10191c */
[----:B---3--:R-:W-:Y:S01]  /*488c0*/  ISETP.LT.AND P2, PT, R252, UR7, !P3 ;  /* 0x00000007fc007c0c */ /* 0x008fe2000df41270 */
[----:B------:R-:W3:Y:S01]  /*488d0*/  LDCU UR76, c[0x0][0x3b8] ;  /* 0x00007700ff4c77ac */ /* 0x000ee20008000800 */
[----:B------:R-:W3:Y:S01]  /*488e0*/  LDCU UR7, c[0x0][0x398] ;  /* 0x00007300ff0777ac */ /* 0x000ee20008000800 */
[----:B----4-:R-:W-:-:S02]  /*488f0*/  VIADD R11, R11, UR6 ;  /* 0x000000060b0b7c36 */ /* 0x010fc40008000000 */
[----:B------:R-:W-:Y:S01]  /*48900*/  VIADD R0, R2, 0xb4 ;  /* 0x000000b402007836 */ /* 0x000fe20000000000 */
[----:B------:R-:W4:Y:S01]  /*48910*/  LDCU UR42, c[0x0][0x39c] ;  /* 0x00007380ff2a77ac */ /* 0x000f220008000800 */
[----:B-1----:R-:W-:Y:S01]  /*48920*/  IMAD.WIDE R6, R11, 0x4, R224 ;  /* 0x000000040b067825 */ /* 0x002fe200078e02e0 */
[----:B--2---:R-:W-:Y:S01]  /*48930*/  ISETP.LT.AND P3, PT, R223, UR8, !P3 ;  /* 0x00000008df007c0c */ /* 0x004fe2000df61270 */
[----:B------:R-:W1:Y:S04]  /*48940*/  LDCU UR40, c[0x0][0x39c] ;  /* 0x00007380ff2877ac */ /* 0x000e680008000800 */
[----:B------:R2:W-:Y:S01]  /*48950*/  @P2 STG.E desc[UR28][R6.64], R64 ;  /* 0x0000004006002986 */ /* 0x0005e2000c10191c */
[----:B------:R-:W-:Y:S01]  /*48960*/  ISETP.LT.AND P2, PT, R252, UR9, !P1 ;  /* 0x00000009fc007c0c */ /* 0x000fe2000cf41270 */
[----:B------:R-:W1:Y:S01]  /*48970*/  LDCU UR9, c[0x0][0x398] ;  /* 0x00007300ff0977ac */ /* 0x000e620008000800 */
[----:B---3--:R-:W-:-:S02]  /*48980*/  VIADD R3, R11, UR76 ;  /* 0x0000004c0b037c36 */ /* 0x008fc40008000000 */
[----:B------:R-:W-:Y:S01]  /*48990*/  IMAD.WIDE R4, R11, 0x4, R226 ;  /* 0x000000040b047825 */ /* 0x000fe200078e02e2 */
[----:B------:R-:W3:Y:S01]  /*489a0*/  LDCU UR76, c[0x0][0x3b8] ;  /* 0x00007700ff4c77ac */ /* 0x000ee20008000800 */
[----:B------:R-:W-:Y:S01]  /*489b0*/  ISETP.LT.AND P1, PT, R223, UR7, !P1 ;  /* 0x00000007df007c0c */ /* 0x000fe2000cf21270 */
[----:B------:R-:W3:Y:S01]  /*489c0*/  LDCU UR7, c[0x0][0x3b8] ;  /* 0x00007700ff0777ac */ /* 0x000ee20008000800 */
[C---:B------:R-:W-:Y:S01]  /*489d0*/  IMAD.WIDE R8, R3.reuse, 0x4, R224 ;  /* 0x0000000403087825 */ /* 0x040fe200078e02e0 */
[----:B------:R3:W-:Y:S01]  /*489e0*/  @P3 STG.E desc[UR28][R4.64], R76 ;  /* 0x0000004c04003986 */ /* 0x0007e2000c10191c */
[----:B------:R-:W-:Y:S01]  /*489f0*/  ISETP.GE.AND P3, PT, R0, UR46, PT ;  /* 0x0000002e00007c0c */ /* 0x000fe2000bf66270 */
[----:B------:R-:W4:Y:S01]  /*48a00*/  LDCU UR46, c[0x0][0x398] ;  /* 0x00007300ff2e77ac */ /* 0x000f220008000800 */
[C---:B--2---:R-:W-:Y:S01]  /*48a10*/  IMAD.WIDE R6, R3.reuse, 0x4, R226 ;  /* 0x0000000403067825 */ /* 0x044fe200078e02e2 */
[----:B------:R-:W-:Y:S01]  /*48a20*/  @P2 STG.E desc[UR28][R8.64], R88 ;  /* 0x0000005808002986 */ /* 0x000fe2000c10191c */
[----:B------:R-:W-:Y:S01]  /*48a30*/  ISETP.GE.AND P2, PT, R10, UR10, PT ;  /* 0x0000000a0a007c0c */ /* 0x000fe2000bf46270 */
[----:B------:R-:W2:Y:S04]  /*48a40*/  LDCU UR10, c[0x0][0x398] ;  /* 0x00007300ff0a77ac */ /* 0x000ea80008000800 */
[----:B------:R2:W-:Y:S01]  /*48a50*/  @P1 STG.E desc[UR28][R6.64], R84 ;  /* 0x0000005406001986 */ /* 0x0005e2000c10191c */
[----:B-1----:R-:W-:Y:S01]  /*48a60*/  ISETP.LT.AND P1, PT, R252, UR9, !P4 ;  /* 0x00000009fc007c0c */ /* 0x002fe2000e721270 */
[----:B------:R-:W1:Y:S01]  /*48a70*/  LDCU UR9, c[0x0][0x398] ;  /* 0x00007300ff0977ac */ /* 0x000e620008000800 */
[----:B------:R-:W1:Y:S01]  /*48a80*/  LDCU UR30, c[0x0][0x39c] ;  /* 0x00007380ff1e77ac */ /* 0x000e620008000800 */
[----:B---3--:R-:W-:-:S02]  /*48a90*/  VIADD R3, R3, UR7 ;  /* 0x0000000703037c36 */ /* 0x008fc40008000000 */
[C---:B------:R-:W-:Y:S01]  /*48aa0*/  VIADD R0, R2.reuse, 0xb6 ;  /* 0x000000b602007836 */ /* 0x040fe20000000000 */
[----:B------:R-:W-:Y:S01]  /*48ab0*/  IADD3 R10, PT, PT, R2, 0xb9, RZ ;  /* 0x000000b9020a7810 */ /* 0x000fe20007ffe0ff */
[----:B------:R-:W-:Y:S01]  /*48ac0*/  IMAD.WIDE R4, R3, 0x4, R224 ;  /* 0x0000000403047825 */ /* 0x000fe200078e02e0 */
[----:B----4-:R-:W-:Y:S01]  /*48ad0*/  ISETP.LT.AND P4, PT, R223, UR46, !P4 ;  /* 0x0000002edf007c0c */ /* 0x010fe2000e781270 */
[----:B------:R-:W3:Y:S04]  /*48ae0*/  LDCU UR5, c[0x0][0x39c] ;  /* 0x00007380ff0577ac */ /* 0x000ee80008000800 */
[----:B------:R4:W-:Y:S01]  /*48af0*/  @P1 STG.E desc[UR28][R4.64], R65 ;  /* 0x0000004104001986 */ /* 0x0009e2000c10191c */
[----:B--2---:R-:W-:Y:S01]  /*48b00*/  ISETP.LT.AND P1, PT, R252, UR10, !P5 ;  /* 0x0000000afc007c0c */ /* 0x004fe2000ef21270 */
[----:B------:R-:W2:Y:S01]  /*48b10*/  LDCU UR10, c[0x0][0x398] ;  /* 0x00007300ff0a77ac */ /* 0x000ea20008000800 */
[----:B------:R-:W-:Y:S01]  /*48b20*/  VIADD R11, R3, UR76 ;  /* 0x0000004c030b7c36 */ /* 0x000fe20008000000 */
[----:B-1----:R-:W-:Y:S01]  /*48b30*/  ISETP.LT.AND P5, PT, R223, UR9, !P5 ;  /* 0x00000009df007c0c */ /* 0x002fe2000efa1270 */
[----:B------:R-:W1:Y:S01]  /*48b40*/  LDCU UR9, c[0x0][0x3b8] ;  /* 0x00007700ff0977ac */ /* 0x000e620008000800 */
        /* <DEDUP_REMOVED lines=12> */
[----:B--2---:R-:W-:Y:S01]  /*48c10*/  ISETP.LT.AND P5, PT, R252, UR10, !P3 ;  /* 0x0000000afc007c0c */ /* 0x004fe2000dfa1270 */
[----:B------:R-:W2:Y:S01]  /*48c20*/  LDCU UR10, c[0x0][0x398] ;  /* 0x00007300ff0a77ac */ /* 0x000ea20008000800 */
[----:B-1----:R-:W-:-:S02]  /*48c30*/  VIADD R11, R11, UR9 ;  /* 0x000000090b0b7c36 */ /* 0x002fc40008000000 */
[----:B------:R-:W-:Y:S01]  /*48c40*/  VIADD R0, R2, 0xb8 ;  /* 0x000000b802007836 */ /* 0x000fe20000000000 */
[----:B------:R-:W1:Y:S01]  /*48c50*/  LDCU UR44, c[0x0][0x39c] ;  /* 0x00007380ff2c77ac */ /* 0x000e620008000800 */
[----:B------:R-:W-:Y:S01]  /*48c60*/  IMAD.WIDE R6, R11, 0x4, R224 ;  /* 0x000000040b067825 */ /* 0x000fe200078e02e0 */
[----:B------:R-:W1:Y:S01]  /*48c70*/  LDCU UR6, c[0x0][0x39c] ;  /* 0x00007380ff0677ac */ /* 0x000e620008000800 */
[----:B---3--:R-:W-:-:S05]  /*48c80*/  ISETP.LT.AND P3, PT, R223, UR11, !P3 ;  /* 0x0000000bdf007c0c */ /* 0x008fca000df61270 */
[----:B------:R3:W-:Y:S01]  /*48c90*/  @P5 STG.E desc[UR28][R6.64], R66 ;  /* 0x0000004206005986 */ /* 0x0007e2000c10191c */
[----:B------:R-:W-:Y:S01]  /*48ca0*/  VIADD R3, R11, UR76 ;  /* 0x0000004c0b037c36 */ /* 0x000fe20008000000 */
[----:B----4-:R-:W-:Y:S01]  /*48cb0*/  ISETP.LT.AND P5, PT, R252, UR12, !P2 ;  /* 0x0000000cfc007c0c */ /* 0x010fe2000d7a1270 */
[----:B------:R-:W4:Y:S01]  /*48cc0*/  LDCU UR12, c[0x0][0x398] ;  /* 0x00007300ff0c77ac */ /* 0x000f220008000800 */
[----:B--2---:R-:W-:Y:S01]  /*48cd0*/  ISETP.LT.AND P2, PT, R223, UR10, !P2 ;  /* 0x0000000adf007c0c */ /* 0x004fe2000d741270 */
[----:B------:R-:W2:Y:S01]  /*48ce0*/  LDCU UR10, c[0x0][0x3b8] ;  /* 0x00007700ff0a77ac */ /* 0x000ea20008000800 */
[----:B------:R-:W-:Y:S01]  /*48cf0*/  IMAD.WIDE R4, R11, 0x4, R226 ;  /* 0x000000040b047825 */ /* 0x000fe200078e02e2 */
[----:B------:R-:W1:Y:S03]  /*48d00*/  LDCU UR76, c[0x0][0x3b8] ;  /* 0x00007700ff4c77ac */ /* 0x000e660008000800 */
[C---:B------:R-:W-:Y:S01]  /*48d10*/  IMAD.WIDE R8, R3.reuse, 0x4, R224 ;  /* 0x0000000403087825 */ /* 0x040fe200078e02e0 */
[----:B------:R1:W-:Y:S01]  /*48d20*/  @P3 STG.E desc[UR28][R4.64], R78 ;  /* 0x0000004e04003986 */ /* 0x0003e2000c10191c */
[----:B------:R-:W1:Y:S02]  /*48d30*/  LDCU UR8, c[0x0][0x39c] ;  /* 0x00007380ff0877ac */ /* 0x000e640008000800 */
[C---:B---3--:R-:W-:Y:S01]  /*48d40*/  IMAD.WIDE R6, R3.reuse, 0x4, R226 ;  /* 0x0000000403067825 */ /* 0x048fe200078e02e2 */
[----:B------:R-:W-:Y:S01]  /*48d50*/  @P5 STG.E desc[UR28][R8.64], R90 ;  /* 0x0000005a08005986 */ /* 0x000fe2000c10191c */
[----:B------:R-:W-:Y:S01]  /*48d60*/  ISETP.GE.AND P5, PT, R10, UR13, PT ;  /* 0x0000000d0a007c0c */ /* 0x000fe2000bfa6270 */
[----:B------:R-:W3:Y:S01]  /*48d70*/  LDCU UR13, c[0x0][0x398] ;  /* 0x00007300ff0d77ac */ /* 0x000ee20008000800 */
[----:B------:R-:W-:Y:S01]  /*48d80*/  ISETP.GE.AND P3, PT, R0, UR48, PT ;  /* 0x0000003000007c0c */ /* 0x000fe2000bf66270 */
[----:B------:R3:W-:Y:S01]  /*48d90*/  @P2 STG.E desc[UR28][R6.64], R86 ;  /* 0x0000005606002986 */ /* 0x0007e2000c10191c */
[----:B----4-:R-:W-:Y:S01]  /*48da0*/  ISETP.LT.AND P2, PT, R252, UR12, !P4 ;  /* 0x0000000cfc007c0c */ /* 0x010fe2000e741270 */
[----:B------:R-:W4:Y:S01]  /*48db0*/  LDCU UR48, c[0x0][0x398] ;  /* 0x00007300ff3077ac */ /* 0x000f220008000800 */
[----:B------:R-:W4:Y:S01]  /*48dc0*/  LDCU UR12, c[0x0][0x398] ;  /* 0x00007300ff0c77ac */ /* 0x000f220008000800 */
[----:B--2---:R-:W-:-:S02]  /*48dd0*/  VIADD R3, R3, UR10 ;  /* 0x0000000a03037c36 */ /* 0x004fc40008000000 */
[C---:B------:R-:W-:Y:S01]  /*48de0*/  VIADD R0, R2.reuse, 0xba ;  /* 0x000000ba02007836 */ /* 0x040fe20000000000 */
[----:B------:R-:W-:Y:S01]  /*48df0*/  IADD3 R10, PT, PT, R2, 0xbd, RZ ;  /* 0x000000bd020a7810 */ /* 0x000fe20007ffe0ff */
[----:B-1----:R-:W-:Y:S01]  /*48e00*/  IMAD.WIDE R4, R3, 0x4, R224 ;  /* 0x0000000403047825 */ /* 0x002fe200078e02e0 */
[----:B------:R-:W1:Y:S05]  /*48e10*/  LDCU UR7, c[0x0][0x39c] ;  /* 0x00007380ff0777ac */ /* 0x000e6a0008000800 */
[----:B------:R2:W-:Y:S01]  /*48e20*/  @P2 STG.E desc[UR28][R4.64], R67 ;  /* 0x0000004304002986 */ /* 0x0005e2000c10191c */
[----:B---3--:R-:W-:Y:S01]  /*48e30*/  ISETP.LT.AND P2, PT, R252, UR13, !P1 ;  /* 0x0000000dfc007c0c */ /* 0x008fe2000cf41270 */
[----:B------:R-:W3:Y:S01]  /*48e40*/  LDCU UR13, c[0x0][0x398] ;  /* 0x00007300ff0d77ac */ /* 0x000ee20008000800 */
[----:B----4-:R-:W-:Y:S01]  /*48e50*/  ISETP.LT.AND P4, PT, R223, UR48, !P4 ;  /* 0x00000030df007c0c */ /* 0x010fe2000e781270 */
[----:B------:R-:W-:Y:S01]  /*48e60*/  VIADD R11, R3, UR76 ;  /* 0x0000004c030b7c36 */ /* 0x000fe20008000000 */
[----:B------:R-:W4:Y:S01]  /*48e70*/  LDCU UR76, c[0x0][0x398] ;  /* 0x00007300ff4c77ac */ /* 0x000f220008000800 */
[----:B------:R-:W-:Y:S01]  /*48e80*/  ISETP.LT.AND P1, PT, R223, UR12, !P1 ;  /* 0x0000000cdf007c0c */ /* 0x000fe2000cf21270 */
[----:B------:R-:W1:Y:S01]  /*48e90*/  LDCU UR12, c[0x0][0x3b8] ;  /* 0x00007700ff0c77ac */ /* 0x000e620008000800 */
[----:B------:R-:W-:Y:S01]  /*48ea0*/  IMAD.WIDE R6, R3, 0x4, R226 ;  /* 0x0000000403067825 */ /* 0x000fe200078e02e2 */
[----:B------:R-:W1:Y:S03]  /*48eb0*/  LDCU UR46, c[0x0][0x39c] ;  /* 0x00007380ff2e77ac */ /* 0x000e660008000800 */
[C---:B------:R-:W-:Y:S01]  /*48ec0*/  IMAD.WIDE R8, R11.reuse, 0x4, R224 ;  /* 0x000000040b087825 */ /* 0x040fe200078e02e0 */
[----:B------:R-:W4:Y:S03]  /*48ed0*/  LDCU UR9, c[0x0][0x39c] ;  /* 0x00007380ff0977ac */ /* 0x000f260008000800 */
[----:B--2---:R-:W-:Y:S01]  /*48ee0*/  IMAD.WIDE R4, R11, 0x4, R226 ;  /* 0x000000040b047825 */ /* 0x004fe200078e02e2 */
[----:B------:R2:W-:Y:S01]  /*48ef0*/  @P4 STG.E desc[UR28][R6.64], R79 ;  /* 0x0000004f06004986 */ /* 0x0005e2000c10191c */
[----:B------:R-:W-:Y:S01]  /*48f00*/  ISETP.GE.AND P4, PT, R0, UR14, PT ;  /* 0x0000000e00007c0c */ /* 0x000fe2000bf86270 */
[----:B------:R-:W4:Y:S02]  /*48f10*/  LDCU UR14, c[0x0][0x398] ;  /* 0x00007300ff0e77ac */ /* 0x000f240008000800 */
[----:B------:R-:W-:Y:S01]  /*48f20*/  @P2 STG.E desc[UR28][R8.64], R91 ;  /* 0x0000005b08002986 */ /* 0x000fe2000c10191c */
[----:B------:R-:W-:Y:S01]  /*48f30*/  IADD3 R3, PT, PT, R2, 0xbb, RZ ;  /* 0x000000bb02037810 */ /* 0x000fe20007ffe0ff */
[----:B------:R-:W4:Y:S02]  /*48f40*/  LDCU UR11, c[0x0][0x39c] ;  /* 0x00007380ff0b77ac */ /* 0x000f240008000800 */
[----:B------:R4:W-:Y:S01]  /*48f50*/  @P1 STG.E desc[UR28][R4.64], R87 ;  /* 0x0000005704001986 */ /* 0x0009e2000c10191c */
[C---:B---3--:R-:W-:Y:S01]  /*48f60*/  ISETP.LT.AND P1, PT, R252.reuse, UR13, !P3 ;  /* 0x0000000dfc007c0c */ /* 0x048fe2000df21270 */
[----:B------:R-:W3:Y:S01]  /*48f70*/  LDCU UR13, c[0x0][0x398] ;  /* 0x00007300ff0d77ac */ /* 0x000ee20008000800 */
[----:B------:R-:W-:Y:S01]  /*48f80*/  ISETP.GE.AND P2, PT, R3, UR15, PT ;  /* 0x0000000f03007c0c */ /* 0x000fe2000bf46270 */
[----:B------:R-:W3:Y:S01]  /*48f90*/  LDCU UR15, c[0x0][0x3b8] ;  /* 0x00007700ff0f77ac */ /* 0x000ee20008000800 */
[----:B-1----:R-:W-:Y:S01]  /*48fa0*/  VIADD R11, R11, UR12 ;  /* 0x0000000c0b0b7c36 */ /* 0x002fe20008000000 */
[----:B------:R-:W1:Y:S03]  /*48fb0*/  LDCU UR12, c[0x0][0x398] ;  /* 0x00007300ff0c77ac */ /* 0x000e660008000800 */
[----:B--2---:R-:W-:Y:S01]  /*48fc0*/  IMAD.WIDE R6, R11, 0x4, R224 ;  /* 0x000000040b067825 */ /* 0x004fe200078e02e0 */
[----:B----4-:R-:W-:Y:S01]  /*48fd0*/  ISETP.LT.AND P3, PT, R223, UR14, !P3 ;  /* 0x0000000edf007c0c */ /* 0x010fe2000df61270 */
[----:B------:R-:W2:Y:S03]  /*48fe0*/  LDCU UR14, c[0x0][0x398] ;  /* 0x00007300ff0e77ac */ /* 0x000ea60008000800 */
[----:B------:R4:W-:Y:S01]  /*48ff0*/  @P1 STG.E desc[UR28][R6.64], R80 ;  /* 0x0000005006001986 */ /* 0x0009e2000c10191c */
[----:B------:R-:W-:Y:S01]  /*49000*/  ISETP.LT.AND P1, PT, R252, UR76, !P5 ;  /* 0x0000004cfc007c0c */ /* 0x000fe2000ef21270 */
[----:B------:R-:W-:Y:S01]  /*49010*/  IMAD.WIDE R4, R11, 0x4, R226 ;  /* 0x000000040b047825 */ /* 0x000fe200078e02e2 */
[----:B------:R-:W1:Y:S01]  /*49020*/  LDCU UR76, c[0x0][0x398] ;  /* 0x00007300ff4c77ac */ /* 0x000e620008000800 */
[----:B---3--:R-:W-:Y:S01]  /*49030*/  ISETP.LT.AND P5, PT, R223, UR13, !P5 ;  /* 0x0000000ddf007c0c */ /* 0x008fe2000efa1270 */
[----:B------:R-:W3:Y:S01]  /*49040*/  LDCU UR13, c[0x0][0x3b8] ;  /* 0x00007700ff0d77ac */ /* 0x000ee20008000800 */
[----:B------:R-:W-:-:S02]  /*49050*/  VIADD R3, R11, UR15 ;  /* 0x0000000f0b037c36 */ /* 0x000fc40008000000 */
[----:B------:R-:W-:Y:S01]  /*49060*/  VIADD R0, R2, 0xbc ;  /* 0x000000bc02007836 */ /* 0x000fe20000000000 */
[----:B------:R2:W-:Y:S01]  /*49070*/  @P3 STG.E desc[UR28][R4.64], R92 ;  /* 0x0000005c04003986 */ /* 0x0005e2000c10191c */
[C---:B------:R-:W-:Y:S01]  /*49080*/  IMAD.WIDE R8, R3.reuse, 0x4, R224 ;  /* 0x0000000403087825 */ /* 0x040fe200078e02e0 */
[----:B------:R-:W2:Y:S03]  /*49090*/  LDCU UR15, c[0x0][0x398] ;  /* 0x00007300ff0f77ac */ /* 0x000ea60008000800 */
[C---:B----4-:R-:W-:Y:S01]  /*490a0*/  IMAD.WIDE R6, R3.reuse, 0x4, R226 ;  /* 0x0000000403067825 */ /* 0x050fe200078e02e2 */
[----:B------:R-:W-:Y:S01]  /*490b0*/  @P1 STG.E desc[UR28][R8.64], R104 ;  /* 0x0000006808001986 */ /* 0x000fe2000c10191c */
[----:B------:R-:W-:Y:S01]  /*490c0*/  ISETP.GE.AND P3, PT, R0, UR16, PT ;  /* 0x0000001000007c0c */ /* 0x000fe2000bf66270 */
[----:B------:R-:W4:Y:S02]  /*490d0*/  LDCU UR16, c[0x0][0x3b8] ;  /* 0x00007700ff1077ac */ /* 0x000f240008000800 */
[----:B------:R4:W-:Y:S01]  /*490e0*/  @P5 STG.E desc[UR28][R6.64], R100 ;  /* 0x0000006406005986 */ /* 0x0009e2000c10191c */
[----:B-1----:R-:W-:Y:S01]  /*490f0*/  ISETP.LT.AND P5, PT, R252, UR12, !P4 ;  /* 0x0000000cfc007c0c */ /* 0x002fe2000e7a1270 */
[----:B------:R-:W1:Y:S01]  /*49100*/  LDCU UR12, c[0x0][0x398] ;  /* 0x00007300ff0c77ac */ /* 0x000e620008000800 */
[----:B---3--:R-:W-:Y:S01]  /*49110*/  VIADD R3, R3, UR13 ;  /* 0x0000000d03037c36 */ /* 0x008fe20008000000 */
[----:B------:R-:W-:Y:S01]  /*49120*/  ISETP.GE.AND P1, PT, R10, UR17, PT ;  /* 0x000000110a007c0c */ /* 0x000fe2000bf26270 */
[----:B------:R-:W3:Y:S02]  /*49130*/  LDCU UR17, c[0x0][0x398] ;  /* 0x00007300ff1177ac */ /* 0x000ee40008000800 */
[----:B--2---:R-:W-:Y:S01]  /*49140*/  IMAD.WIDE R4, R3, 0x4, R224 ;  /* 0x0000000403047825 */ /* 0x004fe200078e02e0 */
[----:B------:R-:W-:Y:S01]  /*49150*/  ISETP.LT.AND P4, PT, R223, UR14, !P4 ;  /* 0x0000000edf007c0c */ /* 0x000fe2000e781270 */
[----:B------:R-:W2:Y:S05]  /*49160*/  LDCU UR13, c[0x0][0x398] ;  /* 0x00007300ff0d77ac */ /* 0x000eaa0008000800 */
[----:B------:R1:W-:Y:S01]  /*49170*/  @P5 STG.E desc[UR28][R4.64], R81 ;  /* 0x0000005104005986 */ /* 0x0003e2000c10191c */
[----:B------:R-:W-:Y:S01]  /*49180*/  ISETP.LT.AND P5, PT, R252, UR76, !P2 ;  /* 0x0000004cfc007c0c */ /* 0x000fe2000d7a1270 */
[----:B----4-:R-:W-:Y:S01]  /*49190*/  VIADD R11, R3, UR16 ;  /* 0x00000010030b7c36 */ /* 0x010fe20008000000 */
[----:B------:R-:W-:Y:S01]  /*491a0*/  ISETP.LT.AND P2, PT, R223, UR15, !P2 ;  /* 0x0000000fdf007c0c */ /* 0x000fe2000d741270 */
[----:B------:R-:W4:Y:S01]  /*491b0*/  LDCU UR15, c[0x0][0x3b8] ;  /* 0x00007700ff0f77ac */ /* 0x000f220008000800 */
[----:B------:R-:W-:Y:S01]  /*491c0*/  IMAD.WIDE R6, R3, 0x4, R226 ;  /* 0x0000000403067825 */ /* 0x000fe200078e02e2 */
[----:B------:R-:W-:Y:S01]  /*491d0*/  IADD3 R3, PT, PT, R2, 0xbf, RZ ;  /* 0x000000bf02037810 */ /* 0x000fe20007ffe0ff */
[----:B------:R-:W2:Y:S02]  /*491e0*/  LDCU UR14, c[0x0][0x398] ;  /* 0x00007300ff0e77ac */ /* 0x000ea40008000800 */
[C---:B------:R-:W-:Y:S01]  /*491f0*/  IMAD.WIDE R8, R11.reuse, 0x4, R224 ;  /* 0x000000040b087825 */ /* 0x040fe200078e02e0 */
[----:B------:R2:W-:Y:S01]  /*49200*/  @P4 STG.E desc[UR28][R6.64], R93 ;  /* 0x0000005d06004986 */ /* 0x0005e2000c10191c */
[----:B------:R-:W2:Y:S02]  /*49210*/  LDCU UR76, c[0x0][0x398] ;  /* 0x00007300ff4c77ac */ /* 0x000ea40008000800 */
[----:B-1----:R-:W-:Y:S01]  /*49220*/  IMAD.WIDE R4, R11, 0x4, R226 ;  /* 0x000000040b047825 */ /* 0x002fe200078e02e2 */
[----:B------:R-:W-:Y:S01]  /*49230*/  @P5 STG.E desc[UR28][R8.64], R105 ;  /* 0x0000006908005986 */ /* 0x000fe2000c10191c */
[----:B------:R-:W-:Y:S01]  /*49240*/  ISETP.GE.AND P5, PT, R3, UR50, PT ;  /* 0x0000003203007c0c */ /* 0x000fe2000bfa6270 */
[----:B------:R-:W1:Y:S02]  /*49250*/  LDCU UR50, c[0x0][0x3b8] ;  /* 0x00007700ff3277ac */ /* 0x000e640008000800 */
[----:B------:R2:W-:Y:S01]  /*49260*/  @P2 STG.E desc[UR28][R4.64], R101 ;  /* 0x0000006504002986 */ /* 0x0005e2000c10191c */
[----:B---3--:R-:W-:Y:S01]  /*49270*/  ISETP.LT.AND P2, PT, R252, UR17, !P3 ;  /* 0x00000011fc007c0c */ /* 0x008fe2000df41270 */
[----:B------:R-:W-:Y:S01]  /*49280*/  VIADD R0, R2, 0xbe ;  /* 0x000000be02007836 */ /* 0x000fe20000000000 */
[----:B------:R-:W3:Y:S01]  /*49290*/  LDCU UR16, c[0x0][0x398] ;  /* 0x00007300ff1077ac */ /* 0x000ee20008000800 */
[----:B----4-:R-:W-:Y:S01]  /*492a0*/  VIADD R11, R11, UR15 ;  /* 0x0000000f0b0b7c36 */ /* 0x010fe20008000000 */
[----:B------:R-:W-:-:S02]  /*492b0*/  ISETP.LT.AND P3, PT, R223, UR12, !P3 ;  /* 0x0000000cdf007c0c */ /* 0x000fc4000df61270 */
[----:B------:R-:W-:Y:S01]  /*492c0*/  ISETP.GE.AND P4, PT, R0, UR18, PT ;  /* 0x0000001200007c0c */ /* 0x000fe2000bf86270 */
[C---:B--2---:R-:W-:Y:S01]  /*492d0*/  IMAD.WIDE R6, R11.reuse, 0x4, R224 ;  /* 0x000000040b067825 */ /* 0x044fe200078e02e0 */
[----:B------:R-:W2:Y:S03]  /*492e0*/  LDCU UR18, c[0x0][0x398] ;  /* 0x00007300ff1277ac */ /* 0x000ea60008000800 */
[C---:B------:R-:W-:Y:S01]  /*492f0*/  IMAD.WIDE R4, R11.reuse, 0x4, R226 ;  /* 0x000000040b047825 */ /* 0x040fe200078e02e2 */
[----:B------:R-:W-:Y:S01]  /*49300*/  IADD3 R10, PT, PT, R2, 0xc1, RZ ;  /* 0x000000c1020a7810 */ /* 0x000fe20007ffe0ff */
[----:B------:R4:W-:Y:S01]  /*49310*/  @P2 STG.E desc[UR28][R6.64], R82 ;  /* 0x0000005206002986 */ /* 0x0009e2000c10191c */
[----:B------:R-:W-:Y:S01]  /*49320*/  ISETP.LT.AND P2, PT, R252, UR13, !P1 ;  /* 0x0000000dfc007c0c */ /* 0x000fe2000cf41270 */
[----:B-1----:R-:W-:Y:S01]  /*49330*/  VIADD R3, R11, UR50 ;  /* 0x000000320b037c36 */ /* 0x002fe20008000000 */
[----:B------:R-:W-:Y:S01]  /*49340*/  ISETP.LT.AND P1, PT, R223, UR14, !P1 ;  /* 0x0000000edf007c0c */ /* 0x000fe2000cf21270 */
[----:B------:R-:W1:Y:S02]  /*49350*/  LDCU UR14, c[0x0][0x3b8] ;  /* 0x00007700ff0e77ac */ /* 0x000e640008000800 */
[C---:B------:R-:W-:Y:S01]  /*49360*/  IMAD.WIDE R8, R3.reuse, 0x4, R224 ;  /* 0x0000000403087825 */ /* 0x040fe200078e02e0 */
[----:B------:R1:W-:Y:S01]  /*49370*/  @P3 STG.E desc[UR28][R4.64], R94 ;  /* 0x0000005e04003986 */ /* 0x0003e2000c10191c */
[----:B------:R-:W2:Y:S02]  /*49380*/  LDCU UR17, c[0x0][0x398] ;  /* 0x00007300ff1177ac */ /* 0x000ea40008000800 */
[C---:B----4-:R-:W-:Y:S01]  /*49390*/  IMAD.WIDE R6, R3.reuse, 0x4, R226 ;  /* 0x0000000403067825 */ /* 0x050fe200078e02e2 */
[----:B------:R-:W4:Y:S03]  /*493a0*/  LDCU UR15, c[0x0][0x398] ;  /* 0x00007300ff0f77ac */ /* 0x000f260008000800 */
[----:B------:R-:W-:Y:S01]  /*493b0*/  @P2 STG.E desc[UR28][R8.64], R106 ;  /* 0x0000006a08002986 */ /* 0x000fe2000c10191c */
[----:B------:R-:W-:Y:S01]  /*493c0*/  ISETP.GE.AND P2, PT, R10, UR21, PT ;  /* 0x000000150a007c0c */ /* 0x000fe2000bf46270 */
[----:B------:R-:W4:Y:S02]  /*493d0*/  LDCU UR21, c[0x0][0x3b8] ;  /* 0x00007700ff1577ac */ /* 0x000f240008000800 */
[----:B------:R2:W-:Y:S01]  /*493e0*/  @P1 STG.E desc[UR28][R6.64], R102 ;  /* 0x0000006606001986 */ /* 0x0005e2000c10191c */
[----:B------:R-:W-:Y:S01]  /*493f0*/  ISETP.LT.AND P1, PT, R252, UR76, !P4 ;  /* 0x0000004cfc007c0c */ /* 0x000fe2000e721270 */
[----:B------:R-:W-:Y:S01]  /*49400*/  VIADD R0, R2, 0xc0 ;  /* 0x000000c002007836 */ /* 0x000fe20000000000 */
[----:B------:R-:W4:Y:S01]  /*49410*/  LDCU UR12, c[0x0][0x398] ;  /* 0x00007300ff0c77ac */ /* 0x000f220008000800 */
[----:B-1----:R-:W-:Y:S01]  /*49420*/  VIADD R3, R3, UR14 ;  /* 0x0000000e03037c36 */ /* 0x002fe20008000000 */
[----:B---3--:R-:W-:-:S02]  /*49430*/  ISETP.LT.AND P4, PT, R223, UR16, !P4 ;  /* 0x00000010df007c0c */ /* 0x008fc4000e781270 */
[----:B------:R-:W-:Y:S01]  /*49440*/  ISETP.GE.AND P3, PT, R0, UR20, PT ;  /* 0x0000001400007c0c */ /* 0x000fe2000bf66270 */
[C---:B------:R-:W-:Y:S01]  /*49450*/  IMAD.WIDE R4, R3.reuse, 0x4, R224 ;  /* 0x0000000403047825 */ /* 0x040fe200078e02e0 */
[----:B------:R-:W1:Y:S03]  /*49460*/  LDCU UR13, c[0x0][0x398] ;  /* 0x00007300ff0d77ac */ /* 0x000e660008000800 */
[----:B--2---:R-:W-:Y:S01]  /*49470*/  IMAD.WIDE R6, R3, 0x4, R226 ;  /* 0x0000000403067825 */ /* 0x004fe200078e02e2 */
[----:B------:R-:W2:Y:S01]  /*49480*/  LDCU UR20, c[0x0][0x398] ;  /* 0x00007300ff1477ac */ /* 0x000ea20008000800 */
[----:B------:R3:W-:Y:S01]  /*49490*/  @P1 STG.E desc[UR28][R4.64], R83 ;  /* 0x0000005304001986 */ /* 0x0007e2000c10191c */
[----:B------:R-:W-:Y:S02]  /*494a0*/  ISETP.LT.AND P1, PT, R252, UR18, !P5 ;  /* 0x00000012fc007c0c */ /* 0x000fe4000ef21270 */
[----:B------:R-:W-:Y:S01]  /*494b0*/  ISETP.LT.AND P5, PT, R223, UR17, !P5 ;  /* 0x00000011df007c0c */ /* 0x000fe2000efa1270 */
[----:B------:R-:W1:Y:S01]  /*494c0*/  LDCU UR17, c[0x0][0x3b8] ;  /* 0x00007700ff1177ac */ /* 0x000e620008000800 */
[----:B----4-:R-:W-:-:S02]  /*494d0*/  VIADD R11, R3, UR21 ;  /* 0x00000015030b7c36 */ /* 0x010fc40008000000 */
[----:B------:R-:W-:Y:S01]  /*494e0*/  VIADD R0, R2, 0xc2 ;  /* 0x000000c202007836 */ /* 0x000fe20000000000 */
[----:B------:R4:W-:Y:S01]  /*494f0*/  @P4 STG.E desc[UR28][R6.64], R95 ;  /* 0x0000005f06004986 */ /* 0x0009e2000c10191c */
[C---:B------:R-:W-:Y:S01]  /*49500*/  IMAD.WIDE R8, R11.reuse, 0x4, R224 ;  /* 0x000000040b087825 */ /* 0x040fe200078e02e0 */
[----:B------:R-:W2:Y:S03]  /*49510*/  LDCU UR50, c[0x0][0x398] ;  /* 0x00007300ff3277ac */ /* 0x000ea60008000800 */
[C---:B---3--:R-:W-:Y:S01]  /*49520*/  IMAD.WIDE R4, R11.reuse, 0x4, R226 ;  /* 0x000000040b047825 */ /* 0x048fe200078e02e2 */
[----:B------:R-:W-:Y:S01]  /*49530*/  @P1 STG.E desc[UR28][R8.64], R107 ;  /* 0x0000006b08001986 */ /* 0x000fe2000c10191c */
[----:B------:R-:W-:Y:S01]  /*49540*/  ISETP.GE.AND P4, PT, R0, UR77, PT ;  /* 0x0000004d00007c0c */ /* 0x000fe2000bf86270 */
[----:B------:R-:W3:Y:S02]  /*49550*/  LDCU UR77, c[0x0][0x3b8] ;  /* 0x00007700ff4d77ac */ /* 0x000ee40008000800 */
[----:B------:R2:W-:Y:S01]  /*49560*/  @P5 STG.E desc[UR28][R4.64], R103 ;  /* 0x0000006704005986 */ /* 0x0005e2000c10191c */
[----:B------:R-:W-:Y:S01]  /*49570*/  ISETP.LT.AND P5, PT, R252, UR15, !P3 ;  /* 0x0000000ffc007c0c */ /* 0x000fe2000dfa1270 */
[----:B------:R-:W3:Y:S01]  /*49580*/  LDCU UR76, c[0x0][0x398] ;  /* 0x00007300ff4c77ac */ /* 0x000ee20008000800 */
[----:B-1----:R-:W-:Y:S01]  /*49590*/  VIADD R11, R11, UR17 ;  /* 0x000000110b0b7c36 */ /* 0x002fe20008000000 */
[----:B------:R-:W-:Y:S01]  /*495a0*/  IADD3 R3, PT, PT, R2, 0xc3, RZ ;  /* 0x000000c302037810 */ /* 0x000fe20007ffe0ff */
[----:B------:R-:W1:Y:S02]  /*495b0*/  LDCU UR14, c[0x0][0x398] ;  /* 0x00007300ff0e77ac */ /* 0x000e640008000800 */
[----:B----4-:R-:W-:Y:S01]  /*495c0*/  IMAD.WIDE R6, R11, 0x4, R224 ;  /* 0x000000040b067825 */ /* 0x010fe200078e02e0 */
[----:B------:R-:W-:Y:S01]  /*495d0*/  ISETP.LT.AND P3, PT, R223, UR12, !P3 ;  /* 0x0000000cdf007c0c */ /* 0x000fe2000df61270 */
[----:B------:R-:W4:Y:S05]  /*495e0*/  LDCU UR16, c[0x0][0x398] ;  /* 0x00007300ff1077ac */ /* 0x000f2a0008000800 */
[----:B------:R1:W-:Y:S01]  /*495f0*/  @P5 STG.E desc[UR28][R6.64], R96 ;  /* 0x0000006006005986 */ /* 0x0003e2000c10191c */
[----:B------:R-:W-:Y:S01]  /*49600*/  ISETP.LT.AND P5, PT, R252, UR13, !P2 ;  /* 0x0000000dfc007c0c */ /* 0x000fe2000d7a1270 */
[----:B--2---:R-:W-:Y:S01]  /*49610*/  IMAD.WIDE R4, R11, 0x4, R226 ;  /* 0x000000040b047825 */ /* 0x004fe200078e02e2 */
[----:B------:R-:W-:Y:S01]  /*49620*/  ISETP.LT.AND P2, PT, R223, UR20, !P2 ;  /* 0x00000014df007c0c */ /* 0x000fe2000d741270 */
[----:B------:R-:W2:Y:S01]  /*49630*/  LDCU UR20, c[0x0][0x3b8] ;  /* 0x00007700ff1477ac */ /* 0x000ea20008000800 */
[----:B------:R-:W-:Y:S01]  /*49640*/  ISETP.GE.AND P1, PT, R3, UR52, PT ;  /* 0x0000003403007c0c */ /* 0x000fe2000bf26270 */
[----:B---3--:R-:W-:Y:S01]  /*49650*/  VIADD R3, R11, UR77 ;  /* 0x0000004d0b037c36 */ /* 0x008fe20008000000 */
[----:B------:R-:W-:Y:S01]  /*49660*/  IADD3 R10, PT, PT, R2, 0xc5, RZ ;  /* 0x000000c5020a7810 */ /* 0x000fe20007ffe0ff */
[----:B------:R3:W-:Y:S01]  /*49670*/  @P3 STG.E desc[UR28][R4.64], R108 ;  /* 0x0000006c04003986 */ /* 0x0007e2000c10191c */
[----:B------:R-:W3:Y:S01]  /*49680*/  LDCU UR18, c[0x0][0x398] ;  /* 0x00007300ff1277ac */ /* 0x000ee20008000800 */
[C---:B------:R-:W-:Y:S01]  /*49690*/  IMAD.WIDE R8, R3.reuse, 0x4, R224 ;  /* 0x0000000403087825 */ /* 0x040fe200078e02e0 */
[----:B------:R-:W4:Y:S03]  /*496a0*/  LDCU UR21, c[0x0][0x398] ;  /* 0x00007300ff1577ac */ /* 0x000f260008000800 */
[C---:B-1----:R-:W-:Y:S01]  /*496b0*/  IMAD.WIDE R6, R3.reuse, 0x4, R226 ;  /* 0x0000000403067825 */ /* 0x042fe200078e02e2 */
[----:B------:R-:W-:Y:S01]  /*496c0*/  @P5 STG.E desc[UR28][R8.64], R120 ;  /* 0x0000007808005986 */ /* 0x000fe2000c10191c */
[----:B------:R-:W-:Y:S01]  /*496d0*/  ISETP.GE.AND P5, PT, R10, UR23, PT ;  /* 0x000000170a007c0c */ /* 0x000fe2000bfa6270 */
[----:B------:R-:W1:Y:S02]  /*496e0*/  LDCU UR23, c[0x0][0x3b8] ;  /* 0x00007700ff1777ac */ /* 0x000e640008000800 */
[----:B------:R4:W-:Y:S01]  /*496f0*/  @P2 STG.E desc[UR28][R6.64], R116 ;  /* 0x0000007406002986 */ /* 0x0009e2000c10191c */
[----:B------:R-:W-:Y:S01]  /*49700*/  ISETP.LT.AND P2, PT, R252, UR50, !P4 ;  /* 0x00000032fc007c0c */ /* 0x000fe2000e741270 */
[----:B------:R-:W-:Y:S01]  /*49710*/  VIADD R0, R2, 0xc4 ;  /* 0x000000c402007836 */ /* 0x000fe20000000000 */
[----:B------:R-:W1:Y:S01]  /*49720*/  LDCU UR52, c[0x0][0x398] ;  /* 0x00007300ff3477ac */ /* 0x000e620008000800 */
[----:B--2---:R-:W-:Y:S01]  /*49730*/  VIADD R3, R3, UR20 ;  /* 0x0000001403037c36 */ /* 0x004fe20008000000 */
[----:B------:R-:W-:-:S02]  /*49740*/  ISETP.LT.AND P4, PT, R223, UR76, !P4 ;  /* 0x0000004cdf007c0c */ /* 0x000fc4000e781270 */
[----:B------:R-:W-:Y:S01]  /*49750*/  ISETP.GE.AND P3, PT, R0, UR22, PT ;  /* 0x0000001600007c0c */ /* 0x000fe2000bf66270 */
[C---:B---3--:R-:W-:Y:S01]  /*49760*/  IMAD.WIDE R4, R3.reuse, 0x4, R224 ;  /* 0x0000000403047825 */ /* 0x048fe200078e02e0 */
[----:B------:R-:W2:Y:S03]  /*49770*/  LDCU UR15, c[0x0][0x398] ;  /* 0x00007300ff0f77ac */ /* 0x000ea60008000800 */
[----:B----4-:R-:W-:Y:S01]  /*49780*/  IMAD.WIDE R6, R3, 0x4, R226 ;  /* 0x0000000403067825 */ /* 0x010fe200078e02e2 */
[----:B------:R-:W3:Y:S01]  /*49790*/  LDCU UR17, c[0x0][0x398] ;  /* 0x00007300ff1177ac */ /* 0x000ee20008000800 */
[----:B------:R4:W-:Y:S01]  /*497a0*/  @P2 STG.E desc[UR28][R4.64], R97 ;  /* 0x0000006104002986 */ /* 0x0009e2000c10191c */
[----:B------:R-:W-:Y:S02]  /*497b0*/  ISETP.LT.AND P2, PT, R252, UR14, !P1 ;  /* 0x0000000efc007c0c */ /* 0x000fe4000cf41270 */
[----:B------:R-:W-:Y:S01]  /*497c0*/  ISETP.LT.AND P1, PT, R223, UR16, !P1 ;  /* 0x00000010df007c0c */ /* 0x000fe2000cf21270 */
[----:B------:R-:W2:Y:S01]  /*497d0*/  LDCU UR16, c[0x0][0x3b8] ;  /* 0x00007700ff1077ac */ /* 0x000ea20008000800 */
[----:B-1----:R-:W-:-:S02]  /*497e0*/  VIADD R11, R3, UR23 ;  /* 0x00000017030b7c36 */ /* 0x002fc40008000000 */
[C---:B------:R-:W-:Y:S01]  /*497f0*/  VIADD R0, R2.reuse, 0xc6 ;  /* 0x000000c602007836 */ /* 0x040fe20000000000 */
[----:B------:R1:W-:Y:S01]  /*49800*/  @P4 STG.E desc[UR28][R6.64], R109 ;  /* 0x0000006d06004986 */ /* 0x0003e2000c10191c */
[C---:B------:R-:W-:Y:S01]  /*49810*/  IMAD.WIDE R8, R11.reuse, 0x4, R224 ;  /* 0x000000040b087825 */ /* 0x040fe200078e02e0 */
[----:B------:R-:W-:Y:S01]  /*49820*/  IADD3 R3, PT, PT, R2, 0xc7, RZ ;  /* 0x000000c702037810 */ /* 0x000fe20007ffe0ff */
[----:B------:R-:W3:Y:S02]  /*49830*/  LDCU UR12, c[0x0][0x398] ;  /* 0x00007300ff0c77ac */ /* 0x000ee40008000800 */
[C---:B----4-:R-:W-:Y:S01]  /*49840*/  IMAD.WIDE R4, R11.reuse, 0x4, R226 ;  /* 0x000000040b047825 */ /* 0x050fe200078e02e2 */
[----:B------:R-:W-:Y:S01]  /*49850*/  @P2 STG.E desc[UR28][R8.64], R121 ;  /* 0x0000007908002986 */ /* 0x000fe2000c10191c */
[----:B------:R-:W-:Y:S01]  /*49860*/  ISETP.GE.AND P4, PT, R0, UR24, PT ;  /* 0x0000001800007c0c */ /* 0x000fe2000bf86270 */
[----:B------:R-:W4:Y:S02]  /*49870*/  LDCU UR24, c[0x0][0x3b8] ;  /* 0x00007700ff1877ac */ /* 0x000f240008000800 */
[----:B------:R3:W-:Y:S01]  /*49880*/  @P1 STG.E desc[UR28][R4.64], R117 ;  /* 0x0000007504001986 */ /* 0x0007e2000c10191c */
[C---:B------:R-:W-:Y:S01]  /*49890*/  ISETP.LT.AND P1, PT, R252.reuse, UR18, !P3 ;  /* 0x00000012fc007c0c */ /* 0x040fe2000df21270 */
[----:B------:R-:W3:Y:S01]  /*498a0*/  LDCU UR13, c[0x0][0x398] ;  /* 0x00007300ff0d77ac */ /* 0x000ee20008000800 */
[----:B--2---:R-:W-:Y:S01]  /*498b0*/  VIADD R11, R11, UR16 ;  /* 0x000000100b0b7c36 */ /* 0x004fe20008000000 */
[----:B------:R-:W-:Y:S01]  /*498c0*/  ISETP.LT.AND P3, PT, R223, UR21, !P3 ;  /* 0x00000015df007c0c */ /* 0x000fe2000df61270 */
[----:B------:R-:W2:Y:S02]  /*498d0*/  LDCU UR22, c[0x0][0x398] ;  /* 0x00007300ff1677ac */ /* 0x000ea40008000800 */
[----:B-1----:R-:W-:Y:S01]  /*498e0*/  IMAD.WIDE R6, R11, 0x4, R224 ;  /* 0x000000040b067825 */ /* 0x002fe200078e02e0 */
[----:B------:R-:W-:Y:S01]  /*498f0*/  ISETP.GE.AND P2, PT, R3, UR41, PT ;  /* 0x0000002903007c0c */ /* 0x000fe2000bf46270 */
[----:B------:R-:W1:Y:S05]  /*49900*/  LDCU UR77, c[0x0][0x398] ;  /* 0x00007300ff4d77ac */ /* 0x000e6a0008000800 */
[----:B------:R2:W-:Y:S01]  /*49910*/  @P1 STG.E desc[UR28][R6.64], R98 ;  /* 0x0000006206001986 */ /* 0x0005e2000c10191c */
[----:B------:R-:W-:Y:S01]  /*49920*/  ISETP.LT.AND P1, PT, R252, UR52, !P5 ;  /* 0x00000034fc007c0c */ /* 0x000fe2000ef21270 */
[----:B----4-:R-:W-:Y:S01]  /*49930*/  VIADD R3, R11, UR24 ;  /* 0x000000180b037c36 */ /* 0x010fe20008000000 */
[----:B------:R-:W-:Y:S01]  /*49940*/  ISETP.LT.AND P5, PT, R223, UR15, !P5 ;  /* 0x0000000fdf007c0c */ /* 0x000fe2000efa1270 */
[----:B------:R-:W4:Y:S01]  /*49950*/  LDCU UR15, c[0x0][0x3b8] ;  /* 0x00007700ff0f77ac */ /* 0x000f220008000800 */
[----:B---3--:R-:W-:Y:S01]  /*49960*/  IMAD.WIDE R4, R11, 0x4, R226 ;  /* 0x000000040b047825 */ /* 0x008fe200078e02e2 */
[----:B------:R-:W-:Y:S01]  /*49970*/  IADD3 R10, PT, PT, R2, 0xc9, RZ ;  /* 0x000000c9020a7810 */ /* 0x000fe20007ffe0ff */
[----:B------:R-:W3:Y:S02]  /*49980*/  LDCU UR50, c[0x0][0x398] ;  /* 0x00007300ff3277ac */ /* 0x000ee40008000800 */
[C---:B------:R-:W-:Y:S01]  /*49990*/  IMAD.WIDE R8, R3.reuse, 0x4, R224 ;  /* 0x0000000403087825 */ /* 0x040fe200078e02e0 */
[----:B------:R1:W-:Y:S01]  /*499a0*/  @P3 STG.E desc[UR28][R4.64], R110 ;  /* 0x0000006e04003986 */ /* 0x0003e2000c10191c */
[----:B------:R-:W3:Y:S02]  /*499b0*/  LDCU UR20, c[0x0][0x398] ;  /* 0x00007300ff1477ac */ /* 0x000ee40008000800 */
[C---:B--2---:R-:W-:Y:S01]  /*499c0*/  IMAD.WIDE R6, R3.reuse, 0x4, R226 ;  /* 0x0000000403067825 */ /* 0x044fe200078e02e2 */
[----:B------:R-:W-:Y:S01]  /*499d0*/  @P1 STG.E desc[UR28][R8.64], R122 ;  /* 0x0000007a08001986 */ /* 0x000fe2000c10191c */
[----:B------:R-:W-:Y:S01]  /*499e0*/  ISETP.GE.AND P1, PT, R10, UR26, PT ;  /* 0x0000001a0a007c0c */ /* 0x000fe2000bf26270 */
[----:B------:R-:W2:Y:S02]  /*499f0*/  LDCU UR26, c[0x0][0x3b8] ;  /* 0x00007700ff1a77ac */ /* 0x000ea40008000800 */
[----:B------:R3:W-:Y:S01]  /*49a00*/  @P5 STG.E desc[UR28][R6.64], R118 ;  /* 0x0000007606005986 */ /* 0x0007e2000c10191c */
[----:B------:R-:W-:Y:S01]  /*49a10*/  ISETP.LT.AND P5, PT, R252, UR17, !P4 ;  /* 0x00000011fc007c0c */ /* 0x000fe2000e7a1270 */
[----:B------:R-:W-:Y:S01]  /*49a20*/  VIADD R0, R2, 0xc8 ;  /* 0x000000c802007836 */ /* 0x000fe20000000000 */
[----:B------:R-:W2:Y:S01]  /*49a30*/  LDCU UR76, c[0x0][0x398] ;  /* 0x00007300ff4c77ac */ /* 0x000ea20008000800 */
[----:B----4-:R-:W-:Y:S01]  /*49a40*/  VIADD R3, R3, UR15 ;  /* 0x0000000f03037c36 */ /* 0x010fe20008000000 */
[----:B------:R-:W-:-:S02]  /*49a50*/  ISETP.LT.AND P4, PT, R223, UR12, !P4 ;  /* 0x0000000cdf007c0c */ /* 0x000fc4000e781270 */
[----:B------:R-:W-:Y:S01]  /*49a60*/  ISETP.GE.AND P3, PT, R0, UR25, PT ;  /* 0x0000001900007c0c */ /* 0x000fe2000bf66270 */
[C---:B-1----:R-:W-:Y:S01]  /*49a70*/  IMAD.WIDE R4, R3.reuse, 0x4, R224 ;  /* 0x0000000403047825 */ /* 0x042fe200078e02e0 */
[----:B------:R-:W1:Y:S03]  /*49a80*/  LDCU UR14, c[0x0][0x398] ;  /* 0x00007300ff0e77ac */ /* 0x000e660008000800 */
[----:B---3--:R-:W-:Y:S01]  /*49a90*/  IMAD.WIDE R6, R3, 0x4, R226 ;  /* 0x0000000403067825 */ /* 0x008fe200078e02e2 */
[----:B------:R-:W3:Y:S01]  /*49aa0*/  LDCU UR23, c[0x0][0x398] ;  /* 0x00007300ff1777ac */ /* 0x000ee20008000800 */
[----:B------:R4:W-:Y:S01]  /*49ab0*/  @P5 STG.E desc[UR28][R4.64], R99 ;  /* 0x0000006304005986 */ /* 0x0009e2000c10191c */
[----:B------:R-:W-:Y:S02]  /*49ac0*/  ISETP.LT.AND P5, PT, R252, UR13, !P2 ;  /* 0x0000000dfc007c0c */ /* 0x000fe4000d7a1270 */
[----:B------:R-:W-:Y:S01]  /*49ad0*/  ISETP.LT.AND P2, PT, R223, UR22, !P2 ;  /* 0x00000016df007c0c */ /* 0x000fe2000d741270 */
[----:B------:R-:W1:Y:S01]  /*49ae0*/  LDCU UR22, c[0x0][0x3b8] ;  /* 0x00007700ff1677ac */ /* 0x000e620008000800 */
[----:B--2---:R-:W-:-:S02]  /*49af0*/  VIADD R11, R3, UR26 ;  /* 0x0000001a030b7c36 */ /* 0x004fc40008000000 */
[C---:B------:R-:W-:Y:S01]  /*49b00*/  VIADD R0, R2.reuse, 0xca ;  /* 0x000000ca02007836 */ /* 0x040fe20000000000 */
[----:B------:R2:W-:Y:S01]  /*49b10*/  @P4 STG.E desc[UR28][R6.64], R111 ;  /* 0x0000006f06004986 */ /* 0x0005e2000c10191c */
[C---:B------:R-:W-:Y:S01]  /*49b20*/  IMAD.WIDE R8, R11.reuse, 0x4, R224 ;  /* 0x000000040b087825 */ /* 0x040fe200078e02e0 */
[----:B------:R-:W-:Y:S01]  /*49b30*/  IADD3 R3, PT, PT, R2, 0xcb, RZ ;  /* 0x000000cb02037810 */ /* 0x000fe20007ffe0ff */
[----:B------:R-:W3:Y:S01]  /*49b40*/  LDCU UR41, c[0x0][0x398] ;  /* 0x00007300ff2977ac */ /* 0x000ee20008000800 */
[----:B------:R-:W-:Y:S01]  /*49b50*/  ISETP.GE.AND P4, PT, R0, UR27, PT ;  /* 0x0000001b00007c0c */ /* 0x000fe2000bf86270 */
[C---:B----4-:R-:W-:Y:S01]  /*49b60*/  IMAD.WIDE R4, R11.reuse, 0x4, R226 ;  /* 0x000000040b047825 */ /* 0x050fe200078e02e2 */
[----:B------:R-:W4:Y:S01]  /*49b70*/  LDCU UR27, c[0x0][0x3b8] ;  /* 0x00007700ff1b77ac */ /* 0x000f220008000800 */
[----:B------:R-:W-:Y:S01]  /*49b80*/  @P5 STG.E desc[UR28][R8.64], R123 ;  /* 0x0000007b08005986 */ /* 0x000fe2000c10191c */
[----:B------:R-:W-:Y:S01]  /*49b90*/  IADD3 R10, PT, PT, R2, 0xcd, RZ ;  /* 0x000000cd020a7810 */ /* 0x000fe20007ffe0ff */
[----:B------:R-:W3:Y:S02]  /*49ba0*/  LDCU UR16, c[0x0][0x398] ;  /* 0x00007300ff1077ac */ /* 0x000ee40008000800 */
[----:B------:R4:W-:Y:S01]  /*49bb0*/  @P2 STG.E desc[UR28][R4.64], R119 ;  /* 0x0000007704002986 */ /* 0x0009e2000c10191c */
[C---:B------:R-:W-:Y:S01]  /*49bc0*/  ISETP.LT.AND P2, PT, R252.reuse, UR77, !P3 ;  /* 0x0000004dfc007c0c */ /* 0x040fe2000df41270 */
[----:B-1----:R-:W-:Y:S01]  /*49bd0*/  VIADD R11, R11, UR22 ;  /* 0x000000160b0b7c36 */ /* 0x002fe20008000000 */
[----:B------:R-:W-:Y:S01]  /*49be0*/  ISETP.GE.AND P5, PT, R3, UR43, PT ;  /* 0x0000002b03007c0c */ /* 0x000fe2000bfa6270 */
[----:B------:R-:W1:Y:S02]  /*49bf0*/  LDCU UR18, c[0x0][0x398] ;  /* 0x00007300ff1277ac */ /* 0x000e640008000800 */
[----:B--2---:R-:W-:Y:S01]  /*49c00*/  IMAD.WIDE R6, R11, 0x4, R224 ;  /* 0x000000040b067825 */ /* 0x004fe200078e02e0 */
[----:B------:R-:W-:Y:S01]  /*49c10*/  ISETP.LT.AND P3, PT, R223, UR50, !P3 ;  /* 0x00000032df007c0c */ /* 0x000fe2000df61270 */
[----:B------:R-:W2:Y:S02]  /*49c20*/  LDCU UR21, c[0x0][0x398] ;  /* 0x00007300ff1577ac */ /* 0x000ea40008000800 */
[C---:B----4-:R-:W-:Y:S01]  /*49c30*/  IMAD.WIDE R4, R11.reuse, 0x4, R226 ;  /* 0x000000040b047825 */ /* 0x050fe200078e02e2 */
[----:B------:R-:W4:Y:S03]  /*49c40*/  LDCU UR52, c[0x0][0x398] ;  /* 0x00007300ff3477ac */ /* 0x000f260008000800 */
[----:B------:R1:W-:Y:S01]  /*49c50*/  @P2 STG.E desc[UR28][R6.64], R112 ;  /* 0x0000007006002986 */ /* 0x0003e2000c10191c */
[----:B------:R-:W-:Y:S01]  /*49c60*/  ISETP.LT.AND P2, PT, R252, UR20, !P1 ;  /* 0x00000014fc007c0c */ /* 0x000fe2000cf41270 */
[----:B------:R-:W-:Y:S01]  /*49c70*/  VIADD R3, R11, UR27 ;  /* 0x0000001b0b037c36 */ /* 0x000fe20008000000 */
[----:B------:R-:W-:Y:S01]  /*49c80*/  ISETP.LT.AND P1, PT, R223, UR76, !P1 ;  /* 0x0000004cdf007c0c */ /* 0x000fe2000cf21270 */
[----:B------:R-:W2:Y:S02]  /*49c90*/  LDCU UR27, c[0x0][0x3b8] ;  /* 0x00007700ff1b77ac */ /* 0x000ea40008000800 */
[C---:B------:R-:W-:Y:S01]  /*49ca0*/  IMAD.WIDE R8, R3.reuse, 0x4, R224 ;  /* 0x0000000403087825 */ /* 0x040fe200078e02e0 */
[----:B------:R2:W-:Y:S01]  /*49cb0*/  @P3 STG.E desc[UR28][R4.64], R124 ;  /* 0x0000007c04003986 */ /* 0x0005e2000c10191c */
[----:B------:R-:W3:Y:S02]  /*49cc0*/  LDCU UR24, c[0x0][0x398] ;  /* 0x00007300ff1877ac */ /* 0x000ee40008000800 */
[C---:B-1----:R-:W-:Y:S01]  /*49cd0*/  IMAD.WIDE R6, R3.reuse, 0x4, R226 ;  /* 0x0000000403067825 */ /* 0x042fe200078e02e2 */
[----:B------:R-:W1:Y:S03]  /*49ce0*/  LDCU UR25, c[0x0][0x398] ;  /* 0x00007300ff1977ac */ /* 0x000e660008000800 */
[----:B------:R-:W-:Y:S01]  /*49cf0*/  @P2 STG.E desc[UR28][R8.64], R136 ;  /* 0x0000008808002986 */ /* 0x000fe2000c10191c */
[----:B------:R-:W-:Y:S01]  /*49d00*/  VIADD R0, R2, 0xcc ;  /* 0x000000cc02007836 */ /* 0x000fe20000000000 */
[----:B------:R-:W1:Y:S02]  /*49d10*/  LDCU UR17, c[0x0][0x398] ;  /* 0x00007300ff1177ac */ /* 0x000e640008000800 */
[----:B------:R1:W-:Y:S01]  /*49d20*/  @P1 STG.E desc[UR28][R6.64], R132 ;  /* 0x0000008406001986 */ /* 0x0003e2000c10191c */
[----:B------:R-:W-:Y:S01]  /*49d30*/  ISETP.LT.AND P1, PT, R252, UR14, !P4 ;  /* 0x0000000efc007c0c */ /* 0x000fe2000e721270 */
[----:B------:R-:W4:Y:S01]  /*49d40*/  LDCU UR15, c[0x0][0x398] ;  /* 0x00007300ff0f77ac */ /* 0x000f220008000800 */
[----:B--2---:R-:W-:Y:S01]  /*49d50*/  VIADD R3, R3, UR27 ;  /* 0x0000001b03037c36 */ /* 0x004fe20008000000 */
[----:B------:R-:W-:Y:S01]  /*49d60*/  ISETP.GE.AND P2, PT, R10, UR55, PT ;  /* 0x000000370a007c0c */ /* 0x000fe2000bf46270 */
[----:B------:R-:W2:Y:S02]  /*49d70*/  LDCU UR55, c[0x0][0x3b8] ;  /* 0x00007700ff3777ac */ /* 0x000ea40008000800 */
[----:B------:R-:W-:Y:S01]  /*49d80*/  IMAD.WIDE R4, R3, 0x4, R224 ;  /* 0x0000000403047825 */ /* 0x000fe200078e02e0 */
[----:B---3--:R-:W-:-:S02]  /*49d90*/  ISETP.LT.AND P4, PT, R223, UR23, !P4 ;  /* 0x00000017df007c0c */ /* 0x008fc4000e781270 */
[----:B------:R-:W-:Y:S01]  /*49da0*/  ISETP.GE.AND P3, PT, R0, UR54, PT ;  /* 0x0000003600007c0c */ /* 0x000fe2000bf66270 */
[----:B------:R-:W3:Y:S03]  /*49db0*/  LDCU UR12, c[0x0][0x398] ;  /* 0x00007300ff0c77ac */ /* 0x000ee60008000800 */
[----:B------:R3:W-:Y:S01]  /*49dc0*/  @P1 STG.E desc[UR28][R4.64], R113 ;  /* 0x0000007104001986 */ /* 0x0007e2000c10191c */
[C---:B------:R-:W-:Y:S01]  /*49dd0*/  ISETP.LT.AND P1, PT, R252.reuse, UR41, !P5 ;  /* 0x00000029fc007c0c */ /* 0x040fe2000ef21270 */
[----:B------:R-:W4:Y:S01]  /*49de0*/  LDCU UR41, c[0x0][0x3b8] ;  /* 0x00007700ff2977ac */ /* 0x000f220008000800 */
[C---:B-1----:R-:W-:Y:S01]  /*49df0*/  IMAD.WIDE R6, R3.reuse, 0x4, R226 ;  /* 0x0000000403067825 */ /* 0x042fe200078e02e2 */
[----:B------:R-:W1:Y:S04]  /*49e00*/  LDCU UR13, c[0x0][0x398] ;  /* 0x00007300ff0d77ac */ /* 0x000e680008000800 */
[----:B------:R1:W-:Y:S01]  /*49e10*/  @P4 STG.E desc[UR28][R6.64], R125 ;  /* 0x0000007d06004986 */ /* 0x0003e2000c10191c */
[----:B------:R-:W-:Y:S01]  /*49e20*/  ISETP.LT.AND P4, PT, R252, UR16, !P3 ;  /* 0x00000010fc007c0c */ /* 0x000fe2000df81270 */
[----:B------:R-:W1:Y:S01]  /*49e30*/  LDCU UR16, c[0x0][0x3b8] ;  /* 0x00007700ff1077ac */ /* 0x000e620008000800 */
[----:B--2---:R-:W-:Y:S01]  /*49e40*/  VIADD R11, R3, UR55 ;  /* 0x00000037030b7c36 */ /* 0x004fe20008000000 */
[----:B------:R-:W-:-:S02]  /*49e50*/  ISETP.LT.AND P5, PT, R223, UR18, !P5 ;  /* 0x00000012df007c0c */ /* 0x000fc4000efa1270 */
[----:B------:R-:W-:Y:S01]  /*49e60*/  ISETP.LT.AND P3, PT, R223, UR21, !P3 ;  /* 0x00000015df007c0c */ /* 0x000fe2000df61270 */
[C---:B------:R-:W-:Y:S01]  /*49e70*/  IMAD.WIDE R8, R11.reuse, 0x4, R224 ;  /* 0x000000040b087825 */ /* 0x040fe200078e02e0 */
[----:B------:R-:W2:Y:S03]  /*49e80*/  LDCU UR26, c[0x0][0x398] ;  /* 0x00007300ff1a77ac */ /* 0x000ea60008000800 */
[C---:B---3--:R-:W-:Y:S01]  /*49e90*/  IMAD.WIDE R4, R11.reuse, 0x4, R226 ;  /* 0x000000040b047825 */ /* 0x048fe200078e02e2 */
[----:B----4-:R-:W-:Y:S01]  /*49ea0*/  IADD3 R11, PT, PT, R11, UR41, RZ ;  /* 0x000000290b0b7c10 */ /* 0x010fe2000fffe0ff */
[----:B------:R-:W3:Y:S01]  /*49eb0*/  LDCU UR41, c[0x0][0x3b8] ;  /* 0x00007700ff2977ac */ /* 0x000ee20008000800 */
[----:B------:R4:W-:Y:S01]  /*49ec0*/  @P1 STG.E desc[UR28][R8.64], R137 ;  /* 0x0000008908001986 */ /* 0x0009e2000c10191c */
[----:B------:R-:W-:Y:S02]  /*49ed0*/  VIADD R0, R2, 0xce ;  /* 0x000000ce02007836 */ /* 0x000fe40000000000 */
[----:B-1----:R-:W-:Y:S01]  /*49ee0*/  IMAD.WIDE R6, R11, 0x4, R224 ;  /* 0x000000040b067825 */ /* 0x002fe200078e02e0 */
[----:B------:R1:W-:Y:S01]  /*49ef0*/  @P5 STG.E desc[UR28][R4.64], R133 ;  /* 0x0000008504005986 */ /* 0x0003e2000c10191c */
[----:B------:R-:W2:Y:S01]  /*49f00*/  LDCU UR43, c[0x0][0x398] ;  /* 0x00007300ff2b77ac */ /* 0x000ea20008000800 */
[----:B------:R-:W-:-:S02]  /*49f10*/  ISETP.GE.AND P1, PT, R0, UR56, PT ;  /* 0x0000003800007c0c */ /* 0x000fc4000bf26270 */
[----:B------:R1:W-:Y:S01]  /*49f20*/  @P4 STG.E desc[UR28][R6.64], R114 ;  /* 0x0000007206004986 */ /* 0x0003e2000c10191c */
[----:B------:R-:W-:Y:S01]  /*49f30*/  ISETP.LT.AND P4, PT, R252, UR52, !P2 ;  /* 0x00000034fc007c0c */ /* 0x000fe2000d781270 */
[----:B------:R-:W2:Y:S01]  /*49f40*/  LDCU UR77, c[0x0][0x398] ;  /* 0x00007300ff4d77ac */ /* 0x000ea20008000800 */
[----:B----4-:R-:W-:Y:S01]  /*49f50*/  IMAD.WIDE R8, R11, 0x4, R226 ;  /* 0x000000040b087825 */ /* 0x010fe200078e02e2 */
[----:B------:R-:W-:Y:S01]  /*49f60*/  ISETP.LT.AND P2, PT, R223, UR24, !P2 ;  /* 0x00000018df007c0c */ /* 0x000fe2000d741270 */
[----:B------:R-:W4:Y:S02]  /*49f70*/  LDCU UR22, c[0x0][0x398] ;  /* 0x00007300ff1677ac */ /* 0x000f240008000800 */
[----:B------:R-:W-:Y:S01]  /*49f80*/  VIADD R11, R11, UR16 ;  /* 0x000000100b0b7c36 */ /* 0x000fe20008000000 */
[----:B------:R-:W2:Y:S01]  /*49f90*/  LDCU UR16, c[0x0][0x3b8] ;  /* 0x00007700ff1077ac */ /* 0x000ea20008000800 */
[----:B------:R4:W-:Y:S01]  /*49fa0*/  @P3 STG.E desc[UR28][R8.64], R126 ;  /* 0x0000007e08003986 */ /* 0x0009e2000c10191c */
[----:B------:R-:W-:Y:S01]  /*49fb0*/  VIADD R0, R2, 0xcf ;  /* 0x000000cf02007836 */ /* 0x000fe20000000000 */
[----:B------:R-:W-:Y:S01]  /*49fc0*/  ISETP.LT.AND P3, PT, R252, UR25, !P1 ;  /* 0x00000019fc007c0c */ /* 0x000fe2000cf61270 */
[----:B------:R-:W2:Y:S01]  /*49fd0*/  LDCU UR25, c[0x0][0x3b8] ;  /* 0x00007700ff1977ac */ /* 0x000ea20008000800 */
[C---:B-1----:R-:W-:Y:S01]  /*49fe0*/  IMAD.WIDE R4, R11.reuse, 0x4, R224 ;  /* 0x000000040b047825 */ /* 0x042fe200078e02e0 */
[----:B---3--:R-:W-:-:S02]  /*49ff0*/  IADD3 R3, PT, PT, R11, UR41, RZ ;  /* 0x000000290b037c10 */ /* 0x008fc4000fffe0ff */
[----:B------:R-:W-:Y:S01]  /*4a000*/  ISETP.GE.AND P5, PT, R0, UR74, PT ;  /* 0x0000004a00007c0c */ /* 0x000fe2000bfa6270 */
[----:B------:R-:W-:Y:S01]  /*4a010*/  IMAD.WIDE R6, R11, 0x4, R226 ;  /* 0x000000040b067825 */ /* 0x000fe200078e02e2 */
[----:B------:R-:W-:Y:S01]  /*4a020*/  ISETP.LT.AND P1, PT, R223, UR17, !P1 ;  /* 0x00000011df007c0c */ /* 0x000fe2000cf21270 */
[----:B------:R1:W-:Y:S01]  /*4a030*/  @P4 STG.E desc[UR28][R4.64], R138 ;  /* 0x0000008a04004986 */ /* 0x0003e2000c10191c */
[----:B------:R-:W3:Y:S01]  /*4a040*/  LDCU UR41, c[0x0][0x3b8] ;  /* 0x00007700ff2977ac */ /* 0x000ee20008000800 */
[----:B------:R-:W-:Y:S02]  /*4a050*/  VIADD R0, R2, 0xd0 ;  /* 0x000000d002007836 */ /* 0x000fe40000000000 */
[C---:B----4-:R-:W-:Y:S01]  /*4a060*/  IMAD.WIDE R8, R3.reuse, 0x4, R224 ;  /* 0x0000000403087825 */ /* 0x050fe200078e02e0 */
[----:B------:R4:W-:Y:S01]  /*4a070*/  @P2 STG.E desc[UR28][R6.64], R134 ;  /* 0x0000008606002986 */ /* 0x0009e2000c10191c */
[----:B------:R-:W-:Y:S01]  /*4a080*/  ISETP.LT.AND P2, PT, R252, UR15, !P5 ;  /* 0x0000000ffc007c0c */ /* 0x000fe2000ef41270 */
[----:B------:R-:W3:Y:S01]  /*4a090*/  LDCU UR50, c[0x0][0x398] ;  /* 0x00007300ff3277ac */ /* 0x000ee20008000800 */
[----:B------:R-:W-:Y:S01]  /*4a0a0*/  ISETP.GE.AND P4, PT, R0, UR57, PT ;  /* 0x0000003900007c0c */ /* 0x000fe2000bf86270 */
[----:B------:R-:W-:Y:S01]  /*4a0b0*/  IMAD.WIDE R10, R3, 0x4, R226 ;  /* 0x00000004030a7825 */ /* 0x000fe200078e02e2 */
[----:B------:R3:W-:Y:S01]  /*4a0c0*/  @P3 STG.E desc[UR28][R8.64], R115 ;  /* 0x0000007308003986 */ /* 0x0007e2000c10191c */
[----:B------:R-:W-:Y:S01]  /*4a0d0*/  ISETP.LT.AND P5, PT, R223, UR12, !P5 ;  /* 0x0000000cdf007c0c */ /* 0x000fe2000efa1270 */
[----:B------:R-:W3:Y:S01]  /*4a0e0*/  LDCU UR57, c[0x0][0x3b8] ;  /* 0x00007700ff3977ac */ /* 0x000ee20008000800 */
[----:B--2---:R-:W-:Y:S01]  /*4a0f0*/  VIADD R3, R3, UR16 ;  /* 0x0000001003037c36 */ /* 0x004fe20008000000 */
[----:B------:R-:W-:Y:S01]  /*4a100*/  ISETP.LT.AND P3, PT, R252, UR13, !P4 ;  /* 0x0000000dfc007c0c */ /* 0x000fe2000e761270 */
[----:B------:R-:W-:Y:S01]  /*4a110*/  VIADD R0, R2, 0xd1 ;  /* 0x000000d102007836 */ /* 0x000fe20000000000 */
[----:B------:R-:W-:Y:S01]  /*4a120*/  ISETP.LT.AND P4, PT, R223, UR26, !P4 ;  /* 0x0000001adf007c0c */ /* 0x000fe2000e781270 */
[C---:B-1----:R-:W-:Y:S01]  /*4a130*/  IMAD.WIDE R4, R3.reuse, 0x4, R224 ;  /* 0x0000000403047825 */ /* 0x042fe200078e02e0 */
[----:B------:R-:W-:Y:S01]  /*4a140*/  @P1 STG.E desc[UR28][R10.64], R127 ;  /* 0x0000007f0a001986 */ /* 0x000fe2000c10191c */
[----:B------:R-:W1:Y:S02]  /*4a150*/  LDCU UR20, c[0x0][0x398] ;  /* 0x00007300ff1477ac */ /* 0x000e640008000800 */
[C---:B------:R-:W-:Y:S01]  /*4a160*/  VIADD R13, R3.reuse, UR25 ;  /* 0x00000019030d7c36 */ /* 0x040fe20008000000 */
[----:B------:R-:W-:Y:S01]  /*4a170*/  ISETP.GE.AND P1, PT, R0, UR75, PT ;  /* 0x0000004b00007c0c */ /* 0x000fe2000bf26270 */
[----:B----4-:R-:W-:Y:S01]  /*4a180*/  IMAD.WIDE R6, R3, 0x4, R226 ;  /* 0x0000000403067825 */ /* 0x010fe200078e02e2 */
[----:B------:R-:W-:Y:S01]  /*4a190*/  IADD3 R0, PT, PT, R2, 0xd2, RZ ;  /* 0x000000d202007810 */ /* 0x000fe20007ffe0ff */
[----:B------:R2:W-:Y:S01]  /*4a1a0*/  @P2 STG.E desc[UR28][R4.64], R139 ;  /* 0x0000008b04002986 */ /* 0x0005e2000c10191c */
[----:B------:R-:W4:Y:S01]  /*4a1b0*/  LDCU UR54, c[0x0][0x398] ;  /* 0x00007300ff3677ac */ /* 0x000f220008000800 */
[----:B---3--:R-:W-:Y:S01]  /*4a1c0*/  IMAD.WIDE R8, R13, 0x4, R224 ;  /* 0x000000040d087825 */ /* 0x008fe200078e02e0 */
[----:B------:R-:W-:Y:S01]  /*4a1d0*/  ISETP.GE.AND P2, PT, R0, UR59, PT ;  /* 0x0000003b00007c0c */ /* 0x000fe2000bf46270 */
[----:B------:R3:W-:Y:S01]  /*4a1e0*/  @P5 STG.E desc[UR28][R6.64], R135 ;  /* 0x0000008706005986 */ /* 0x0007e2000c10191c */
[C---:B------:R-:W-:Y:S01]  /*4a1f0*/  ISETP.LT.AND P5, PT, R252.reuse, UR43, !P1 ;  /* 0x0000002bfc007c0c */ /* 0x040fe2000cfa1270 */
[----:B------:R-:W1:Y:S01]  /*4a200*/  LDCU UR26, c[0x0][0x3b8] ;  /* 0x00007700ff1a77ac */ /* 0x000e620008000800 */
[----:B------:R-:W-:Y:S01]  /*4a210*/  ISETP.LT.AND P1, PT, R223, UR77, !P1 ;  /* 0x0000004ddf007c0c */ /* 0x000fe2000cf21270 */
[----:B------:R1:W-:Y:S01]  /*4a220*/  @P3 STG.E desc[UR28][R8.64], R128 ;  /* 0x0000008008003986 */ /* 0x0003e2000c10191c */
[----:B------:R-:W1:Y:S01]  /*4a230*/  LDCU UR76, c[0x0][0x398] ;  /* 0x00007300ff4c77ac */ /* 0x000e620008000800 */
[C---:B--2---:R-:W-:Y:S01]  /*4a240*/  IMAD.WIDE R4, R13.reuse, 0x4, R226 ;  /* 0x000000040d047825 */ /* 0x044fe200078e02e2 */
[----:B------:R-:W2:Y:S03]  /*4a250*/  LDCU UR43, c[0x0][0x3b8] ;  /* 0x00007700ff2b77ac */ /* 0x000ea60008000800 */
[----:B------:R-:W-:Y:S01]  /*4a260*/  VIADD R13, R13, UR41 ;  /* 0x000000290d0d7c36 */ /* 0x000fe20008000000 */
[----:B------:R2:W-:Y:S01]  /*4a270*/  @P4 STG.E desc[UR28][R4.64], R140 ;  /* 0x0000008c04004986 */ /* 0x0005e2000c10191c */
[----:B------:R-:W-:Y:S01]  /*4a280*/  ISETP.LT.AND P4, PT, R252, UR22, !P2 ;  /* 0x00000016fc007c0c */ /* 0x000fe2000d781270 */
[----:B------:R-:W-:Y:S01]  /*4a290*/  VIADD R0, R2, 0xd3 ;  /* 0x000000d302007836 */ /* 0x000fe20000000000 */
[----:B------:R-:W2:Y:S01]  /*4a2a0*/  LDCU UR14, c[0x0][0x398] ;  /* 0x00007300ff0e77ac */ /* 0x000ea20008000800 */
[----:B------:R-:W-:-:S02]  /*4a2b0*/  VIADD R3, R13, UR57 ;  /* 0x000000390d037c36 */ /* 0x000fc40008000000 */
[C---:B---3--:R-:W-:Y:S01]  /*4a2c0*/  IMAD.WIDE R6, R13.reuse, 0x4, R224 ;  /* 0x000000040d067825 */ /* 0x048fe200078e02e0 */
[----:B------:R-:W-:Y:S01]  /*4a2d0*/  ISETP.GE.AND P3, PT, R0, UR58, PT ;  /* 0x0000003a00007c0c */ /* 0x000fe2000bf66270 */
[----:B------:R-:W3:Y:S02]  /*4a2e0*/  LDCU UR27, c[0x0][0x398] ;  /* 0x00007300ff1b77ac */ /* 0x000ee40008000800 */
[----:B-1----:R-:W-:Y:S01]  /*4a2f0*/  IMAD.WIDE R8, R13, 0x4, R226 ;  /* 0x000000040d087825 */ /* 0x002fe200078e02e2 */
[----:B------:R1:W-:Y:S01]  /*4a300*/  @P5 STG.E desc[UR28][R6.64], R148 ;  /* 0x0000009406005986 */ /* 0x0003e2000c10191c */
[----:B------:R-:W3:Y:S02]  /*4a310*/  LDCU UR23, c[0x0][0x398] ;  /* 0x00007300ff1777ac */ /* 0x000ee40008000800 */
[----:B------:R-:W-:Y:S01]  /*4a320*/  IMAD.WIDE R10, R3, 0x4, R224 ;  /* 0x00000004030a7825 */ /* 0x000fe200078e02e0 */
[----:B------:R1:W-:Y:S01]  /*4a330*/  @P1 STG.E desc[UR28][R8.64], R152 ;  /* 0x0000009808001986 */ /* 0x0003e2000c10191c */
[----:B------:R-:W-:Y:S01]  /*4a340*/  ISETP.LT.AND P2, PT, R223, UR50, !P2 ;  /* 0x00000032df007c0c */ /* 0x000fe2000d741270 */
[----:B------:R-:W3:Y:S02]  /*4a350*/  LDCU UR50, c[0x0][0x3b8] ;  /* 0x00007700ff3277ac */ /* 0x000ee40008000800 */
[----:B------:R-:W-:Y:S01]  /*4a360*/  @P4 STG.E desc[UR28][R10.64], R129 ;  /* 0x000000810a004986 */ /* 0x000fe2000c10191c */
[----:B------:R-:W-:Y:S01]  /*4a370*/  ISETP.LT.AND P4, PT, R252, UR20, !P3 ;  /* 0x00000014fc007c0c */ /* 0x000fe2000df81270 */
[C---:B------:R-:W-:Y:S01]  /*4a380*/  VIADD R13, R3.reuse, UR26 ;  /* 0x0000001a030d7c36 */ /* 0x040fe20008000000 */
[----:B------:R-:W-:Y:S01]  /*4a390*/  IADD3 R0, PT, PT, R2, 0xd4, RZ ;  /* 0x000000d402007810 */ /* 0x000fe20007ffe0ff */
[----:B--2---:R-:W-:Y:S01]  /*4a3a0*/  IMAD.WIDE R4, R3, 0x4, R226 ;  /* 0x0000000403047825 */ /* 0x004fe200078e02e2 */
[----:B----4-:R-:W-:Y:S01]  /*4a3b0*/  ISETP.LT.AND P3, PT, R223, UR54, !P3 ;  /* 0x00000036df007c0c */ /* 0x010fe2000df61270 */
[----:B------:R-:W2:Y:S01]  /*4a3c0*/  LDCU UR18, c[0x0][0x398] ;  /* 0x00007300ff1277ac */ /* 0x000ea20008000800 */
[----:B------:R-:W-:Y:S01]  /*4a3d0*/  ISETP.GE.AND P5, PT, R0, UR60, PT ;  /* 0x0000003c00007c0c */ /* 0x000fe2000bfa6270 */
[----:B-1----:R-:W-:-:S02]  /*4a3e0*/  IMAD.WIDE R6, R13, 0x4, R224 ;  /* 0x000000040d067825 */ /* 0x002fc400078e02e0 */
[----:B------:R1:W-:Y:S01]  /*4a3f0*/  @P2 STG.E desc[UR28][R4.64], R141 ;  /* 0x0000008d04002986 */ /* 0x0003e2000c10191c */
[----:B------:R-:W4:Y:S01]  /*4a400*/  LDCU UR55, c[0x0][0x398] ;  /* 0x00007300ff3777ac */ /* 0x000f220008000800 */
[----:B------:R-:W-:Y:S02]  /*4a410*/  VIADD R0, R2, 0xd5 ;  /* 0x000000d502007836 */ /* 0x000fe40000000000 */
[C---:B------:R-:W-:Y:S01]  /*4a420*/  IMAD.WIDE R8, R13.reuse, 0x4, R226 ;  /* 0x000000040d087825 */ /* 0x040fe200078e02e2 */
[----:B------:R1:W-:Y:S01]  /*4a430*/  @P4 STG.E desc[UR28][R6.64], R149 ;  /* 0x0000009506004986 */ /* 0x0003e2000c10191c */
[----:B------:R-:W-:Y:S01]  /*4a440*/  ISETP.LT.AND P4, PT, R252, UR76, !P5 ;  /* 0x0000004cfc007c0c */ /* 0x000fe2000ef81270 */
[----:B------:R-:W2:Y:S01]  /*4a450*/  LDCU UR21, c[0x0][0x398] ;  /* 0x00007300ff1577ac */ /* 0x000ea20008000800 */
[----:B------:R-:W-:Y:S02]  /*4a460*/  ISETP.GE.AND P1, PT, R0, UR62, PT ;  /* 0x0000003e00007c0c */ /* 0x000fe4000bf26270 */
[----:B------:R-:W-:Y:S01]  /*4a470*/  IADD3 R13, PT, PT, R13, UR43, RZ ;  /* 0x0000002b0d0d7c10 */ /* 0x000fe2000fffe0ff */
[----:B------:R-:W2:Y:S01]  /*4a480*/  LDCU UR43, c[0x0][0x3b8] ;  /* 0x00007700ff2b77ac */ /* 0x000ea20008000800 */
[----:B------:R-:W-:Y:S01]  /*4a490*/  ISETP.LT.AND P5, PT, R223, UR14, !P5 ;  /* 0x0000000edf007c0c */ /* 0x000fe2000efa1270 */
[----:B------:R2:W-:Y:S01]  /*4a4a0*/  @P3 STG.E desc[UR28][R8.64], R153 ;  /* 0x0000009908003986 */ /* 0x0005e2000c10191c */
[----:B------:R-:W-:Y:S01]  /*4a4b0*/  VIADD R0, R2, 0xd6 ;  /* 0x000000d602007836 */ /* 0x000fe20000000000 */
[----:B------:R-:W4:Y:S01]  /*4a4c0*/  LDCU UR56, c[0x0][0x398] ;  /* 0x00007300ff3877ac */ /* 0x000f220008000800 */
[----:B---3--:R-:W-:Y:S01]  /*4a4d0*/  ISETP.LT.AND P3, PT, R252, UR27, !P1 ;  /* 0x0000001bfc007c0c */ /* 0x008fe2000cf61270 */
[----:B------:R-:W3:Y:S01]  /*4a4e0*/  LDCU UR27, c[0x0][0x3b8] ;  /* 0x00007700ff1b77ac */ /* 0x000ee20008000800 */
[C---:B-1----:R-:W-:Y:S01]  /*4a4f0*/  IMAD.WIDE R4, R13.reuse, 0x4, R224 ;  /* 0x000000040d047825 */ /* 0x042fe200078e02e0 */
[----:B------:R-:W-:Y:S01]  /*4a500*/  ISETP.GE.AND P2, PT, R0, UR63, PT ;  /* 0x0000003f00007c0c */ /* 0x000fe2000bf46270 */
[----:B------:R-:W1:Y:S02]  /*4a510*/  LDCU UR52, c[0x0][0x398] ;  /* 0x00007300ff3477ac */ /* 0x000e640008000800 */
[----:B------:R-:W-:-:S02]  /*4a520*/  VIADD R3, R13, UR50 ;  /* 0x000000320d037c36 */ /* 0x000fc40008000000 */
[----:B------:R-:W-:Y:S01]  /*4a530*/  IMAD.WIDE R6, R13, 0x4, R226 ;  /* 0x000000040d067825 */ /* 0x000fe200078e02e2 */
[----:B------:R-:W-:Y:S01]  /*4a540*/  ISETP.LT.AND P1, PT, R223, UR23, !P1 ;  /* 0x00000017df007c0c */ /* 0x000fe2000cf21270 */
[----:B------:R1:W-:Y:S01]  /*4a550*/  @P4 STG.E desc[UR28][R4.64], R130 ;  /* 0x0000008204004986 */ /* 0x0003e2000c10191c */
[----:B------:R-:W1:Y:S01]  /*4a560*/  LDCU UR24, c[0x0][0x398] ;  /* 0x00007300ff1877ac */ /* 0x000e620008000800 */
[----:B------:R-:W-:Y:S02]  /*4a570*/  VIADD R0, R2, 0xd7 ;  /* 0x000000d702007836 */ /* 0x000fe40000000000 */
[C---:B--2---:R-:W-:Y:S01]  /*4a580*/  IMAD.WIDE R8, R3.reuse, 0x4, R224 ;  /* 0x0000000403087825 */ /* 0x044fe200078e02e0 */
[----:B------:R2:W-:Y:S01]  /*4a590*/  @P5 STG.E desc[UR28][R6.64], R142 ;  /* 0x0000008e06005986 */ /* 0x0005e2000c10191c */
[----:B------:R-:W-:Y:S01]  /*4a5a0*/  ISETP.LT.AND P5, PT, R252, UR18, !P2 ;  /* 0x00000012fc007c0c */ /* 0x000fe2000d7a1270 */
[----:B------:R-:W2:Y:S01]  /*4a5b0*/  LDCU UR50, c[0x0][0x3b8] ;  /* 0x00007700ff3277ac */ /* 0x000ea20008000800 */
[----:B------:R-:W-:Y:S01]  /*4a5c0*/  ISETP.GE.AND P4, PT, R0, UR61, PT ;  /* 0x0000003d00007c0c */ /* 0x000fe2000bf86270 */
[----:B------:R-:W-:Y:S01]  /*4a5d0*/  IMAD.WIDE R10, R3, 0x4, R226 ;  /* 0x00000004030a7825 */ /* 0x000fe200078e02e2 */
[----:B------:R2:W-:Y:S01]  /*4a5e0*/  @P3 STG.E desc[UR28][R8.64], R150 ;  /* 0x0000009608003986 */ /* 0x0005e2000c10191c */
[----:B------:R-:W2:Y:S01]  /*4a5f0*/  LDCU UR17, c[0x0][0x398] ;  /* 0x00007300ff1177ac */ /* 0x000ea20008000800 */
[----:B----4-:R-:W-:Y:S01]  /*4a600*/  ISETP.LT.AND P2, PT, R223, UR55, !P2 ;  /* 0x00000037df007c0c */ /* 0x010fe2000d741270 */
[----:B------:R-:W-:Y:S01]  /*4a610*/  VIADD R3, R3, UR43 ;  /* 0x0000002b03037c36 */ /* 0x000fe20008000000 */
[----:B------:R-:W-:Y:S01]  /*4a620*/  ISETP.LT.AND P3, PT, R252, UR21, !P4 ;  /* 0x00000015fc007c0c */ /* 0x000fe2000e761270 */
[----:B------:R-:W4:Y:S01]  /*4a630*/  LDCU UR54, c[0x0][0x3b8] ;  /* 0x00007700ff3677ac */ /* 0x000f220008000800 */
[----:B------:R-:W-:-:S02]  /*4a640*/  IADD3 R0, PT, PT, R2, 0xd8, RZ ;  /* 0x000000d802007810 */ /* 0x000fc40007ffe0ff */
[----:B------:R-:W-:Y:S01]  /*4a650*/  ISETP.LT.AND P4, PT, R223, UR56, !P4 ;  /* 0x00000038df007c0c */ /* 0x000fe2000e781270 */
[C---:B-1----:R-:W-:Y:S01]  /*4a660*/  IMAD.WIDE R4, R3.reuse, 0x4, R224 ;  /* 0x0000000403047825 */ /* 0x042fe200078e02e0 */
[----:B------:R-:W-:Y:S01]  /*4a670*/  @P1 STG.E desc[UR28][R10.64], R154 ;  /* 0x0000009a0a001986 */ /* 0x000fe2000c10191c */
[----:B------:R-:W-:Y:S01]  /*4a680*/  ISETP.GE.AND P1, PT, R0, UR65, PT ;  /* 0x0000004100007c0c */ /* 0x000fe2000bf26270 */
[----:B------:R-:W1:Y:S01]  /*4a690*/  LDCU UR15, c[0x0][0x398] ;  /* 0x00007300ff0f77ac */ /* 0x000e620008000800 */
[C---:B---3--:R-:W-:Y:S02]  /*4a6a0*/  VIADD R13, R3.reuse, UR27 ;  /* 0x0000001b030d7c36 */ /* 0x048fe40008000000 */
[----:B------:R-:W-:Y:S01]  /*4a6b0*/  VIADD R0, R2, 0xd9 ;  /* 0x000000d902007836 */ /* 0x000fe20000000000 */
[----:B------:R-:W3:Y:S01]  /*4a6c0*/  LDCU UR12, c[0x0][0x398] ;  /* 0x00007300ff0c77ac */ /* 0x000ee20008000800 */
[----:B--2---:R-:W-:Y:S01]  /*4a6d0*/  IMAD.WIDE R6, R3, 0x4, R226 ;  /* 0x0000000403067825 */ /* 0x004fe200078e02e2 */
[----:B------:R2:W-:Y:S01]  /*4a6e0*/  @P5 STG.E desc[UR28][R4.64], R131 ;  /* 0x0000008304005986 */ /* 0x0005e2000c10191c */
[----:B------:R-:W1:Y:S02]  /*4a6f0*/  LDCU UR13, c[0x0][0x398] ;  /* 0x00007300ff0d77ac */ /* 0x000e640008000800 */
[C---:B------:R-:W-:Y:S01]  /*4a700*/  IMAD.WIDE R8, R13.reuse, 0x4, R224 ;  /* 0x000000040d087825 */ /* 0x040fe200078e02e0 */
[----:B------:R-:W-:Y:S01]  /*4a710*/  ISETP.GE.AND P5, PT, R0, UR64, PT ;  /* 0x0000004000007c0c */ /* 0x000fe2000bfa6270 */
[----:B------:R1:W-:Y:S01]  /*4a720*/  @P2 STG.E desc[UR28][R6.64], R143 ;  /* 0x0000008f06002986 */ /* 0x0003e2000c10191c */
[----:B------:R-:W1:Y:S03]  /*4a730*/  LDCU UR16, c[0x0][0x398] ;  /* 0x00007300ff1077ac */ /* 0x000e660008000800 */
[----:B------:R1:W-:Y:S01]  /*4a740*/  @P3 STG.E desc[UR28][R8.64], R151 ;  /* 0x0000009708003986 */ /* 0x0003e2000c10191c */
[----:B------:R-:W3:Y:S01]  /*4a750*/  LDCU UR25, c[0x0][0x398] ;  /* 0x00007300ff1977ac */ /* 0x000ee20008000800 */
[C---:B--2---:R-:W-:Y:S01]  /*4a760*/  IMAD.WIDE R4, R13.reuse, 0x4, R226 ;  /* 0x000000040d047825 */ /* 0x044fe200078e02e2 */
[----:B------:R-:W-:Y:S01]  /*4a770*/  ISETP.LT.AND P3, PT, R252, UR52, !P1 ;  /* 0x00000034fc007c0c */ /* 0x000fe2000cf61270 */
[----:B------:R-:W2:Y:S01]  /*4a780*/  LDCU UR22, c[0x0][0x398] ;  /* 0x00007300ff1677ac */ /* 0x000ea20008000800 */
[----:B------:R-:W-:-:S02]  /*4a790*/  IADD3 R13, PT, PT, R13, UR50, RZ ;  /* 0x000000320d0d7c10 */ /* 0x000fc4000fffe0ff */
[----:B------:R-:W-:Y:S01]  /*4a7a0*/  ISETP.LT.AND P1, PT, R223, UR24, !P1 ;  /* 0x00000018df007c0c */ /* 0x000fe2000cf21270 */
[----:B------:R2:W-:Y:S01]  /*4a7b0*/  @P4 STG.E desc[UR28][R4.64], R155 ;  /* 0x0000009b04004986 */ /* 0x0005e2000c10191c */
[----:B------:R-:W-:Y:S01]  /*4a7c0*/  ISETP.LT.AND P4, PT, R252, UR17, !P5 ;  /* 0x00000011fc007c0c */ /* 0x000fe2000ef81270 */
[----:B------:R-:W2:Y:S01]  /*4a7d0*/  LDCU UR50, c[0x0][0x3b8] ;  /* 0x00007700ff3277ac */ /* 0x000ea20008000800 */
[C---:B----4-:R-:W-:Y:S02]  /*4a7e0*/  VIADD R3, R13.reuse, UR54 ;  /* 0x000000360d037c36 */ /* 0x050fe40008000000 */
[----:B------:R-:W-:Y:S01]  /*4a7f0*/  VIADD R0, R2, 0xda ;  /* 0x000000da02007836 */ /* 0x000fe20000000000 */
[----:B------:R-:W4:Y:S01]  /*4a800*/  LDCU UR20, c[0x0][0x398] ;  /* 0x00007300ff1477ac */ /* 0x000f220008000800 */
[----:B-1----:R-:W-:Y:S01]  /*4a810*/  IMAD.WIDE R6, R13, 0x4, R224 ;  /* 0x000000040d067825 */ /* 0x002fe200078e02e0 */
[----:B------:R-:W-:Y:S01]  /*4a820*/  ISETP.LT.AND P5, PT, R223, UR15, !P5 ;  /* 0x0000000fdf007c0c */ /* 0x000fe2000efa1270 */
[----:B------:R-:W1:Y:S02]  /*4a830*/  LDCU UR26, c[0x0][0x398] ;  /* 0x00007300ff1a77ac */ /* 0x000e640008000800 */
[----:B------:R-:W-:Y:S01]  /*4a840*/  IMAD.WIDE R8, R13, 0x4, R226 ;  /* 0x000000040d087825 */ /* 0x000fe200078e02e2 */
[----:B------:R-:W-:Y:S01]  /*4a850*/  ISETP.GE.AND P2, PT, R0, UR66, PT ;  /* 0x0000004200007c0c */ /* 0x000fe2000bf46270 */
[----:B------:R-:W1:Y:S02]  /*4a860*/  LDCU UR41, c[0x0][0x398] ;  /* 0x00007300ff2977ac */ /* 0x000e640008000800 */
[----:B------:R-:W-:Y:S01]  /*4a870*/  IMAD.WIDE R10, R3, 0x4, R224 ;  /* 0x00000004030a7825 */ /* 0x000fe200078e02e0 */
[----:B------:R1:W-:Y:S01]  /*4a880*/  @P3 STG.E desc[UR28][R6.64], R144 ;  /* 0x0000009006003986 */ /* 0x0003e2000c10191c */
[----:B------:R-:W1:Y:S03]  /*4a890*/  LDCU UR15, c[0x0][0x3b8] ;  /* 0x00007700ff0f77ac */ /* 0x000e660008000800 */
[----:B------:R1:W-:Y:S01]  /*4a8a0*/  @P1 STG.E desc[UR28][R8.64], R156 ;  /* 0x0000009c08001986 */ /* 0x0003e2000c10191c */
[----:B------:R-:W4:Y:S03]  /*4a8b0*/  LDCU UR14, c[0x0][0x398] ;  /* 0x00007300ff0e77ac */ /* 0x000f260008000800 */
[----:B------:R-:W-:Y:S01]  /*4a8c0*/  @P4 STG.E desc[UR28][R10.64], R168 ;  /* 0x000000a80a004986 */ /* 0x000fe2000c10191c */
[----:B---3--:R-:W-:Y:S01]  /*4a8d0*/  ISETP.LT.AND P4, PT, R252, UR12, !P2 ;  /* 0x0000000cfc007c0c */ /* 0x008fe2000d781270 */
[----:B------:R-:W3:Y:S01]  /*4a8e0*/  LDCU UR23, c[0x0][0x398] ;  /* 0x00007300ff1777ac */ /* 0x000ee20008000800 */
[----:B------:R-:W-:Y:S01]  /*4a8f0*/  ISETP.LT.AND P2, PT, R223, UR13, !P2 ;  /* 0x0000000ddf007c0c */ /* 0x000fe2000d741270 */
[----:B------:R-:W3:Y:S01]  /*4a900*/  LDCU UR13, c[0x0][0x3b8] ;  /* 0x00007700ff0d77ac */ /* 0x000ee20008000800 */
[----:B--2---:R-:W-:Y:S01]  /*4a910*/  IADD3 R13, PT, PT, R3, UR50, RZ ;  /* 0x00000032030d7c10 */ /* 0x004fe2000fffe0ff */
[----:B------:R-:W-:-:S02]  /*4a920*/  VIADD R0, R2, 0xdb ;  /* 0x000000db02007836 */ /* 0x000fc40000000000 */
[----:B------:R-:W-:Y:S01]  /*4a930*/  IMAD.WIDE R4, R3, 0x4, R226 ;  /* 0x0000000403047825 */ /* 0x000fe200078e02e2 */
[----:B------:R-:W2:Y:S03]  /*4a940*/  LDCU UR18, c[0x0][0x398] ;  /* 0x00007300ff1277ac */ /* 0x000ea60008000800 */
[C---:B-1----:R-:W-:Y:S01]  /*4a950*/  IMAD.WIDE R6, R13.reuse, 0x4, R224 ;  /* 0x000000040d067825 */ /* 0x042fe200078e02e0 */
[----:B------:R-:W-:Y:S01]  /*4a960*/  ISETP.GE.AND P3, PT, R0, UR68, PT ;  /* 0x0000004400007c0c */ /* 0x000fe2000bf66270 */
[----:B------:R-:W1:Y:S02]  /*4a970*/  LDCU UR21, c[0x0][0x398] ;  /* 0x00007300ff1577ac */ /* 0x000e640008000800 */
[C---:B------:R-:W-:Y:S01]  /*4a980*/  IMAD.WIDE R8, R13.reuse, 0x4, R226 ;  /* 0x000000040d087825 */ /* 0x040fe200078e02e2 */
[----:B------:R1:W-:Y:S01]  /*4a990*/  @P5 STG.E desc[UR28][R4.64], R164 ;  /* 0x000000a404005986 */ /* 0x0003e2000c10191c */
[----:B------:R-:W1:Y:S02]  /*4a9a0*/  LDCU UR27, c[0x0][0x398] ;  /* 0x00007300ff1b77ac */ /* 0x000e640008000800 */
[----:B------:R-:W-:-:S02]  /*4a9b0*/  VIADD R13, R13, UR15 ;  /* 0x0000000f0d0d7c36 */ /* 0x000fc40008000000 */
[----:B------:R-:W-:Y:S01]  /*4a9c0*/  VIADD R0, R2, 0xdc ;  /* 0x000000dc02007836 */ /* 0x000fe20000000000 */
[----:B------:R-:W2:Y:S01]  /*4a9d0*/  LDCU UR15, c[0x0][0x3b8] ;  /* 0x00007700ff0f77ac */ /* 0x000ea20008000800 */
[----:B------:R1:W-:Y:S01]  /*4a9e0*/  @P4 STG.E desc[UR28][R6.64], R145 ;  /* 0x0000009106004986 */ /* 0x0003e2000c10191c */
[----:B------:R-:W-:Y:S02]  /*4a9f0*/  ISETP.LT.AND P4, PT, R252, UR16, !P3 ;  /* 0x00000010fc007c0c */ /* 0x000fe4000df81270 */
[----:B------:R-:W-:Y:S01]  /*4aa00*/  ISETP.LT.AND P3, PT, R223, UR25, !P3 ;  /* 0x00000019df007c0c */ /* 0x000fe2000df61270 */
[----:B------:R-:W2:Y:S01]  /*4aa10*/  LDCU UR43, c[0x0][0x398] ;  /* 0x00007300ff2b77ac */ /* 0x000ea20008000800 */
[C---:B---3--:R-:W-:Y:S02]  /*4aa20*/  IADD3 R3, PT, PT, R13.reuse, UR13, RZ ;  /* 0x0000000d0d037c10 */ /* 0x048fe4000fffe0ff */
[----:B------:R-:W-:Y:S01]  /*4aa30*/  ISETP.GE.AND P1, PT, R0, UR69, PT ;  /* 0x0000004500007c0c */ /* 0x000fe2000bf26270 */
[----:B------:R-:W3:Y:S01]  /*4aa40*/  LDCU UR13, c[0x0][0x3b8] ;  /* 0x00007700ff0d77ac */ /* 0x000ee20008000800 */
[----:B------:R-:W-:Y:S01]  /*4aa50*/  VIADD R0, R2, 0xdd ;  /* 0x000000dd02007836 */ /* 0x000fe20000000000 */
[----:B------:R2:W-:Y:S01]  /*4aa60*/  @P2 STG.E desc[UR28][R8.64], R157 ;  /* 0x0000009d08002986 */ /* 0x0005e2000c10191c */
[----:B------:R-:W-:Y:S01]  /*4aa70*/  ISETP.LT.AND P2, PT, R252, UR22, !P1 ;  /* 0x00000016fc007c0c */ /* 0x000fe2000cf41270 */
[----:B-1----:R-:W-:Y:S01]  /*4aa80*/  IMAD.WIDE R4, R13, 0x4, R224 ;  /* 0x000000040d047825 */ /* 0x002fe200078e02e0 */
[----:B------:R-:W1:Y:S01]  /*4aa90*/  LDCU UR17, c[0x0][0x398] ;  /* 0x00007300ff1177ac */ /* 0x000e620008000800 */
[----:B------:R-:W-:-:S02]  /*4aaa0*/  ISETP.GE.AND P5, PT, R0, UR67, PT ;  /* 0x0000004300007c0c */ /* 0x000fc4000bfa6270 */
[----:B------:R-:W-:Y:S01]  /*4aab0*/  IMAD.WIDE R6, R13, 0x4, R226 ;  /* 0x000000040d067825 */ /* 0x000fe200078e02e2 */
[----:B----4-:R-:W-:Y:S01]  /*4aac0*/  ISETP.LT.AND P1, PT, R223, UR20, !P1 ;  /* 0x00000014df007c0c */ /* 0x010fe2000cf21270 */
[----:B------:R4:W-:Y:S01]  /*4aad0*/  @P4 STG.E desc[UR28][R4.64], R169 ;  /* 0x000000a904004986 */ /* 0x0009e2000c10191c */
[----:B------:R-:W1:Y:S01]  /*4aae0*/  LDCU UR24, c[0x0][0x398] ;  /* 0x00007300ff1877ac */ /* 0x000e620008000800 */
[----:B------:R-:W-:Y:S02]  /*4aaf0*/  VIADD R0, R2, 0xde ;  /* 0x000000de02007836 */ /* 0x000fe40000000000 */
[C---:B--2---:R-:W-:Y:S01]  /*4ab00*/  IMAD.WIDE R8, R3.reuse, 0x4, R224 ;  /* 0x0000000403087825 */ /* 0x044fe200078e02e0 */
[----:B------:R2:W-:Y:S01]  /*4ab10*/  @P3 STG.E desc[UR28][R6.64], R165 ;  /* 0x000000a506003986 */ /* 0x0005e2000c10191c */
[----:B------:R-:W-:Y:S01]  /*4ab20*/  ISETP.LT.AND P3, PT, R252, UR26, !P5 ;  /* 0x0000001afc007c0c */ /* 0x000fe2000ef61270 */
[----:B------:R-:W1:Y:S01]  /*4ab30*/  LDCU UR12, c[0x0][0x398] ;  /* 0x00007300ff0c77ac */ /* 0x000e620008000800 */
[C---:B------:R-:W-:Y:S01]  /*4ab40*/  IMAD.WIDE R10, R3.reuse, 0x4, R226 ;  /* 0x00000004030a7825 */ /* 0x040fe200078e02e2 */
[----:B------:R-:W-:Y:S01]  /*4ab50*/  ISETP.GE.AND P4, PT, R0, UR70, PT ;  /* 0x0000004600007c0c */ /* 0x000fe2000bf86270 */
[----:B------:R1:W-:Y:S01]  /*4ab60*/  @P2 STG.E desc[UR28][R8.64], R146 ;  /* 0x0000009208002986 */ /* 0x0003e2000c10191c */
[----:B------:R-:W1:Y:S01]  /*4ab70*/  LDCU UR50, c[0x0][0x398] ;  /* 0x00007300ff3277ac */ /* 0x000e620008000800 */
[----:B------:R-:W-:Y:S01]  /*4ab80*/  VIADD R3, R3, UR15 ;  /* 0x0000000f03037c36 */ /* 0x000fe20008000000 */
[----:B------:R-:W-:Y:S01]  /*4ab90*/  ISETP.LT.AND P5, PT, R223, UR41, !P5 ;  /* 0x00000029df007c0c */ /* 0x000fe2000efa1270 */
[----:B------:R-:W1:Y:S01]  /*4aba0*/  LDCU UR15, c[0x0][0x3b8] ;  /* 0x00007700ff0f77ac */ /* 0x000e620008000800 */
[----:B------:R-:W-:Y:S01]  /*4abb0*/  ISETP.LT.AND P2, PT, R252, UR14, !P4 ;  /* 0x0000000efc007c0c */ /* 0x000fe2000e741270 */
[----:B---3--:R-:W-:Y:S01]  /*4abc0*/  VIADD R13, R3, UR13 ;  /* 0x0000000d030d7c36 */ /* 0x008fe20008000000 */
[----:B------:R-:W-:Y:S01]  /*4abd0*/  ISETP.LT.AND P4, PT, R223, UR23, !P4 ;  /* 0x00000017df007c0c */ /* 0x000fe2000e781270 */
[----:B------:R-:W-:Y:S01]  /*4abe0*/  VIADD R0, R2, 0xdf ;  /* 0x000000df02007836 */ /* 0x000fe20000000000 */
[----:B------:R-:W3:Y:S01]  /*4abf0*/  LDCU UR13, c[0x0][0x3b8] ;  /* 0x00007700ff0d77ac */ /* 0x000ee20008000800 */
[C---:B----4-:R-:W-:Y:S01]  /*4ac00*/  IMAD.WIDE R4, R3.reuse, 0x4, R224 ;  /* 0x0000000403047825 */ /* 0x050fe200078e02e0 */
[----:B------:R-:W-:Y:S02]  /*4ac10*/  @P1 STG.E desc[UR28][R10.64], R158 ;  /* 0x0000009e0a001986 */ /* 0x000fe4000c10191c */
[----:B------:R-:W-:Y:S01]  /*4ac20*/  ISETP.GE.AND P1, PT, R0, UR72, PT ;  /* 0x0000004800007c0c */ /* 0x000fe2000bf26270 */
[----:B--2---:R-:W-:Y:S01]  /*4ac30*/  IMAD.WIDE R6, R3, 0x4, R226 ;  /* 0x0000000403067825 */ /* 0x004fe200078e02e2 */
[----:B------:R-:W-:Y:S01]  /*4ac40*/  IADD3 R0, PT, PT, R2, 0xe0, RZ ;  /* 0x000000e002007810 */ /* 0x000fe20007ffe0ff */
[----:B------:R2:W-:Y:S01]  /*4ac50*/  @P3 STG.E desc[UR28][R4.64], R170 ;  /* 0x000000aa04003986 */ /* 0x0005e2000c10191c */
[----:B------:R-:W4:Y:S01]  /*4ac60*/  LDCU UR14, c[0x0][0x3b8] ;  /* 0x00007700ff0e77ac */ /* 0x000f220008000800 */
[----:B-1----:R-:W-:Y:S01]  /*4ac70*/  IMAD.WIDE R8, R13, 0x4, R224 ;  /* 0x000000040d087825 */ /* 0x002fe200078e02e0 */
[----:B------:R-:W-:Y:S01]  /*4ac80*/  ISETP.GE.AND P3, PT, R0, UR73, PT ;  /* 0x0000004900007c0c */ /* 0x000fe2000bf66270 */
[----:B------:R1:W-:Y:S01]  /*4ac90*/  @P5 STG.E desc[UR28][R6.64], R166 ;  /* 0x000000a606005986 */ /* 0x0003e2000c10191c */
[C---:B------:R-:W-:Y:S01]  /*4aca0*/  ISETP.LT.AND P5, PT, R252.reuse, UR18, !P1 ;  /* 0x00000012fc007c0c */ /* 0x040fe2000cfa1270 */
[----:B------:R-:W4:Y:S01]  /*4acb0*/  LDCU UR16, c[0x0][0x398] ;  /* 0x00007300ff1077ac */ /* 0x000f220008000800 */
[----:B------:R-:W-:Y:S01]  /*4acc0*/  ISETP.LT.AND P1, PT, R223, UR21, !P1 ;  /* 0x00000015df007c0c */ /* 0x000fe2000cf21270 */
[----:B------:R1:W-:Y:S01]  /*4acd0*/  @P2 STG.E desc[UR28][R8.64], R147 ;  /* 0x0000009308002986 */ /* 0x0003e2000c10191c */
[----:B------:R-:W4:Y:S01]  /*4ace0*/  LDCU UR22, c[0x0][0x398] ;  /* 0x00007300ff1677ac */ /* 0x000f220008000800 */
[C---:B--2---:R-:W-:Y:S01]  /*4acf0*/  IMAD.WIDE R4, R13.reuse, 0x4, R226 ;  /* 0x000000040d047825 */ /* 0x044fe200078e02e2 */
[----:B------:R-:W2:Y:S03]  /*4ad00*/  LDCU UR20, c[0x0][0x398] ;  /* 0x00007300ff1477ac */ /* 0x000ea60008000800 */
[----:B------:R-:W-:Y:S01]  /*4ad10*/  VIADD R13, R13, UR15 ;  /* 0x0000000f0d0d7c36 */ /* 0x000fe20008000000 */
[----:B------:R2:W-:Y:S01]  /*4ad20*/  @P4 STG.E desc[UR28][R4.64], R159 ;  /* 0x0000009f04004986 */ /* 0x0005e2000c10191c */
[----:B------:R-:W-:Y:S01]  /*4ad30*/  ISETP.LT.AND P4, PT, R252, UR27, !P3 ;  /* 0x0000001bfc007c0c */ /* 0x000fe2000df81270 */
[----:B------:R-:W-:Y:S01]  /*4ad40*/  VIADD R0, R2, 0xe1 ;  /* 0x000000e102007836 */ /* 0x000fe20000000000 */
[----:B------:R-:W2:Y:S01]  /*4ad50*/  LDCU UR25, c[0x0][0x398] ;  /* 0x00007300ff1977ac */ /* 0x000ea20008000800 */
[----:B---3--:R-:W-:-:S02]  /*4ad60*/  VIADD R3, R13, UR13 ;  /* 0x0000000d0d037c36 */ /* 0x008fc40008000000 */
[C---:B-1----:R-:W-:Y:S01]  /*4ad70*/  IMAD.WIDE R6, R13.reuse, 0x4, R224 ;  /* 0x000000040d067825 */ /* 0x042fe200078e02e0 */
[----:B------:R-:W-:Y:S01]  /*4ad80*/  ISETP.GE.AND P2, PT, R0, UR31, PT ;  /* 0x0000001f00007c0c */ /* 0x000fe2000bf46270 */
[----:B------:R-:W1:Y:S02]  /*4ad90*/  LDCU UR13, c[0x0][0x3b8] ;  /* 0x00007700ff0d77ac */ /* 0x000e640008000800 */
[----:B------:R-:W-:Y:S01]  /*4ada0*/  IMAD.WIDE R8, R13, 0x4, R226 ;  /* 0x000000040d087825 */ /* 0x000fe200078e02e2 */
[----:B------:R3:W-:Y:S01]  /*4adb0*/  @P5 STG.E desc[UR28][R6.64], R171 ;  /* 0x000000ab06005986 */ /* 0x0007e2000c10191c */
[----:B------:R-:W1:Y:S02]  /*4adc0*/  LDCU UR26, c[0x0][0x398] ;  /* 0x00007300ff1a77ac */ /* 0x000e640008000800 */
[----:B------:R-:W-:Y:S01]  /*4add0*/  IMAD.WIDE R10, R3, 0x4, R224 ;  /* 0x00000004030a7825 */ /* 0x000fe200078e02e0 */
[----:B------:R1:W-:Y:S01]  /*4ade0*/  @P1 STG.E desc[UR28][R8.64], R167 ;  /* 0x000000a708001986 */ /* 0x0003e2000c10191c */
[----:B------:R-:W-:Y:S01]  /*4adf0*/  ISETP.LT.AND P3, PT, R223, UR43, !P3 ;  /* 0x0000002bdf007c0c */ /* 0x000fe2000df61270 */
[----:B------:R-:W1:Y:S02]  /*4ae00*/  LDCU UR23, c[0x0][0x398] ;  /* 0x00007300ff1777ac */ /* 0x000e640008000800 */
[----:B------:R-:W-:Y:S01]  /*4ae10*/  @P4 STG.E desc[UR28][R10.64], R160 ;  /* 0x000000a00a004986 */ /* 0x000fe2000c10191c */
[----:B------:R-:W-:Y:S01]  /*4ae20*/  ISETP.LT.AND P4, PT, R252, UR17, !P2 ;  /* 0x00000011fc007c0c */ /* 0x000fe2000d781270 */
[C---:B----4-:R-:W-:Y:S01]  /*4ae30*/  VIADD R13, R3.reuse, UR14 ;  /* 0x0000000e030d7c36 */ /* 0x050fe20008000000 */
[----:B------:R-:W-:Y:S01]  /*4ae40*/  IADD3 R0, PT, PT, R2, 0xe2, RZ ;  /* 0x000000e202007810 */ /* 0x000fe20007ffe0ff */
[----:B--2---:R-:W-:Y:S01]  /*4ae50*/  IMAD.WIDE R4, R3, 0x4, R226 ;  /* 0x0000000403047825 */ /* 0x004fe200078e02e2 */
[----:B------:R-:W2:Y:S03]  /*4ae60*/  LDCU UR14, c[0x0][0x3b8] ;  /* 0x00007700ff0e77ac */ /* 0x000ea60008000800 */
[----:B---3--:R-:W-:Y:S01]  /*4ae70*/  IMAD.WIDE R6, R13, 0x4, R224 ;  /* 0x000000040d067825 */ /* 0x008fe200078e02e0 */
[----:B------:R-:W-:Y:S01]  /*4ae80*/  ISETP.GE.AND P5, PT, R0, UR32, PT ;  /* 0x0000002000007c0c */ /* 0x000fe2000bfa6270 */
[----:B------:R3:W-:Y:S01]  /*4ae90*/  @P3 STG.E desc[UR28][R4.64], R172 ;  /* 0x000000ac04003986 */ /* 0x0007e2000c10191c */
[----:B------:R-:W-:Y:S01]  /*4aea0*/  ISETP.LT.AND P2, PT, R223, UR24, !P2 ;  /* 0x00000018df007c0c */ /* 0x000fe2000d741270 */
[----:B------:R-:W-:Y:S01]  /*4aeb0*/  VIADD R0, R2, 0xe3 ;  /* 0x000000e302007836 */ /* 0x000fe20000000000 */
[----:B------:R-:W4:Y:S01]  /*4aec0*/  LDCU UR41, c[0x0][0x398] ;  /* 0x00007300ff2977ac */ /* 0x000f220008000800 */
[----:B------:R2:W-:Y:S01]  /*4aed0*/  @P4 STG.E desc[UR28][R6.64], R184 ;  /* 0x000000b806004986 */ /* 0x0005e2000c10191c */
[----:B------:R-:W-:Y:S01]  /*4aee0*/  ISETP.LT.AND P4, PT, R252, UR12, !P5 ;  /* 0x0000000cfc007c0c */ /* 0x000fe2000ef81270 */
[----:B------:R-:W4:Y:S01]  /*4aef0*/  LDCU UR12, c[0x0][0x3b8] ;  /* 0x00007700ff0c77ac */ /* 0x000f220008000800 */
[----:B-1----:R-:W-:Y:S01]  /*4af00*/  IMAD.WIDE R8, R13, 0x4, R226 ;  /* 0x000000040d087825 */ /* 0x002fe200078e02e2 */
[----:B------:R-:W-:-:S02]  /*4af10*/  ISETP.LT.AND P5, PT, R223, UR50, !P5 ;  /* 0x00000032df007c0c */ /* 0x000fc4000efa1270 */
[----:B------:R-:W-:Y:S01]  /*4af20*/  IADD3 R13, PT, PT, R13, UR13, RZ ;  /* 0x0000000d0d0d7c10 */ /* 0x000fe2000fffe0ff */
[----:B------:R-:W1:Y:S01]  /*4af30*/  LDCU UR13, c[0x0][0x3b8] ;  /* 0x00007700ff0d77ac */ /* 0x000e620008000800 */
[----:B------:R-:W-:Y:S01]  /*4af40*/  ISETP.GE.AND P1, PT, R0, UR71, PT ;  /* 0x0000004700007c0c */ /* 0x000fe2000bf26270 */
[----:B------:R-:W-:Y:S01]  /*4af50*/  VIADD R0, R2, 0xe4 ;  /* 0x000000e402007836 */ /* 0x000fe20000000000 */
[----:B------:R4:W-:Y:S01]  /*4af60*/  @P2 STG.E desc[UR28][R8.64], R180 ;  /* 0x000000b408002986 */ /* 0x0009e2000c10191c */
[C---:B---3--:R-:W-:Y:S01]  /*4af70*/  IMAD.WIDE R4, R13.reuse, 0x4, R224 ;  /* 0x000000040d047825 */ /* 0x048fe200078e02e0 */
[----:B------:R-:W-:Y:S01]  /*4af80*/  ISETP.LT.AND P2, PT, R252, UR16, !P1 ;  /* 0x00000010fc007c0c */ /* 0x000fe2000cf41270 */
[----:B------:R-:W3:Y:S02]  /*4af90*/  LDCU UR15, c[0x0][0x398] ;  /* 0x00007300ff0f77ac */ /* 0x000ee40008000800 */
[C---:B--2---:R-:W-:Y:S02]  /*4afa0*/  VIADD R3, R13.reuse, UR14 ;  /* 0x0000000e0d037c36 */ /* 0x044fe40008000000 */
[----:B------:R-:W-:Y:S01]  /*4afb0*/  IMAD.WIDE R6, R13, 0x4, R226 ;  /* 0x000000040d067825 */ /* 0x000fe200078e02e2 */
[----:B------:R-:W-:Y:S01]  /*4afc0*/  ISETP.GE.AND P3, PT, R0, UR36, PT ;  /* 0x0000002400007c0c */ /* 0x000fe2000bf66270 */
[----:B------:R2:W-:Y:S01]  /*4afd0*/  @P4 STG.E desc[UR28][R4.64], R161 ;  /* 0x000000a104004986 */ /* 0x0005e2000c10191c */
[----:B------:R-:W-:Y:S01]  /*4afe0*/  ISETP.LT.AND P1, PT, R223, UR22, !P1 ;  /* 0x00000016df007c0c */ /* 0x000fe2000cf21270 */
[----:B------:R-:W-:Y:S01]  /*4aff0*/  VIADD R0, R2, 0xe5 ;  /* 0x000000e502007836 */ /* 0x000fe20000000000 */
[----:B------:R-:W3:Y:S01]  /*4b000*/  LDCU UR18, c[0x0][0x398] ;  /* 0x00007300ff1277ac */ /* 0x000ee20008000800 */
[C---:B----4-:R-:W-:Y:S01]  /*4b010*/  IMAD.WIDE R8, R3.reuse, 0x4, R224 ;  /* 0x0000000403087825 */ /* 0x050fe200078e02e0 */
[----:B------:R4:W-:Y:S01]  /*4b020*/  @P5 STG.E desc[UR28][R6.64], R173 ;  /* 0x000000ad06005986 */ /* 0x0009e2000c10191c */
[----:B------:R-:W-:Y:S01]  /*4b030*/  ISETP.LT.AND P5, PT, R252, UR20, !P3 ;  /* 0x00000014fc007c0c */ /* 0x000fe2000dfa1270 */
[----:B------:R-:W3:Y:S01]  /*4b040*/  LDCU UR17, c[0x0][0x398] ;  /* 0x00007300ff1177ac */ /* 0x000ee20008000800 */
[----:B------:R-:W-:Y:S01]  /*4b050*/  IMAD.WIDE R10, R3, 0x4, R226 ;  /* 0x00000004030a7825 */ /* 0x000fe200078e02e2 */
[----:B------:R-:W-:-:S02]  /*4b060*/  ISETP.LT.AND P3, PT, R223, UR25, !P3 ;  /* 0x00000019df007c0c */ /* 0x000fc4000df61270 */
[----:B------:R-:W-:Y:S01]  /*4b070*/  ISETP.GE.AND P4, PT, R0, UR34, PT ;  /* 0x0000002200007c0c */ /* 0x000fe2000bf86270 */
[----:B------:R-:W-:Y:S01]  /*4b080*/  VIADD R3, R3, UR12 ;  /* 0x0000000c03037c36 */ /* 0x000fe20008000000 */
[----:B------:R-:W3:Y:S01]  /*4b090*/  LDCU UR12, c[0x0][0x3b8] ;  /* 0x00007700ff0c77ac */ /* 0x000ee20008000800 */
[----:B------:R3:W-:Y:S01]  /*4b0a0*/  @P2 STG.E desc[UR28][R8.64], R185 ;  /* 0x000000b908002986 */ /* 0x0007e2000c10191c */
[----:B------:R-:W-:Y:S01]  /*4b0b0*/  IADD3 R0, PT, PT, R2, 0xe6, RZ ;  /* 0x000000e602007810 */ /* 0x000fe20007ffe0ff */
[----:B-1----:R-:W-:Y:S01]  /*4b0c0*/  VIADD R13, R3, UR13 ;  /* 0x0000000d030d7c36 */ /* 0x002fe20008000000 */
[----:B------:R-:W-:Y:S01]  /*4b0d0*/  ISETP.LT.AND P2, PT, R252, UR26, !P4 ;  /* 0x0000001afc007c0c */ /* 0x000fe2000e741270 */
[----:B------:R-:W1:Y:S01]  /*4b0e0*/  LDCU UR13, c[0x0][0x3b8] ;  /* 0x00007700ff0d77ac */ /* 0x000e620008000800 */
[----:B------:R-:W-:Y:S01]  /*4b0f0*/  ISETP.LT.AND P4, PT, R223, UR23, !P4 ;  /* 0x00000017df007c0c */ /* 0x000fe2000e781270 */
[C---:B--2---:R-:W-:Y:S01]  /*4b100*/  IMAD.WIDE R4, R3.reuse, 0x4, R224 ;  /* 0x0000000403047825 */ /* 0x044fe200078e02e0 */
[----:B------:R-:W-:Y:S01]  /*4b110*/  @P1 STG.E desc[UR28][R10.64], R181 ;  /* 0x000000b50a001986 */ /* 0x000fe2000c10191c */
[----:B------:R-:W-:Y:S01]  /*4b120*/  ISETP.GE.AND P1, PT, R0, UR38, PT ;  /* 0x0000002600007c0c */ /* 0x000fe2000bf26270 */
[----:B------:R-:W2:Y:S01]  /*4b130*/  LDCU UR21, c[0x0][0x398] ;  /* 0x00007300ff1577ac */ /* 0x000ea20008000800 */
[----:B----4-:R-:W-:Y:S01]  /*4b140*/  IMAD.WIDE R6, R3, 0x4, R226 ;  /* 0x0000000403067825 */ /* 0x010fe200078e02e2 */
[----:B------:R4:W-:Y:S01]  /*4b150*/  @P5 STG.E desc[UR28][R4.64], R162 ;  /* 0x000000a204005986 */ /* 0x0009e2000c10191c */
[----:B------:R-:W1:Y:S02]  /*4b160*/  LDCU UR24, c[0x0][0x398] ;  /* 0x00007300ff1877ac */ /* 0x000e640008000800 */
[----:B------:R-:W-:Y:S01]  /*4b170*/  VIADD R0, R2, 0xe7 ;  /* 0x000000e702007836 */ /* 0x000fe20000000000 */
[----:B------:R1:W-:Y:S01]  /*4b180*/  @P3 STG.E desc[UR28][R6.64], R174 ;  /* 0x000000ae06003986 */ /* 0x0003e2000c10191c */
[C---:B---3--:R-:W-:Y:S01]  /*4b190*/  IMAD.WIDE R8, R13.reuse, 0x4, R224 ;  /* 0x000000040d087825 */ /* 0x048fe200078e02e0 */
[----:B------:R-:W-:Y:S01]  /*4b1a0*/  ISETP.LT.AND P3, PT, R252, UR41, !P1 ;  /* 0x00000029fc007c0c */ /* 0x000fe2000cf61270 */
[----:B------:R-:W3:Y:S01]  /*4b1b0*/  LDCU UR16, c[0x0][0x398] ;  /* 0x00007300ff1077ac */ /* 0x000ee20008000800 */
[----:B------:R-:W-:Y:S01]  /*4b1c0*/  ISETP.GE.AND P5, PT, R0, UR4, PT ;  /* 0x0000000400007c0c */ /* 0x000fe2000bfa6270 */
[----:B------:R-:W-:Y:S01]  /*4b1d0*/  VIADD R0, R2, 0xe8 ;  /* 0x000000e802007836 */ /* 0x000fe20000000000 */
[----:B------:R-:W2:Y:S01]  /*4b1e0*/  LDCU UR4, c[0x0][0x3b8] ;  /* 0x00007700ff0477ac */ /* 0x000ea20008000800 */
[C---:B----4-:R-:W-:Y:S01]  /*4b1f0*/  IMAD.WIDE R4, R13.reuse, 0x4, R226 ;  /* 0x000000040d047825 */ /* 0x050fe200078e02e2 */
[----:B------:R-:W-:Y:S01]  /*4b200*/  IADD3 R13, PT, PT, R13, UR12, RZ ;  /* 0x0000000c0d0d7c10 */ /* 0x000fe2000fffe0ff */
[----:B------:R4:W-:Y:S01]  /*4b210*/  @P2 STG.E desc[UR28][R8.64], R186 ;  /* 0x000000ba08002986 */ /* 0x0009e2000c10191c */
[----:B------:R-:W-:Y:S01]  /*4b220*/  ISETP.LT.AND P1, PT, R223, UR15, !P1 ;  /* 0x0000000fdf007c0c */ /* 0x000fe2000cf21270 */
[----:B------:R-:W2:Y:S02]  /*4b230*/  LDCU UR12, c[0x0][0x3b8] ;  /* 0x00007700ff0c77ac */ /* 0x000ea40008000800 */
[----:B------:R2:W-:Y:S01]  /*4b240*/  @P4 STG.E desc[UR28][R4.64], R182 ;  /* 0x000000b604004986 */ /* 0x0005e2000c10191c */
[----:B------:R-:W-:Y:S01]  /*4b250*/  ISETP.LT.AND P4, PT, R252, UR18, !P5 ;  /* 0x00000012fc007c0c */ /* 0x000fe2000ef81270 */
[----:B-1----:R-:W-:Y:S01]  /*4b260*/  IMAD.WIDE R6, R13, 0x4, R224 ;  /* 0x000000040d067825 */ /* 0x002fe200078e02e0 */
[----:B------:R-:W-:Y:S01]  /*4b270*/  ISETP.GE.AND P2, PT, R0, UR42, PT ;  /* 0x0000002a00007c0c */ /* 0x000fe2000bf46270 */
[----:B------:R-:W1:Y:S02]  /*4b280*/  LDCU UR14, c[0x0][0x398] ;  /* 0x00007300ff0e77ac */ /* 0x000e640008000800 */
[----:B------:R-:W-:-:S02]  /*4b290*/  VIADD R0, R2, 0xe9 ;  /* 0x000000e902007836 */ /* 0x000fc40000000000 */
[----:B------:R-:W-:Y:S01]  /*4b2a0*/  VIADD R3, R13, UR13 ;  /* 0x0000000d0d037c36 */ /* 0x000fe20008000000 */
[----:B------:R-:W-:Y:S01]  /*4b2b0*/  ISETP.LT.AND P5, PT, R223, UR17, !P5 ;  /* 0x00000011df007c0c */ /* 0x000fe2000efa1270 */
[----:B----4-:R-:W-:Y:S01]  /*4b2c0*/  IMAD.WIDE R8, R13, 0x4, R226 ;  /* 0x000000040d087825 */ /* 0x010fe200078e02e2 */
[----:B------:R4:W-:Y:S01]  /*4b2d0*/  @P3 STG.E desc[UR28][R6.64], R163 ;  /* 0x000000a306003986 */ /* 0x0009e2000c10191c */
[----:B------:R-:W-:Y:S01]  /*4b2e0*/  ISETP.GE.AND P3, PT, R0, UR40, PT ;  /* 0x0000002800007c0c */ /* 0x000fe2000bf66270 */
[----:B------:R-:W1:Y:S01]  /*4b2f0*/  LDCU UR20, c[0x0][0x398] ;  /* 0x00007300ff1477ac */ /* 0x000e620008000800 */
[C---:B------:R-:W-:Y:S01]  /*4b300*/  IMAD.WIDE R10, R3.reuse, 0x4, R224 ;  /* 0x00000004030a7825 */ /* 0x040fe200078e02e0 */
[----:B------:R1:W-:Y:S01]  /*4b310*/  @P1 STG.E desc[UR28][R8.64], R175 ;  /* 0x000000af08001986 */ /* 0x0003e2000c10191c */
[----:B------:R-:W3:Y:S02]  /*4b320*/  LDCU UR22, c[0x0][0x398] ;  /* 0x00007300ff1677ac */ /* 0x000ee40008000800 */
[----:B------:R-:W-:Y:S01]  /*4b330*/  VIADD R0, R2, 0xea ;  /* 0x000000ea02007836 */ /* 0x000fe20000000000 */
[----:B------:R-:W-:Y:S01]  /*4b340*/  @P4 STG.E desc[UR28][R10.64], R187 ;  /* 0x000000bb0a004986 */ /* 0x000fe2000c10191c */
[----:B--2---:R-:W-:Y:S01]  /*4b350*/  ISETP.LT.AND P4, PT, R252, UR21, !P2 ;  /* 0x00000015fc007c0c */ /* 0x004fe2000d781270 */
[C---:B------:R-:W-:Y:S01]  /*4b360*/  IMAD.WIDE R4, R3.reuse, 0x4, R226 ;  /* 0x0000000403047825 */ /* 0x040fe200078e02e2 */
[----:B------:R-:W-:Y:S01]  /*4b370*/  IADD3 R13, PT, PT, R3, UR4, RZ ;  /* 0x00000004030d7c10 */ /* 0x000fe2000fffe0ff */
[----:B------:R-:W2:Y:S01]  /*4b380*/  LDCU UR4, c[0x0][0x3b8] ;  /* 0x00007700ff0477ac */ /* 0x000ea20008000800 */
[----:B------:R-:W-:Y:S01]  /*4b390*/  ISETP.GE.AND P1, PT, R0, UR30, PT ;  /* 0x0000001e00007c0c */ /* 0x000fe2000bf26270 */
[----:B------:R-:W-:Y:S01]  /*4b3a0*/  VIADD R0, R2, 0xeb ;  /* 0x000000eb02007836 */ /* 0x000fe20000000000 */
[----:B------:R2:W-:Y:S01]  /*4b3b0*/  @P5 STG.E desc[UR28][R4.64], R183 ;  /* 0x000000b704005986 */ /* 0x0005e2000c10191c */
[----:B------:R-:W-:Y:S01]  /*4b3c0*/  ISETP.LT.AND P2, PT, R223, UR24, !P2 ;  /* 0x00000018df007c0c */ /* 0x000fe2000d741270 */
[C---:B----4-:R-:W-:Y:S01]  /*4b3d0*/  IMAD.WIDE R6, R13.reuse, 0x4, R224 ;  /* 0x000000040d067825 */ /* 0x050fe200078e02e0 */
[----:B------:R-:W4:Y:S01]  /*4b3e0*/  LDCU UR23, c[0x0][0x398] ;  /* 0x00007300ff1777ac */ /* 0x000f220008000800 */
[----:B------:R-:W-:Y:S01]  /*4b3f0*/  ISETP.GE.AND P5, PT, R0, UR5, PT ;  /* 0x0000000500007c0c */ /* 0x000fe2000bfa6270 */
[----:B------:R-:W4:Y:S01]  /*4b400*/  LDCU UR5, c[0x0][0x3b8] ;  /* 0x00007700ff0577ac */ /* 0x000f220008000800 */
[C---:B-1----:R-:W-:Y:S01]  /*4b410*/  IMAD.WIDE R8, R13.reuse, 0x4, R226 ;  /* 0x000000040d087825 */ /* 0x042fe200078e02e2 */
[----:B------:R1:W-:Y:S01]  /*4b420*/  @P4 STG.E desc[UR28][R6.64], R176 ;  /* 0x000000b006004986 */ /* 0x0003e2000c10191c */
[----:B---3--:R-:W-:Y:S01]  /*4b430*/  ISETP.LT.AND P4, PT, R252, UR16, !P3 ;  /* 0x00000010fc007c0c */ /* 0x008fe2000df81270 */
[----:B------:R-:W3:Y:S01]  /*4b440*/  LDCU UR25, c[0x0][0x398] ;  /* 0x00007300ff1977ac */ /* 0x000ee20008000800 */
[----:B------:R-:W-:Y:S01]  /*4b450*/  VIADD R13, R13, UR12 ;  /* 0x0000000c0d0d7c36 */ /* 0x000fe20008000000 */
[----:B------:R-:W-:Y:S01]  /*4b460*/  ISETP.LT.AND P3, PT, R223, UR14, !P3 ;  /* 0x0000000edf007c0c */ /* 0x000fe2000df61270 */
[----:B------:R-:W3:Y:S02]  /*4b470*/  LDCU UR15, c[0x0][0x398] ;  /* 0x00007300ff0f77ac */ /* 0x000ee40008000800 */
[----:B------:R4:W-:Y:S01]  /*4b480*/  @P2 STG.E desc[UR28][R8.64], R188 ;  /* 0x000000bc08002986 */ /* 0x0009e2000c10191c */
[----:B--2---:R-:W-:-:S02]  /*4b490*/  IADD3 R3, PT, PT, R13, UR4, RZ ;  /* 0x000000040d037c10 */ /* 0x004fc4000fffe0ff */
[----:B------:R-:W-:Y:S01]  /*4b4a0*/  ISETP.LT.AND P2, PT, R252, UR20, !P1 ;  /* 0x00000014fc007c0c */ /* 0x000fe2000cf41270 */
[----:B------:R-:W2:Y:S01]  /*4b4b0*/  LDCU UR4, c[0x0][0x3b8] ;  /* 0x00007700ff0477ac */ /* 0x000ea20008000800 */
[C---:B------:R-:W-:Y:S01]  /*4b4c0*/  IMAD.WIDE R4, R13.reuse, 0x4, R224 ;  /* 0x000000040d047825 */ /* 0x040fe200078e02e0 */
[----:B------:R-:W2:Y:S03]  /*4b4d0*/  LDCU UR13, c[0x0][0x398] ;  /* 0x00007300ff0d77ac */ /* 0x000ea60008000800 */
[----:B-1----:R-:W-:Y:S01]  /*4b4e0*/  IMAD.WIDE R6, R13, 0x4, R226 ;  /* 0x000000040d067825 */ /* 0x002fe200078e02e2 */
[----:B------:R1:W-:Y:S01]  /*4b4f0*/  @P4 STG.E desc[UR28][R4.64], R196 ;  /* 0x000000c404004986 */ /* 0x0003e2000c10191c */
[----:B------:R-:W1:Y:S02]  /*4b500*/  LDCU UR17, c[0x0][0x398] ;  /* 0x00007300ff1177ac */ /* 0x000e640008000800 */
[C---:B----4-:R-:W-:Y:S01]  /*4b510*/  IMAD.WIDE R8, R3.reuse, 0x4, R224 ;  /* 0x0000000403087825 */ /* 0x050fe200078e02e0 */
[----:B------:R-:W4:Y:S03]  /*4b520*/  LDCU UR18, c[0x0][0x398] ;  /* 0x00007300ff1277ac */ /* 0x000f260008000800 */
[----:B------:R-:W-:Y:S01]  /*4b530*/  IMAD.WIDE R10, R3, 0x4, R226 ;  /* 0x00000004030a7825 */ /* 0x000fe200078e02e2 */
[----:B------:R-:W-:Y:S01]  /*4b540*/  ISETP.LT.AND P1, PT, R223, UR22, !P1 ;  /* 0x00000016df007c0c */ /* 0x000fe2000cf21270 */
[----:B------:R-:W2:Y:S02]  /*4b550*/  LDCU UR16, c[0x0][0x398] ;  /* 0x00007300ff1077ac */ /* 0x000ea40008000800 */
[----:B------:R-:W-:-:S02]  /*4b560*/  VIADD R0, R2, 0xec ;  /* 0x000000ec02007836 */ /* 0x000fc40000000000 */
[----:B------:R-:W-:Y:S01]  /*4b570*/  VIADD R3, R3, UR5 ;  /* 0x0000000503037c36 */ /* 0x000fe20008000000 */
[----:B------:R-:W4:Y:S01]  /*4b580*/  LDCU UR5, c[0x0][0x3b8] ;  /* 0x00007700ff0577ac */ /* 0x000f220008000800 */
[----:B------:R2:W-:Y:S01]  /*4b590*/  @P3 STG.E desc[UR28][R6.64], R200 ;  /* 0x000000c806003986 */ /* 0x0005e2000c10191c */
[----:B------:R-:W-:Y:S02]  /*4b5a0*/  ISETP.LT.AND P3, PT, R252, UR23, !P5 ;  /* 0x00000017fc007c0c */ /* 0x000fe4000ef61270 */
[----:B------:R-:W-:Y:S01]  /*4b5b0*/  ISETP.GE.AND P4, PT, R0, UR44, PT ;  /* 0x0000002c00007c0c */ /* 0x000fe2000bf86270 */
[----:B------:R4:W-:Y:S01]  /*4b5c0*/  @P2 STG.E desc[UR28][R8.64], R177 ;  /* 0x000000b108002986 */ /* 0x0009e2000c10191c */
[----:B---3--:R-:W-:Y:S01]  /*4b5d0*/  ISETP.LT.AND P5, PT, R223, UR25, !P5 ;  /* 0x00000019df007c0c */ /* 0x008fe2000efa1270 */
[----:B------:R-:W3:Y:S01]  /*4b5e0*/  LDCU UR12, c[0x0][0x398] ;  /* 0x00007300ff0c77ac */ /* 0x000ee20008000800 */
[----:B------:R-:W-:Y:S01]  /*4b5f0*/  ISETP.LT.AND P2, PT, R252, UR15, !P4 ;  /* 0x0000000ffc007c0c */ /* 0x000fe2000e741270 */
[C---:B-1----:R-:W-:Y:S01]  /*4b600*/  IMAD.WIDE R4, R3.reuse, 0x4, R224 ;  /* 0x0000000403047825 */ /* 0x042fe200078e02e0 */
[----:B------:R-:W-:Y:S01]  /*4b610*/  @P1 STG.E desc[UR28][R10.64], R189 ;  /* 0x000000bd0a001986 */ /* 0x000fe2000c10191c */
[----:B------:R-:W1:Y:S02]  /*4b620*/  LDCU UR14, c[0x0][0x398] ;  /* 0x00007300ff0e77ac */ /* 0x000e640008000800 */
[----:B--2---:R-:W-:-:S02]  /*4b630*/  VIADD R13, R3, UR4 ;  /* 0x00000004030d7c36 */ /* 0x004fc40008000000 */
[----:B------:R-:W-:Y:S01]  /*4b640*/  VIADD R0, R2, 0xed ;  /* 0x000000ed02007836 */ /* 0x000fe20000000000 */
[----:B------:R-:W2:Y:S01]  /*4b650*/  LDCU UR4, c[0x0][0x3b8] ;  /* 0x00007700ff0477ac */ /* 0x000ea20008000800 */
[----:B------:R-:W-:Y:S01]  /*4b660*/  IMAD.WIDE R6, R3, 0x4, R226 ;  /* 0x0000000403067825 */ /* 0x000fe200078e02e2 */
[----:B------:R1:W-:Y:S01]  /*4b670*/  @P3 STG.E desc[UR28][R4.64], R197 ;  /* 0x000000c504003986 */ /* 0x0003e2000c10191c */
[----:B------:R-:W2:Y:S02]  /*4b680*/  LDCU UR20, c[0x0][0x398] ;  /* 0x00007300ff1477ac */ /* 0x000ea40008000800 */
[----:B----4-:R-:W-:Y:S01]  /*4b690*/  IMAD.WIDE R8, R13, 0x4, R224 ;  /* 0x000000040d087825 */ /* 0x010fe200078e02e0 */
[----:B------:R-:W-:Y:S01]  /*4b6a0*/  ISETP.GE.AND P1, PT, R0, UR6, PT ;  /* 0x0000000600007c0c */ /* 0x000fe2000bf26270 */
[----:B------:R4:W-:Y:S01]  /*4b6b0*/  @P5 STG.E desc[UR28][R6.64], R201 ;  /* 0x000000c906005986 */ /* 0x0009e2000c10191c */
[----:B------:R-:W-:Y:S01]  /*4b6c0*/  ISETP.LT.AND P4, PT, R223, UR13, !P4 ;  /* 0x0000000ddf007c0c */ /* 0x000fe2000e781270 */
[----:B------:R-:W2:Y:S01]  /*4b6d0*/  LDCU UR6, c[0x0][0x398] ;  /* 0x00007300ff0677ac */ /* 0x000ea20008000800 */
[----:B------:R-:W2:Y:S01]  /*4b6e0*/  LDCU UR15, c[0x0][0x398] ;  /* 0x00007300ff0f77ac */ /* 0x000ea20008000800 */
[C---:B-1----:R-:W-:Y:S01]  /*4b6f0*/  IMAD.WIDE R4, R13.reuse, 0x4, R226 ;  /* 0x000000040d047825 */ /* 0x042fe200078e02e2 */
[----:B------:R1:W-:Y:S01]  /*4b700*/  @P2 STG.E desc[UR28][R8.64], R178 ;  /* 0x000000b208002986 */ /* 0x0003e2000c10191c */
[----:B------:R-:W-:Y:S01]  /*4b710*/  IADD3 R0, PT, PT, R2, 0xee, RZ ;  /* 0x000000ee02007810 */ /* 0x000fe20007ffe0ff */
[----:B------:R-:W3:Y:S01]  /*4b720*/  LDCU UR13, c[0x0][0x398] ;  /* 0x00007300ff0d77ac */ /* 0x000ee20008000800 */
[----:B------:R-:W-:Y:S01]  /*4b730*/  VIADD R13, R13, UR5 ;  /* 0x000000050d0d7c36 */ /* 0x000fe20008000000 */
[----:B------:R-:W3:Y:S01]  /*4b740*/  LDCU UR5, c[0x0][0x3b8] ;  /* 0x00007700ff0577ac */ /* 0x000ee20008000800 */
[----:B------:R-:W-:-:S02]  /*4b750*/  ISETP.LT.AND P2, PT, R252, UR17, !P1 ;  /* 0x00000011fc007c0c */ /* 0x000fc4000cf41270 */
[----:B------:R-:W-:Y:S01]  /*4b760*/  ISETP.LT.AND P1, PT, R223, UR18, !P1 ;  /* 0x00000012df007c0c */ /* 0x000fe2000cf21270 */
[----:B------:R-:W3:Y:S01]  /*4b770*/  LDCU UR10, c[0x0][0x39c] ;  /* 0x00007380ff0a77ac */ /* 0x000ee20008000800 */
[----:B------:R-:W-:Y:S01]  /*4b780*/  ISETP.GE.AND P3, PT, R0, UR8, PT ;  /* 0x0000000800007c0c */ /* 0x000fe2000bf66270 */
[----:B------:R-:W-:Y:S02]  /*4b790*/  VIADD R0, R2, 0xef ;  /* 0x000000ef02007836 */ /* 0x000fe40000000000 */
[C---:B----4-:R-:W-:Y:S01]  /*4b7a0*/  IMAD.WIDE R6, R13.reuse, 0x4, R224 ;  /* 0x000000040d067825 */ /* 0x050fe200078e02e0 */
[----:B------:R4:W-:Y:S01]  /*4b7b0*/  @P4 STG.E desc[UR28][R4.64], R190 ;  /* 0x000000be04004986 */ /* 0x0009e2000c10191c */
[----:B------:R-:W4:Y:S02]  /*4b7c0*/  LDCU UR48, c[0x0][0x39c] ;  /* 0x00007380ff3077ac */ /* 0x000f240008000800 */
[C---:B-1----:R-:W-:Y:S01]  /*4b7d0*/  IMAD.WIDE R8, R13.reuse, 0x4, R226 ;  /* 0x000000040d087825 */ /* 0x042fe200078e02e2 */
[----:B--2---:R-:W-:Y:S01]  /*4b7e0*/  IADD3 R13, PT, PT, R13, UR4, RZ ;  /* 0x000000040d0d7c10 */ /* 0x004fe2000fffe0ff */
[----:B------:R-:W1:Y:S01]  /*4b7f0*/  LDCU UR4, c[0x0][0x3b8] ;  /* 0x00007700ff0477ac */ /* 0x000e620008000800 */
[----:B------:R-:W-:-:S02]  /*4b800*/  ISETP.GE.AND P5, PT, R0, UR7, PT ;  /* 0x0000000700007c0c */ /* 0x000fc4000bfa6270 */
[----:B------:R-:W-:Y:S01]  /*4b810*/  ISETP.LT.AND P4, PT, R252, UR16, !P3 ;  /* 0x00000010fc007c0c */ /* 0x000fe2000df81270 */
[----:B------:R-:W2:Y:S01]  /*4b820*/  LDCU UR8, c[0x0][0x398] ;  /* 0x00007300ff0877ac */ /* 0x000ea20008000800 */
[----:B---3--:R-:W-:Y:S01]  /*4b830*/  ISETP.LT.AND P3, PT, R223, UR12, !P3 ;  /* 0x0000000cdf007c0c */ /* 0x008fe2000df61270 */
[----:B------:R3:W-:Y:S01]  /*4b840*/  @P2 STG.E desc[UR28][R6.64], R198 ;  /* 0x000000c606002986 */ /* 0x0007e2000c10191c */
[----:B------:R-:W-:Y:S01]  /*4b850*/  VIADD R0, R2, 0xf0 ;  /* 0x000000f002007836 */ /* 0x000fe20000000000 */
[----:B------:R-:W1:Y:S01]  /*4b860*/  LDCU UR7, c[0x0][0x398] ;  /* 0x00007300ff0777ac */ /* 0x000e620008000800 */
[----:B------:R-:W-:Y:S01]  /*4b870*/  VIADD R3, R13, UR5 ;  /* 0x000000050d037c36 */ /* 0x000fe20008000000 */
[----:B------:R2:W-:Y:S01]  /*4b880*/  @P1 STG.E desc[UR28][R8.64], R202 ;  /* 0x000000ca08001986 */ /* 0x0005e2000c10191c */
[----:B------:R-:W-:Y:S01]  /*4b890*/  ISETP.LT.AND P1, PT, R252, UR14, !P5 ;  /* 0x0000000efc007c0c */ /* 0x000fe2000ef21270 */
[----:B------:R-:W1:Y:S01]  /*4b8a0*/  LDCU UR5, c[0x0][0x3b8] ;  /* 0x00007700ff0577ac */ /* 0x000e620008000800 */
[----:B------:R-:W-:Y:S01]  /*4b8b0*/  ISETP.LT.AND P5, PT, R223, UR20, !P5 ;  /* 0x00000014df007c0c */ /* 0x000fe2000efa1270 */
[C---:B----4-:R-:W-:Y:S01]  /*4b8c0*/  IMAD.WIDE R4, R13.reuse, 0x4, R224 ;  /* 0x000000040d047825 */ /* 0x050fe200078e02e0 */
[----:B------:R-:W-:Y:S01]  /*4b8d0*/  ISETP.GE.AND P2, PT, R0, UR46, PT ;  /* 0x0000002e00007c0c */ /* 0x000fe2000bf46270 */
[----:B------:R-:W4:Y:S02]  /*4b8e0*/  LDCU UR16, c[0x0][0x398] ;  /* 0x00007300ff1077ac */ /* 0x000f240008000800 */
[----:B---3--:R-:W-:Y:S01]  /*4b8f0*/  IMAD.WIDE R6, R13, 0x4, R226 ;  /* 0x000000040d067825 */ /* 0x008fe200078e02e2 */
[----:B------:R3:W-:Y:S01]  /*4b900*/  @P4 STG.E desc[UR28][R4.64], R179 ;  /* 0x000000b304004986 */ /* 0x0007e2000c10191c */
[----:B------:R-:W3:Y:S02]  /*4b910*/  LDCU UR12, c[0x0][0x398] ;  /* 0x00007300ff0c77ac */ /* 0x000ee40008000800 */
[----:B------:R-:W-:-:S02]  /*4b920*/  VIADD R0, R2, 0xf1 ;  /* 0x000000f102007836 */ /* 0x000fc40000000000 */
[C---:B--2---:R-:W-:Y:S01]  /*4b930*/  IMAD.WIDE R8, R3.reuse, 0x4, R224 ;  /* 0x0000000403087825 */ /* 0x044fe200078e02e0 */
[----:B------:R2:W-:Y:S01]  /*4b940*/  @P3 STG.E desc[UR28][R6.64], R191 ;  /* 0x000000bf06003986 */ /* 0x0005e2000c10191c */
[----:B------:R-:W-:Y:S01]  /*4b950*/  ISETP.LT.AND P3, PT, R252, UR6, !P2 ;  /* 0x00000006fc007c0c */ /* 0x000fe2000d761270 */
[----:B------:R-:W2:Y:S01]  /*4b960*/  LDCU UR14, c[0x0][0x398] ;  /* 0x00007300ff0e77ac */ /* 0x000ea20008000800 */
[C---:B------:R-:W-:Y:S01]  /*4b970*/  IMAD.WIDE R10, R3.reuse, 0x4, R226 ;  /* 0x00000004030a7825 */ /* 0x040fe200078e02e2 */
[----:B------:R-:W-:Y:S01]  /*4b980*/  ISETP.GE.AND P4, PT, R0, UR9, PT ;  /* 0x0000000900007c0c */ /* 0x000fe2000bf86270 */
[----:B------:R2:W-:Y:S01]  /*4b990*/  @P1 STG.E desc[UR28][R8.64], R199 ;  /* 0x000000c708001986 */ /* 0x0005e2000c10191c */
[----:B-1----:R-:W-:Y:S01]  /*4b9a0*/  IADD3 R3, PT, PT, R3, UR4, RZ ;  /* 0x0000000403037c10 */ /* 0x002fe2000fffe0ff */
[----:B------:R-:W-:Y:S01]  /*4b9b0*/  VIADD R0, R2, 0xf5 ;  /* 0x000000f502007836 */ /* 0x000fe20000000000 */
[----:B------:R-:W-:Y:S01]  /*4b9c0*/  ISETP.LT.AND P2, PT, R223, UR15, !P2 ;  /* 0x0000000fdf007c0c */ /* 0x000fe2000d741270 */
[----:B------:R-:W-:Y:S01]  /*4b9d0*/  @P5 STG.E desc[UR28][R10.64], R203 ;  /* 0x000000cb0a005986 */ /* 0x000fe2000c10191c */
[----:B------:R-:W1:Y:S01]  /*4b9e0*/  LDCU UR4, c[0x0][0x3b8] ;  /* 0x00007700ff0477ac */ /* 0x000e620008000800 */
[----:B------:R-:W-:Y:S01]  /*4b9f0*/  ISETP.LT.AND P5, PT, R252, UR8, !P4 ;  /* 0x00000008fc007c0c */ /* 0x000fe2000e7a1270 */
[C---:B------:R-:W-:Y:S01]  /*4ba00*/  VIADD R13, R3.reuse, UR5 ;  /* 0x00000005030d7c36 */ /* 0x040fe20008000000 */
[----:B------:R-:W-:Y:S01]  /*4ba10*/  ISETP.GE.AND P1, PT, R0, UR33, PT ;  /* 0x0000002100007c0c */ /* 0x000fe2000bf26270 */
[C---:B---3--:R-:W-:Y:S01]  /*4ba20*/  IMAD.WIDE R4, R3.reuse, 0x4, R224 ;  /* 0x0000000403047825 */ /* 0x048fe200078e02e0 */
[----:B------:R-:W3:Y:S03]  /*4ba30*/  LDCU UR5, c[0x0][0x3b8] ;  /* 0x00007700ff0577ac */ /* 0x000ee60008000800 */
[----:B------:R-:W-:Y:S01]  /*4ba40*/  VIADD R0, R2, 0xf2 ;  /* 0x000000f202007836 */ /* 0x000fe20000000000 */
[----:B------:R-:W3:Y:S01]  /*4ba50*/  LDCU UR9, c[0x0][0x398] ;  /* 0x00007300ff0977ac */ /* 0x000ee20008000800 */
[----:B--2---:R-:W-:Y:S01]  /*4ba60*/  IMAD.WIDE R6, R3, 0x4, R226 ;  /* 0x0000000403067825 */ /* 0x004fe200078e02e2 */
[----:B------:R2:W-:Y:S01]  /*4ba70*/  @P3 STG.E desc[UR28][R4.64], R192 ;  /* 0x000000c004003986 */ /* 0x0005e2000c10191c */
[----:B------:R-:W3:Y:S02]  /*4ba80*/  LDCU UR8, c[0x0][0x398] ;  /* 0x00007300ff0877ac */ /* 0x000ee40008000800 */
[----:B------:R-:W-:Y:S01]  /*4ba90*/  IMAD.WIDE R8, R13, 0x4, R224 ;  /* 0x000000040d087825 */ /* 0x000fe200078e02e0 */
[----:B------:R-:W-:Y:S01]  /*4baa0*/  ISETP.GE.AND P3, PT, R0, UR11, PT ;  /* 0x0000000b00007c0c */ /* 0x000fe2000bf66270 */
[----:B------:R3:W-:Y:S01]  /*4bab0*/  @P2 STG.E desc[UR28][R6.64], R204 ;  /* 0x000000cc06002986 */ /* 0x0007e2000c10191c */
[----:B------:R-:W-:Y:S01]  /*4bac0*/  ISETP.LT.AND P4, PT, R223, UR7, !P4 ;  /* 0x00000007df007c0c */ /* 0x000fe2000e781270 */
[----:B------:R-:W-:Y:S01]  /*4bad0*/  VIADD R0, R2, 0xf3 ;  /* 0x000000f302007836 */ /* 0x000fe20000000000 */
[----:B------:R-:W3:Y:S01]  /*4bae0*/  LDCU UR6, c[0x0][0x3b8] ;  /* 0x00007700ff0677ac */ /* 0x000ee20008000800 */
[----:B------:R3:W-:Y:S01]  /*4baf0*/  @P5 STG.E desc[UR28][R8.64], R212 ;  /* 0x000000d408005986 */ /* 0x0007e2000c10191c */
[----:B------:R-:W-:-:S02]  /*4bb00*/  ISETP.LT.AND P5, PT, R252, UR13, !P3 ;  /* 0x0000000dfc007c0c */ /* 0x000fc4000dfa1270 */
[----:B----4-:R-:W-:Y:S02]  /*4bb10*/  ISETP.LT.AND P3, PT, R223, UR16, !P3 ;  /* 0x00000010df007c0c */ /* 0x010fe4000df61270 */
[C---:B-1----:R-:W-:Y:S01]  /*4bb20*/  IADD3 R3, PT, PT, R13.reuse, UR4, RZ ;  /* 0x000000040d037c10 */ /* 0x042fe2000fffe0ff */
[----:B--2---:R-:W-:Y:S01]  /*4bb30*/  IMAD.WIDE R4, R13, 0x4, R226 ;  /* 0x000000040d047825 */ /* 0x004fe200078e02e2 */
[----:B------:R-:W-:Y:S01]  /*4bb40*/  ISETP.GE.AND P2, PT, R0, UR10, PT ;  /* 0x0000000a00007c0c */ /* 0x000fe2000bf46270 */
[----:B------:R-:W1:Y:S02]  /*4bb50*/  LDCU UR4, c[0x0][0x3b8] ;  /* 0x00007700ff0477ac */ /* 0x000e640008000800 */
[----:B------:R-:W-:Y:S02]  /*4bb60*/  VIADD R0, R2, 0xf4 ;  /* 0x000000f402007836 */ /* 0x000fe40000000000 */
[C---:B---3--:R-:W-:Y:S01]  /*4bb70*/  IMAD.WIDE R6, R3.reuse, 0x4, R224 ;  /* 0x0000000403067825 */ /* 0x048fe200078e02e0 */
[----:B------:R2:W-:Y:S01]  /*4bb80*/  @P4 STG.E desc[UR28][R4.64], R208 ;  /* 0x000000d004004986 */ /* 0x0005e2000c10191c */
[----:B------:R-:W3:Y:S02]  /*4bb90*/  LDCU UR11, c[0x0][0x398] ;  /* 0x00007300ff0b77ac */ /* 0x000ee40008000800 */
[C---:B------:R-:W-:Y:S01]  /*4bba0*/  IMAD.WIDE R8, R3.reuse, 0x4, R226 ;  /* 0x0000000403087825 */ /* 0x040fe200078e02e2 */
[----:B------:R-:W-:Y:S01]  /*4bbb0*/  ISETP.GE.AND P4, PT, R0, UR48, PT ;  /* 0x0000003000007c0c */ /* 0x000fe2000bf86270 */
[----:B------:R4:W-:Y:S01]  /*4bbc0*/  @P5 STG.E desc[UR28][R6.64], R193 ;  /* 0x000000c106005986 */ /* 0x0009e2000c10191c */
[----:B------:R-:W1:Y:S01]  /*4bbd0*/  LDCU UR7, c[0x0][0x398] ;  /* 0x00007300ff0777ac */ /* 0x000e620008000800 */
[----:B------:R-:W-:-:S02]  /*4bbe0*/  VIADD R3, R3, UR5 ;  /* 0x0000000503037c36 */ /* 0x000fc40008000000 */
[----:B------:R1:W-:Y:S01]  /*4bbf0*/  @P3 STG.E desc[UR28][R8.64], R205 ;  /* 0x000000cd08003986 */ /* 0x0003e2000c10191c */
[----:B------:R-:W1:Y:S01]  /*4bc00*/  LDCU UR10, c[0x0][0x398] ;  /* 0x00007300ff0a77ac */ /* 0x000e620008000800 */
[C---:B------:R-:W-:Y:S02]  /*4bc10*/  ISETP.LT.AND P3, PT, R252.reuse, UR12, !P2 ;  /* 0x0000000cfc007c0c */ /* 0x040fe4000d761270 */
[C---:B------:R-:W-:Y:S01]  /*4bc20*/  ISETP.LT.AND P2, PT, R223.reuse, UR9, !P2 ;  /* 0x00000009df007c0c */ /* 0x040fe2000d741270 */
[----:B------:R-:W3:Y:S01]  /*4bc30*/  LDCU UR12, c[0x0][0x398] ;  /* 0x00007300ff0c77ac */ /* 0x000ee20008000800 */
[----:B------:R-:W-:Y:S02]  /*4bc40*/  ISETP.LT.AND P5, PT, R252, UR14, !P4 ;  /* 0x0000000efc007c0c */ /* 0x000fe4000e7a1270 */
[----:B------:R-:W-:Y:S01]  /*4bc50*/  ISETP.LT.AND P4, PT, R223, UR8, !P4 ;  /* 0x00000008df007c0c */ /* 0x000fe2000e781270 */
[----:B------:R-:W3:Y:S01]  /*4bc60*/  LDCU UR5, c[0x0][0x3b8] ;  /* 0x00007700ff0577ac */ /* 0x000ee20008000800 */
[C---:B------:R-:W-:Y:S01]  /*4bc70*/  IADD3 R13, PT, PT, R3.reuse, UR6, RZ ;  /* 0x00000006030d7c10 */ /* 0x040fe2000fffe0ff */
[----:B--2---:R-:W-:Y:S01]  /*4bc80*/  IMAD.WIDE R4, R3, 0x4, R224 ;  /* 0x0000000403047825 */ /* 0x004fe200078e02e0 */
[----:B------:R-:W2:Y:S03]  /*4bc90*/  LDCU UR9, c[0x0][0x398] ;  /* 0x00007300ff0977ac */ /* 0x000ea60008000800 */
[----:B------:R-:W-:-:S02]  /*4bca0*/  VIADD R0, R2, 0xf6 ;  /* 0x000000f602007836 */ /* 0x000fc40000000000 */
[----:B----4-:R-:W-:Y:S01]  /*4bcb0*/  IMAD.WIDE R6, R3, 0x4, R226 ;  /* 0x0000000403067825 */ /* 0x010fe200078e02e2 */
[----:B------:R4:W-:Y:S01]  /*4bcc0*/  @P3 STG.E desc[UR28][R4.64], R213 ;  /* 0x000000d504003986 */ /* 0x0009e2000c10191c */
[----:B------:R-:W2:Y:S02]  /*4bcd0*/  LDCU UR8, c[0x0][0x398] ;  /* 0x00007300ff0877ac */ /* 0x000ea40008000800 */
[C---:B-1----:R-:W-:Y:S01]  /*4bce0*/  IMAD.WIDE R8, R13.reuse, 0x4, R224 ;  /* 0x000000040d087825 */ /* 0x042fe200078e02e0 */
[----:B------:R-:W-:Y:S01]  /*4bcf0*/  ISETP.GE.AND P3, PT, R0, UR35, PT ;  /* 0x0000002300007c0c */ /* 0x000fe2000bf66270 */
[----:B------:R-:W1:Y:S02]  /*4bd00*/  LDCU UR6, c[0x0][0x3b8] ;  /* 0x00007700ff0677ac */ /* 0x000e640008000800 */
[C---:B------:R-:W-:Y:S01]  /*4bd10*/  IMAD.WIDE R10, R13.reuse, 0x4, R226 ;  /* 0x000000040d0a7825 */ /* 0x040fe200078e02e2 */
[----:B------:R1:W-:Y:S03]  /*4bd20*/  @P2 STG.E desc[UR28][R6.64], R209 ;  /* 0x000000d106002986 */ /* 0x0003e6000c10191c */
[----:B------:R-:W-:Y:S01]  /*4bd30*/  VIADD R13, R13, UR4 ;  /* 0x000000040d0d7c36 */ /* 0x000fe20008000000 */
[----:B------:R-:W2:Y:S01]  /*4bd40*/  LDCU UR4, c[0x0][0x3b8] ;  /* 0x00007700ff0477ac */ /* 0x000ea20008000800 */
[----:B------:R1:W-:Y:S01]  /*4bd50*/  @P5 STG.E desc[UR28][R8.64], R194 ;  /* 0x000000c208005986 */ /* 0x0003e2000c10191c */
[----:B---3--:R-:W-:-:S02]  /*4bd60*/  ISETP.LT.AND P5, PT, R252, UR11, !P1 ;  /* 0x0000000bfc007c0c */ /* 0x008fc4000cfa1270 */
[C---:B------:R-:W-:Y:S01]  /*4bd70*/  ISETP.LT.AND P1, PT, R223.reuse, UR7, !P1 ;  /* 0x00000007df007c0c */ /* 0x040fe2000cf21270 */
[----:B------:R3:W-:Y:S01]  /*4bd80*/  @P4 STG.E desc[UR28][R10.64], R206 ;  /* 0x000000ce0a004986 */ /* 0x0007e2000c10191c */
[----:B------:R-:W-:Y:S01]  /*4bd90*/  ISETP.LT.AND P4, PT, R252, UR10, !P3 ;  /* 0x0000000afc007c0c */ /* 0x000fe2000df81270 */
[----:B------:R-:W2:Y:S01]  /*4bda0*/  LDCU UR11, c[0x0][0x398] ;  /* 0x00007300ff0b77ac */ /* 0x000ea20008000800 */
[----:B------:R-:W-:Y:S01]  /*4bdb0*/  ISETP.LT.AND P3, PT, R223, UR12, !P3 ;  /* 0x0000000cdf007c0c */ /* 0x000fe2000df61270 */
[----:B------:R-:W-:Y:S01]  /*4bdc0*/  VIADD R0, R2, 0xf7 ;  /* 0x000000f702007836 */ /* 0x000fe20000000000 */
[C---:B------:R-:W-:Y:S01]  /*4bdd0*/  IADD3 R3, PT, PT, R13.reuse, UR5, RZ ;  /* 0x000000050d037c10 */ /* 0x040fe2000fffe0ff */
[C---:B----4-:R-:W-:Y:S01]  /*4bde0*/  IMAD.WIDE R4, R13.reuse, 0x4, R224 ;  /* 0x000000040d047825 */ /* 0x050fe200078e02e0 */
[----:B------:R-:W4:Y:S03]  /*4bdf0*/  LDCU UR5, c[0x0][0x3b8] ;  /* 0x00007700ff0577ac */ /* 0x000f260008000800 */
[----:B-1----:R-:W-:Y:S01]  /*4be00*/  IMAD.WIDE R6, R13, 0x4, R226 ;  /* 0x000000040d067825 */ /* 0x002fe200078e02e2 */
[----:B------:R-:W-:Y:S01]  /*4be10*/  ISETP.GE.AND P2, PT, R0, UR37, PT ;  /* 0x0000002500007c0c */ /* 0x000fe2000bf46270 */
[----:B------:R-:W1:Y:S02]  /*4be20*/  LDCU UR7, c[0x0][0x398] ;  /* 0x00007300ff0777ac */ /* 0x000e640008000800 */
[C---:B------:R-:W-:Y:S01]  /*4be30*/  IMAD.WIDE R8, R3.reuse, 0x4, R224 ;  /* 0x0000000403087825 */ /* 0x040fe200078e02e0 */
[----:B------:R1:W-:Y:S01]  /*4be40*/  @P5 STG.E desc[UR28][R4.64], R214 ;  /* 0x000000d604005986 */ /* 0x0003e2000c10191c */
[----:B------:R-:W1:Y:S02]  /*4be50*/  LDCU UR10, c[0x0][0x398] ;  /* 0x00007300ff0a77ac */ /* 0x000e640008000800 */
[C---:B---3--:R-:W-:Y:S01]  /*4be60*/  IMAD.WIDE R10, R3.reuse, 0x4, R226 ;  /* 0x00000004030a7825 */ /* 0x048fe200078e02e2 */
[----:B------:R3:W-:Y:S03]  /*4be70*/  @P1 STG.E desc[UR28][R6.64], R210 ;  /* 0x000000d206001986 */ /* 0x0007e6000c10191c */
[----:B------:R-:W-:Y:S01]  /*4be80*/  VIADD R0, R2, 0xf8 ;  /* 0x000000f802007836 */ /* 0x000fe20000000000 */
[----:B------:R1:W-:Y:S01]  /*4be90*/  @P4 STG.E desc[UR28][R8.64], R195 ;  /* 0x000000c308004986 */ /* 0x0003e2000c10191c */
[----:B--2---:R-:W-:Y:S01]  /*4bea0*/  VIADD R3, R3, UR4 ;  /* 0x0000000403037c36 */ /* 0x004fe20008000000 */
[----:B------:R-:W2:Y:S02]  /*4beb0*/  LDCU UR4, c[0x0][0x3b8] ;  /* 0x00007700ff0477ac */ /* 0x000ea40008000800 */
[----:B------:R2:W-:Y:S01]  /*4bec0*/  @P3 STG.E desc[UR28][R10.64], R207 ;  /* 0x000000cf0a003986 */ /* 0x0005e2000c10191c */
[----:B------:R-:W-:-:S02]  /*4bed0*/  ISETP.GE.AND P5, PT, R0, UR39, PT ;  /* 0x0000002700007c0c */ /* 0x000fc4000bfa6270 */
[C---:B------:R-:W-:Y:S02]  /*4bee0*/  ISETP.LT.AND P3, PT, R252.reuse, UR9, !P2 ;  /* 0x00000009fc007c0c */ /* 0x040fe4000d761270 */
[----:B------:R-:W-:Y:S02]  /*4bef0*/  ISETP.LT.AND P2, PT, R223, UR8, !P2 ;  /* 0x00000008df007c0c */ /* 0x000fe4000d741270 */
[----:B------:R-:W-:Y:S01]  /*4bf00*/  ISETP.LT.AND P4, PT, R252, UR11, !P5 ;  /* 0x0000000bfc007c0c */ /* 0x000fe2000ef81270 */
[C---:B-1----:R-:W-:Y:S01]  /*4bf10*/  IMAD.WIDE R4, R3.reuse, 0x4, R224 ;  /* 0x0000000403047825 */ /* 0x042fe200078e02e0 */
[C---:B------:R-:W-:Y:S01]  /*4bf20*/  IADD3 R13, PT, PT, R3.reuse, UR6, RZ ;  /* 0x00000006030d7c10 */ /* 0x040fe2000fffe0ff */
[----:B------:R-:W1:Y:S02]  /*4bf30*/  LDCU UR6, c[0x0][0x3b8] ;  /* 0x00007700ff0677ac */ /* 0x000e640008000800 */
[----:B---3--:R-:W-:Y:S01]  /*4bf40*/  IMAD.WIDE R6, R3, 0x4, R226 ;  /* 0x0000000403067825 */ /* 0x008fe200078e02e2 */
[----:B------:R-:W-:-:S03]  /*4bf50*/  ISETP.LT.AND P5, PT, R223, UR7, !P5 ;  /* 0x00000007df007c0c */ /* 0x000fc6000efa1270 */
[C---:B------:R-:W-:Y:S01]  /*4bf60*/  IMAD.WIDE R8, R13.reuse, 0x4, R224 ;  /* 0x000000040d087825 */ /* 0x040fe200078e02e0 */
[----:B------:R3:W-:Y:S03]  /*4bf70*/  @P3 STG.E desc[UR28][R4.64], R215 ;  /* 0x000000d704003986 */ /* 0x0007e6000c10191c */
[C---:B--2---:R-:W-:Y:S01]  /*4bf80*/  IMAD.WIDE R10, R13.reuse, 0x4, R226 ;  /* 0x000000040d0a7825 */ /* 0x044fe200078e02e2 */
[----:B------:R2:W-:Y:S01]  /*4bf90*/  @P2 STG.E desc[UR28][R6.64], R211 ;  /* 0x000000d306002986 */ /* 0x0005e2000c10191c */
[C---:B------:R-:W-:Y:S02]  /*4bfa0*/  ISETP.LT.AND P2, PT, R252.reuse, UR19, !P0 ;  /* 0x00000013fc007c0c */ /* 0x040fe4000c741270 */
[----:B----4-:R-:W-:Y:S01]  /*4bfb0*/  VIADD R13, R13, UR5 ;  /* 0x000000050d0d7c36 */ /* 0x010fe20008000000 */
[----:B------:R-:W-:Y:S01]  /*4bfc0*/  ISETP.LT.AND P0, PT, R223, UR10, !P0 ;  /* 0x0000000adf007c0c */ /* 0x000fe2000c701270 */
[----:B------:R4:W-:Y:S01]  /*4bfd0*/  @P4 STG.E desc[UR28][R8.64], R220 ;  /* 0x000000dc08004986 */ /* 0x0009e2000c10191c */
[----:B------:R-:W-:Y:S01]  /*4bfe0*/  ISETP.LT.AND P4, PT, R252, UR10, !P6 ;  /* 0x0000000afc007c0c */ /* 0x000fe2000f781270 */
[----:B------:R-:W-:Y:S01]  /*4bff0*/  VIADD R3, R13, UR4 ;  /* 0x000000040d037c36 */ /* 0x000fe20008000000 */
[----:B------:R-:W1:Y:S01]  /*4c000*/  LDCU UR4, c[0x0][0x3b8] ;  /* 0x00007700ff0477ac */ /* 0x000e620008000800 */
[----:B------:R-:W-:-:S02]  /*4c010*/  VIADD R0, R2, 0xfb ;  /* 0x000000fb02007836 */ /* 0x000fc40000000000 */
[----:B------:R-:W-:Y:S01]  /*4c020*/  VIADD R12, R2, 0xfc ;  /* 0x000000fc020c7836 */ /* 0x000fe20000000000 */
[----:B------:R-:W1:Y:S01]  /*4c030*/  LDCU UR5, c[0x0][0x3b8] ;  /* 0x00007700ff0577ac */ /* 0x000e620008000800 */
[----:B---3--:R-:W-:Y:S01]  /*4c040*/  IMAD.WIDE R4, R13, 0x4, R224 ;  /* 0x000000040d047825 */ /* 0x008fe200078e02e0 */
[----:B------:R-:W-:-:S03]  /*4c050*/  ISETP.GE.AND P1, PT, R0, UR45, PT ;  /* 0x0000002d00007c0c */ /* 0x000fc6000bf26270 */
[----:B--2---:R-:W-:Y:S01]  /*4c060*/  IMAD.WIDE R6, R13, 0x4, R226 ;  /* 0x000000040d067825 */ /* 0x004fe200078e02e2 */
[----:B------:R1:W-:Y:S01]  /*4c070*/  @P5 STG.E desc[UR28][R10.64], R228 ;  /* 0x000000e40a005986 */ /* 0x0003e2000c10191c */
[----:B------:R-:W-:Y:S02]  /*4c080*/  ISETP.GE.AND P3, PT, R12, UR47, PT ;  /* 0x0000002f0c007c0c */ /* 0x000fe4000bf66270 */
[----:B----4-:R-:W-:Y:S01]  /*4c090*/  IMAD.WIDE R8, R3, 0x4, R224 ;  /* 0x0000000403087825 */ /* 0x010fe200078e02e0 */
[----:B------:R2:W-:Y:S01]  /*4c0a0*/  @P2 STG.E desc[UR28][R4.64], R232 ;  /* 0x000000e804002986 */ /* 0x0005e2000c10191c */
[----:B------:R-:W-:Y:S02]  /*4c0b0*/  ISETP.LT.AND P6, PT, R223, UR10, !P6 ;  /* 0x0000000adf007c0c */ /* 0x000fe4000f7c1270 */
[----:B------:R-:W-:Y:S01]  /*4c0c0*/  VIADD R0, R2, 0xfd ;  /* 0x000000fd02007836 */ /* 0x000fe20000000000 */
[----:B------:R3:W-:Y:S01]  /*4c0d0*/  @P0 STG.E desc[UR28][R6.64], R244 ;  /* 0x000000f406000986 */ /* 0x0007e2000c10191c */
[----:B------:R-:W-:-:S02]  /*4c0e0*/  ISETP.LT.AND P0, PT, R252, UR10, !P1 ;  /* 0x0000000afc007c0c */ /* 0x000fc4000cf01270 */
[----:B------:R-:W-:Y:S01]  /*4c0f0*/  ISETP.LT.AND P1, PT, R223, UR10, !P1 ;  /* 0x0000000adf007c0c */ /* 0x000fe2000cf21270 */
[----:B------:R4:W-:Y:S01]  /*4c100*/  @P4 STG.E desc[UR28][R8.64], R221 ;  /* 0x000000dd08004986 */ /* 0x0009e2000c10191c */
[----:B-1----:R-:W-:Y:S01]  /*4c110*/  VIADD R11, R3, UR6 ;  /* 0x00000006030b7c36 */ /* 0x002fe20008000000 */
[----:B------:R-:W-:Y:S01]  /*4c120*/  ISETP.LT.AND P4, PT, R252, UR10, !P3 ;  /* 0x0000000afc007c0c */ /* 0x000fe2000df81270 */
[----:B------:R-:W1:Y:S01]  /*4c130*/  LDCU UR6, c[0x0][0x3b8] ;  /* 0x00007700ff0677ac */ /* 0x000e620008000800 */
[----:B------:R-:W-:Y:S01]  /*4c140*/  ISETP.GE.AND P5, PT, R0, UR49, PT ;  /* 0x0000003100007c0c */ /* 0x000fe2000bfa6270 */
[C---:B------:R-:W-:Y:S01]  /*4c150*/  VIADD R0, R2.reuse, 0xff ;  /* 0x000000ff02007836 */ /* 0x040fe20000000000 */
[----:B------:R-:W-:Y:S01]  /*4c160*/  IADD3 R12, PT, PT, R2, 0xfe, RZ ;  /* 0x000000fe020c7810 */ /* 0x000fe20007ffe0ff */
[C---:B------:R-:W-:Y:S02]  /*4c170*/  VIADD R13, R11.reuse, UR4 ;  /* 0x000000040b0d7c36 */ /* 0x040fe40008000000 */
[----:B--2---:R-:W-:-:S04]  /*4c180*/  IMAD.WIDE R4, R11, 0x4, R224 ;  /* 0x000000040b047825 */ /* 0x004fc800078e02e0 */
[--C-:B------:R-:W-:Y:S01]  /*4c190*/  IMAD.WIDE R2, R3, 0x4, R226.reuse ;  /* 0x0000000403027825 */ /* 0x100fe200078e02e2 */
[----:B------:R-:W-:Y:S01]  /*4c1a0*/  ISETP.GE.AND P2, PT, R12, UR51, PT ;  /* 0x000000330c007c0c */ /* 0x000fe2000bf46270 */
[----:B------:R-:W2:Y:S02]  /*4c1b0*/  LDCU UR4, c[0x0][0x3b8] ;  /* 0x00007700ff0477ac */ /* 0x000ea40008000800 */
[----:B---3--:R-:W-:Y:S01]  /*4c1c0*/  IMAD.WIDE R6, R11, 0x4, R226 ;  /* 0x000000040b067825 */ /* 0x008fe200078e02e2 */
[----:B------:R3:W-:Y:S01]  /*4c1d0*/  @P6 STG.E desc[UR28][R2.64], R229 ;  /* 0x000000e502006986 */ /* 0x0007e2000c10191c */
[----:B------:R-:W-:Y:S02]  /*4c1e0*/  ISETP.GE.AND P6, PT, R0, UR53, PT ;  /* 0x0000003500007c0c */ /* 0x000fe4000bfc6270 */
[----:B----4-:R-:W-:Y:S01]  /*4c1f0*/  IMAD.WIDE R8, R13, 0x4, R224 ;  /* 0x000000040d087825 */ /* 0x010fe200078e02e0 */
[----:B------:R4:W-:Y:S01]  /*4c200*/  @P0 STG.E desc[UR28][R4.64], R233 ;  /* 0x000000e904000986 */ /* 0x0009e2000c10191c */
[----:B------:R-:W-:-:S03]  /*4c210*/  ISETP.LT.AND P0, PT, R252, UR10, !P6 ;  /* 0x0000000afc007c0c */ /* 0x000fc6000f701270 */
[----:B------:R1:W-:Y:S01]  /*4c220*/  @P1 STG.E desc[UR28][R6.64], R245 ;  /* 0x000000f506001986 */ /* 0x0003e2000c10191c */
[----:B------:R-:W-:-:S03]  /*4c230*/  ISETP.LT.AND P1, PT, R252, UR10, !P2 ;  /* 0x0000000afc007c0c */ /* 0x000fc6000d721270 */
[----:B------:R1:W-:Y:S01]  /*4c240*/  @P4 STG.E desc[UR28][R8.64], R222 ;  /* 0x000000de08004986 */ /* 0x0003e2000c10191c */
[----:B------:R-:W-:Y:S02]  /*4c250*/  ISETP.LT.AND P4, PT, R252, UR10, !P5 ;  /* 0x0000000afc007c0c */ /* 0x000fe4000ef81270 */
[C---:B------:R-:W-:Y:S02]  /*4c260*/  ISETP.LT.AND P3, PT, R223.reuse, UR10, !P3 ;  /* 0x0000000adf007c0c */ /* 0x040fe4000df61270 */
[C---:B------:R-:W-:Y:S02]  /*4c270*/  ISETP.LT.AND P5, PT, R223.reuse, UR10, !P5 ;  /* 0x0000000adf007c0c */ /* 0x040fe4000efa1270 */
[C---:B------:R-:W-:Y:S02]  /*4c280*/  ISETP.LT.AND P2, PT, R223.reuse, UR10, !P2 ;  /* 0x0000000adf007c0c */ /* 0x040fe4000d741270 */
[----:B------:R-:W-:Y:S02]  /*4c290*/  ISETP.LT.AND P6, PT, R223, UR10, !P6 ;  /* 0x0000000adf007c0c */ /* 0x000fe4000f7c1270 */
[----:B------:R-:W2:Y:S01]  /*4c2a0*/  LDL.LU R223, [R1+0x1248] ;  /* 0x0012480001df7983 */ /* 0x000ea20000300800 */
[C---:B------:R-:W-:Y:S01]  /*4c2b0*/  IADD3 R11, PT, PT, R13.reuse, UR5, RZ ;  /* 0x000000050d0b7c10 */ /* 0x040fe2000fffe0ff */
[----:B---3--:R-:W-:-:S04]  /*4c2c0*/  IMAD.WIDE R2, R13, 0x4, R226 ;  /* 0x000000040d027825 */ /* 0x008fc800078e02e2 */
[C---:B-1----:R-:W-:Y:S02]  /*4c2d0*/  VIADD R15, R11.reuse, UR6 ;  /* 0x000000060b0f7c36 */ /* 0x042fe40008000000 */
[C---:B----4-:R-:W-:Y:S01]  /*4c2e0*/  IMAD.WIDE R4, R11.reuse, 0x4, R224 ;  /* 0x000000040b047825 */ /* 0x050fe200078e02e0 */
[----:B------:R1:W-:Y:S03]  /*4c2f0*/  @P3 STG.E desc[UR28][R2.64], R230 ;  /* 0x000000e602003986 */ /* 0x0003e6000c10191c */
[----:B------:R-:W-:Y:S01]  /*4c300*/  IMAD.WIDE R6, R11, 0x4, R226 ;  /* 0x000000040b067825 */ /* 0x000fe200078e02e2 */
[----:B------:R1:W-:Y:S03]  /*4c310*/  @P4 STG.E desc[UR28][R4.64], R234 ;  /* 0x000000ea04004986 */ /* 0x0003e6000c10191c */
[C---:B------:R-:W-:Y:S01]  /*4c320*/  IMAD.WIDE R8, R15.reuse, 0x4, R224 ;  /* 0x000000040f087825 */ /* 0x040fe200078e02e0 */
[----:B------:R1:W-:Y:S03]  /*4c330*/  @P5 STG.E desc[UR28][R6.64], R246 ;  /* 0x000000f606005986 */ /* 0x0003e6000c10191c */
[----:B------:R-:W-:-:S04]  /*4c340*/  IMAD.WIDE R10, R15, 0x4, R226 ;  /* 0x000000040f0a7825 */ /* 0x000fc800078e02e2 */
[----:B--2---:R-:W-:-:S04]  /*4c350*/  VIADD R13, R15, UR4 ;  /* 0x000000040f0d7c36 */ /* 0x004fc80008000000 */
[----:B------:R-:W-:-:S04]  /*4c360*/  IMAD.WIDE R224, R13, 0x4, R224 ;  /* 0x000000040de07825 */ /* 0x000fc800078e02e0 */
[----:B------:R-:W-:Y:S01]  /*4c370*/  IMAD.WIDE R226, R13, 0x4, R226 ;  /* 0x000000040de27825 */ /* 0x000fe200078e02e2 */
[----:B------:R1:W-:Y:S04]  /*4c380*/  @P1 STG.E desc[UR28][R8.64], R223 ;  /* 0x000000df08001986 */ /* 0x0003e8000c10191c */
[----:B------:R1:W-:Y:S04]  /*4c390*/  @P2 STG.E desc[UR28][R10.64], R231 ;  /* 0x000000e70a002986 */ /* 0x0003e8000c10191c */
[----:B------:R1:W-:Y:S01]  /*4c3a0*/  @P0 STG.E desc[UR28][R224.64], R235 ;  /* 0x000000ebe0000986 */ /* 0x0003e2000c10191c */
[----:B------:R-:W-:Y:S05]  /*4c3b0*/  @!P6 EXIT ;  /* 0x000000000000e94d */ /* 0x000fea0003800000 */
[----:B------:R-:W-:Y:S01]  /*4c3c0*/  STG.E desc[UR28][R226.64], R247 ;  /* 0x000000f7e2007986 */ /* 0x000fe2000c10191c */
[----:B------:R-:W-:Y:S05]  /*4c3d0*/  EXIT ;  /* 0x000000000000794d */ /* 0x000fea0003800000 */
.L_x_2:
[----:B------:R-:W-:-:S00]  /*4c3e0*/  BRA `(.L_x_2) ;  /* 0xfffffffc00fc7947 */ /* 0x000fc0000383ffff */
[----:B------:R-:W-:-:S00]  /*4c3f0*/  NOP ;  /* 0x0000000000007918 */ /* 0x000fc00000000000 */
        /* <DEDUP_REMOVED lines=8> */
.L_x_3:


//--------------------- .nv.shared.matmul_kernel  --------------------------
	.section	.nv.shared.matmul_kernel,"aw",@nobits
	.sectionflags	@""
	.align	16
	.zero		1024


//--------------------- .nv.shared.reserved.0     --------------------------
	.section	.nv.shared.reserved.0,"aw",@nobits
	.weak		__nv_reservedSMEM_offset_0_alias
	.size		__nv_reservedSMEM_offset_0_alias, 0, 64
	.other		__nv_reservedSMEM_offset_0_alias,@"STO_CUDA_RESERVED_SHARED STV_DEFAULT"
__nv_reservedSMEM_offset_0_alias:
	.zero		0
	.zero		64


//--------------------- .nv.constant0.matmul_kernel --------------------------
	.section	.nv.constant0.matmul_kernel,"a",@progbits
	.sectionflags	@""
	.align	4
.nv.constant0.matmul_kernel:
	.zero		976


//--------------------- SYMBOLS --------------------------

	.type		.nv.reservedSmem.offset0,@object
	.size		.nv.reservedSmem.offset0,0x4
	.type		.nv.reservedSmem.cap,@object
	.size		.nv.reservedSmem.cap,0x4
